def matmul_kernel(
    a_ptr,
    b_ptr,
    c_ptr,
    M,
    N,
    K,
    stride_am,
    stride_ak,
    stride_bk,
    stride_bn,
    stride_cm,
    stride_cn,
    BLOCK_M: tl.constexpr,
    BLOCK_N: tl.constexpr,
    BLOCK_K: tl.constexpr,
    GROUP_M: tl.constexpr,
):
    pid = tl.program_id(axis=0)
    num_pid_m = tl.cdiv(M, BLOCK_M)
    num_pid_n = tl.cdiv(N, BLOCK_N)
    num_pid_in_group = GROUP_M * num_pid_n
    group_id = pid // num_pid_in_group
    first_pid_m = group_id * GROUP_M
    group_size_m = min(num_pid_m - first_pid_m, GROUP_M)
    pid_m = first_pid_m + ((pid % num_pid_in_group) % group_size_m)
    pid_n = (pid % num_pid_in_group) // group_size_m

    offs_am = (pid_m * BLOCK_M + tl.arange(0, BLOCK_M)) % M
    offs_bn = (pid_n * BLOCK_N + tl.arange(0, BLOCK_N)) % N
    offs_k = tl.arange(0, BLOCK_K)
    a_ptrs = a_ptr + offs_am[:, None] * stride_am + offs_k[None, :] * stride_ak
    b_ptrs = b_ptr + offs_k[:, None] * stride_bk + offs_bn[None, :] * stride_bn

    acc = tl.zeros((BLOCK_M, BLOCK_N), dtype=tl.float32)
    for kk in range(0, tl.cdiv(K, BLOCK_K)):
        a = tl.load(a_ptrs, mask=offs_k[None, :] < K - kk * BLOCK_K, other=0.0)
        b = tl.load(b_ptrs, mask=offs_k[:, None] < K - kk * BLOCK_K, other=0.0)
        acc = tl.dot(a, b, acc)
        a_ptrs += BLOCK_K * stride_ak
        b_ptrs += BLOCK_K * stride_bk

    c = acc.to(c_ptr.dtype.element_ty)
    offs_cm = pid_m * BLOCK_M + tl.arange(0, BLOCK_M)
    offs_cn = pid_n * BLOCK_N + tl.arange(0, BLOCK_N)
    c_ptrs = c_ptr + offs_cm[:, None] * stride_cm + offs_cn[None, :] * stride_cn
    mask = (offs_cm[:, None] < M) & (offs_cn[None, :] < N)
    tl.store(c_ptrs, c, mask=mask)

# config = {"BLOCK_K": 128, "BLOCK_M": 128, "BLOCK_N": 512, "GROUP_M": 4, "arch": "sm_90", "dtype": "fp8e4m3", "num_ctas": 1, "num_stages": 3, "num_warps": 4}
# arch = sm_90


// ===== COMPILED SASS (sm_90a) =====

	.target	sm_90a

	.elftype	@"ET_EXEC"


//--------------------- .note.nv.tkinfo           --------------------------
	.section	.note.nv.tkinfo,"",@"SHT_NOTE"
	.sectionflags	@"SHF_NOTE_NV_TKINFO"
	.tkinfo
        /*0018*/ 	.word	0x00000002
        /*0030*/ 	.string	""
        /*0030*/ 	.string	"ptxas"
        /*0030*/ 	.string	"Cuda compilation tools, release 13.0, V13.0.88"
        /*0030*/ 	.string	"Build cuda_13.0.r13.0/compiler.36424714_0"
        /*0030*/ 	.string	"-v  -suppress-debug-info  -lineinfo  -arch sm_90a "



//--------------------- .note.nv.cuinfo           --------------------------
	.section	.note.nv.cuinfo,"",@"SHT_NOTE"
	.sectionflags	@"SHF_NOTE_NV_CUINFO"
        /*0018*/ 	.short	0x0002
        /*001a*/ 	.short	0x005a
        /*001c*/ 	.short	0x0082
	.zero		2


//--------------------- .nv.info                  --------------------------
	.section	.nv.info,"",@"SHT_CUDA_INFO"
	.align	4


	//----- nvinfo : EIATTR_REGCOUNT
	.align		4
        /*0000*/ 	.byte	0x04, 0x2f
        /*0002*/ 	.short	(.L_1 - .L_0)
	.align		4
.L_0:
        /*0004*/ 	.word	index@(matmul_kernel)
        /*0008*/ 	.word	0x000000ff


	//----- nvinfo : EIATTR_FRAME_SIZE
	.align		4
.L_1:
        /*000c*/ 	.byte	0x04, 0x11
        /*000e*/ 	.short	(.L_3 - .L_2)
	.align		4
.L_2:
        /*0010*/ 	.word	index@(matmul_kernel)
        /*0014*/ 	.word	0x00002590


	//----- nvinfo : EIATTR_MIN_STACK_SIZE
	.align		4
.L_3:
        /*0018*/ 	.byte	0x04, 0x12
        /*001a*/ 	.short	(.L_5 - .L_4)
	.align		4
.L_4:
        /*001c*/ 	.word	index@(matmul_kernel)
        /*0020*/ 	.word	0x00002590
.L_5:


//--------------------- .nv.compat                --------------------------
	.section	.nv.compat,"",@"SHT_CUDA_COMPAT_INFO"
	.align	4
        /*0000*/ 	.byte	0x02, 0x09, 0x01, 0x00, 0x02, 0x02, 0x04, 0x00, 0x02, 0x05, 0x05, 0x00, 0x03, 0x07, 0x01, 0x01
        /*0010*/ 	.byte	0x02, 0x03, 0x00, 0x00, 0x02, 0x06, 0x01, 0x00, 0x04, 0x0b, 0x08, 0x00, 0x00, 0x00, 0x00, 0x00
        /*0020*/ 	.byte	0x00, 0x00, 0x00, 0x00


//--------------------- .nv.info.matmul_kernel    --------------------------
	.section	.nv.info.matmul_kernel,"",@"SHT_CUDA_INFO"
	.sectionflags	@""
	.align	4


	//----- nvinfo : EIATTR_CUDA_API_VERSION
	.align		4
        /*0000*/ 	.byte	0x04, 0x37
        /*0002*/ 	.short	(.L_7 - .L_6)
.L_6:
        /*0004*/ 	.word	0x00000082


	//----- nvinfo : EIATTR_KPARAM_INFO
	.align		4
.L_7:
        /*0008*/ 	.byte	0x04, 0x17
        /*000a*/ 	.short	(.L_9 - .L_8)
.L_8:
        /*000c*/ 	.word	0x00000000
        /*0010*/ 	.short	0x000d
        /*0012*/ 	.short	0x0048
        /*0014*/ 	.byte	0x00, 0xf4, 0x21, 0x00


	//----- nvinfo : EIATTR_KPARAM_INFO
	.align		4
.L_9:
        /*0018*/ 	.byte	0x04, 0x17
        /*001a*/ 	.short	(.L_11 - .L_10)
.L_10:
        /*001c*/ 	.word	0x00000000
        /*0020*/ 	.short	0x000c
        /*0022*/ 	.short	0x0040
        /*0024*/ 	.byte	0x00, 0xf4, 0x21, 0x00


	//----- nvinfo : EIATTR_KPARAM_INFO
	.align		4
.L_11:
        /*0028*/ 	.byte	0x04, 0x17
        /*002a*/ 	.short	(.L_13 - .L_12)
.L_12:
        /*002c*/ 	.word	0x00000000
        /*0030*/ 	.short	0x000b
        /*0032*/ 	.short	0x0038
        /*0034*/ 	.byte	0x00, 0xf0, 0x11, 0x00


	//----- nvinfo : EIATTR_KPARAM_INFO
	.align		4
.L_13:
        /*0038*/ 	.byte	0x04, 0x17
        /*003a*/ 	.short	(.L_15 - .L_14)
.L_14:
        /*003c*/ 	.word	0x00000000
        /*0040*/ 	.short	0x000a
        /*0042*/ 	.short	0x0034
        /*0044*/ 	.byte	0x00, 0xf0, 0x11, 0x00


	//----- nvinfo : EIATTR_KPARAM_INFO
	.align		4
.L_15:
        /*0048*/ 	.byte	0x04, 0x17
        /*004a*/ 	.short	(.L_17 - .L_16)
.L_16:
        /*004c*/ 	.word	0x00000000
        /*0050*/ 	.short	0x0009
        /*0052*/ 	.short	0x0030
        /*0054*/ 	.byte	0x00, 0xf0, 0x11, 0x00


	//----- nvinfo : EIATTR_KPARAM_INFO
	.align		4
.L_17:
        /*0058*/ 	.byte	0x04, 0x17
        /*005a*/ 	.short	(.L_19 - .L_18)
.L_18:
        /*005c*/ 	.word	0x00000000
        /*0060*/ 	.short	0x0008
        /*0062*/ 	.short	0x002c
        /*0064*/ 	.byte	0x00, 0xf0, 0x11, 0x00


	//----- nvinfo : EIATTR_KPARAM_INFO
	.align		4
.L_19:
        /*0068*/ 	.byte	0x04, 0x17
        /*006a*/ 	.short	(.L_21 - .L_20)
.L_20:
        /*006c*/ 	.word	0x00000000
        /*0070*/ 	.short	0x0007
        /*0072*/ 	.short	0x0028
        /*0074*/ 	.byte	0x00, 0xf0, 0x11, 0x00


	//----- nvinfo : EIATTR_KPARAM_INFO
	.align		4
.L_21:
        /*0078*/ 	.byte	0x04, 0x17
        /*007a*/ 	.short	(.L_23 - .L_22)
.L_22:
        /*007c*/ 	.word	0x00000000
        /*0080*/ 	.short	0x0006
        /*0082*/ 	.short	0x0024
        /*0084*/ 	.byte	0x00, 0xf0, 0x11, 0x00


	//----- nvinfo : EIATTR_KPARAM_INFO
	.align		4
.L_23:
        /*0088*/ 	.byte	0x04, 0x17
        /*008a*/ 	.short	(.L_25 - .L_24)
.L_24:
        /*008c*/ 	.word	0x00000000
        /*0090*/ 	.short	0x0005
        /*0092*/ 	.short	0x0020
        /*0094*/ 	.byte	0x00, 0xf0, 0x11, 0x00


	//----- nvinfo : EIATTR_KPARAM_INFO
	.align		4
.L_25:
        /*0098*/ 	.byte	0x04, 0x17
        /*009a*/ 	.short	(.L_27 - .L_26)
.L_26:
        /*009c*/ 	.word	0x00000000
        /*00a0*/ 	.short	0x0004
        /*00a2*/ 	.short	0x001c
        /*00a4*/ 	.byte	0x00, 0xf0, 0x11, 0x00


	//----- nvinfo : EIATTR_KPARAM_INFO
	.align		4
.L_27:
        /*00a8*/ 	.byte	0x04, 0x17
        /*00aa*/ 	.short	(.L_29 - .L_28)
.L_28:
        /*00ac*/ 	.word	0x00000000
        /*00b0*/ 	.short	0x0003
        /*00b2*/ 	.short	0x0018
        /*00b4*/ 	.byte	0x00, 0xf0, 0x11, 0x00


	//----- nvinfo : EIATTR_KPARAM_INFO
	.align		4
.L_29:
        /*00b8*/ 	.byte	0x04, 0x17
        /*00ba*/ 	.short	(.L_31 - .L_30)
.L_30:
        /*00bc*/ 	.word	0x00000000
        /*00c0*/ 	.short	0x0002
        /*00c2*/ 	.short	0x0010
        /*00c4*/ 	.byte	0x00, 0xf4, 0x21, 0x00


	//----- nvinfo : EIATTR_KPARAM_INFO
	.align		4
.L_31:
        /*00c8*/ 	.byte	0x04, 0x17
        /*00ca*/ 	.short	(.L_33 - .L_32)
.L_32:
        /*00cc*/ 	.word	0x00000000
        /*00d0*/ 	.short	0x0001
        /*00d2*/ 	.short	0x0008
        /*00d4*/ 	.byte	0x00, 0xf4, 0x21, 0x00


	//----- nvinfo : EIATTR_KPARAM_INFO
	.align		4
.L_33:
        /*00d8*/ 	.byte	0x04, 0x17
        /*00da*/ 	.short	(.L_35 - .L_34)
.L_34:
        /*00dc*/ 	.word	0x00000000
        /*00e0*/ 	.short	0x0000
        /*00e2*/ 	.short	0x0000
        /*00e4*/ 	.byte	0x00, 0xf4, 0x21, 0x00


	//----- nvinfo : EIATTR_SPARSE_MMA_MASK
	.align		4
.L_35:
        /*00e8*/ 	.byte	0x03, 0x50
        /*00ea*/ 	.short	0x0000


	//----- nvinfo : EIATTR_MAXREG_COUNT
	.align		4
        /*00ec*/ 	.byte	0x03, 0x1b
        /*00ee*/ 	.short	0x00ff


	//----- nvinfo : EIATTR_NUM_BARRIERS
	.align		4
        /*00f0*/ 	.byte	0x02, 0x4c
        /*00f2*/ 	.byte	0x01
	.zero		1


	//----- nvinfo : EIATTR_ANNOTATIONS
	.align		4
        /*00f4*/ 	.byte	0x04, 0x55
        /*00f6*/ 	.short	(.L_37 - .L_36)


	//   ....[0]....
.L_36:
        /*00f8*/ 	.word	0x00000001
        /*00fc*/ 	.byte	0x40, 0x05, 0x00, 0x00, 0x01, 0x00, 0x00, 0x00, 0x70, 0x05, 0x00, 0x00, 0x01, 0x00, 0x00, 0x00
        /* <DEDUP_REMOVED lines=2198> */
        /*8a6c*/ 	.byte	0x10, 0x74, 0x03, 0x00


	//----- nvinfo : EIATTR_MERCURY_ISA_VERSION
	.align		4
.L_37:
        /*8a70*/ 	.byte	0x03, 0x5f
        /*8a72*/ 	.short	0x0101


	//----- nvinfo : EIATTR_EXIT_INSTR_OFFSETS
	.align		4
        /*8a74*/ 	.byte	0x04, 0x1c
        /*8a76*/ 	.short	(.L_39 - .L_38)


	//   ....[0]....
.L_38:
        /*8a78*/ 	.word	0x0008bad0


	//   ....[1]....
        /*8a7c*/ 	.word	0x0008baf0


	//----- nvinfo : EIATTR_REQNTID
	.align		4
.L_39:
        /*8a80*/ 	.byte	0x04, 0x10
        /*8a82*/ 	.short	(.L_41 - .L_40)
.L_40:
        /*8a84*/ 	.word	0x00000080
        /*8a88*/ 	.word	0x00000001
        /*8a8c*/ 	.word	0x00000001


	//----- nvinfo : EIATTR_CBANK_PARAM_SIZE
	.align		4
.L_41:
        /*8a90*/ 	.byte	0x03, 0x19
        /*8a92*/ 	.short	0x0050


	//----- nvinfo : EIATTR_PARAM_CBANK
	.align		4
        /*8a94*/ 	.byte	0x04, 0x0a
        /*8a96*/ 	.short	(.L_43 - .L_42)
	.align		4
.L_42:
        /*8a98*/ 	.word	index@(.nv.constant0.matmul_kernel)
        /*8a9c*/ 	.short	0x0210
        /*8a9e*/ 	.short	0x0050


	//----- nvinfo : EIATTR_SW_WAR
	.align		4
.L_43:
        /*8aa0*/ 	.byte	0x04, 0x36
        /*8aa2*/ 	.short	(.L_45 - .L_44)
.L_44:
        /*8aa4*/ 	.word	0x00000008
.L_45:


//--------------------- .nv.callgraph             --------------------------
	.section	.nv.callgraph,"",@"SHT_CUDA_CALLGRAPH"
	.align	4
	.sectionentsize	8
	.align		4
        /*0000*/ 	.word	0x00000000
	.align		4
        /*0004*/ 	.word	0xffffffff
	.align		4
        /*0008*/ 	.word	0x00000000
	.align		4
        /*000c*/ 	.word	0xfffffffe
	.align		4
        /*0010*/ 	.word	0x00000000
	.align		4
        /*0014*/ 	.word	0xfffffffd
	.align		4
        /*0018*/ 	.word	0x00000000
	.align		4
        /*001c*/ 	.word	0xfffffffc


//--------------------- .text.matmul_kernel       --------------------------
	.section	.text.matmul_kernel,"ax",@progbits
	.align	128
        .global         matmul_kernel
        .type           matmul_kernel,@function
        .size           matmul_kernel,(.L_x_4 - matmul_kernel)
        .other          matmul_kernel,@"STO_CUDA_ENTRY STV_DEFAULT"
matmul_kernel:
.text.matmul_kernel:
[----:B------:R-:W0:Y:S08]  /*0000*/  LDC R1, c[0x0][0x28] ;  /* 0x00000a00ff017b82 */ /* 0x000e300000000800 */
[----:B------:R-:W1:Y:S01]  /*0010*/  LDC.64 R124, c[0x0][0x228] ;  /* 0x00008a00ff7c7b82 */ /* 0x000e620000000a00 */
[----:B------:R-:W2:Y:S01]  /*0020*/  S2R R5, SR_CTAID.X ;  /* 0x0000000000057919 */ /* 0x000ea20000002500 */
[----:B0-----:R-:W-:Y:S01]  /*0030*/  VIADD R1, R1, 0xffffda70 ;  /* 0xffffda7001017836 */ /* 0x001fe20000000000 */
[----:B------:R-:W-:Y:S01]  /*0040*/  UMOV UR4, 0x400 ;  /* 0x0000040000047882 */ /* 0x000fe20000000000 */
[----:B------:R-:W-:Y:S01]  /*0050*/  ULDC.64 UR6, c[0x0][0x208] ;  /* 0x0000820000067ab9 */ /* 0x000fe20000000a00 */
[----:B------:R-:W0:Y:S03]  /*0060*/  S2R R126, SR_TID.X ;  /* 0x00000000007e7919 */ /* 0x000e260000002100 */
[----:B------:R-:W3:Y:S01]  /*0070*/  S2UR UR5, SR_CgaCtaId ;  /* 0x00000000000579c3 */ /* 0x000ee20000008800 */
[----:B-1----:R-:W-:-:S05]  /*0080*/  VIADD R0, R125, 0x1ff ;  /* 0x000001ff7d007836 */ /* 0x002fca0000000000 */
[----:B------:R-:W-:Y:S01]  /*0090*/  SHF.R.S32.HI R3, RZ, 0x1f, R0 ;  /* 0x0000001fff037819 */ /* 0x000fe20000011400 */
[----:B---3--:R-:W-:-:S03]  /*00a0*/  ULEA UR4, UR5, UR4, 0x18 ;  /* 0x0000000405047291 */ /* 0x008fc6000f8ec03f */
[----:B------:R-:W-:Y:S02]  /*00b0*/  LEA.HI R3, R3, R0, RZ, 0x9 ;  /* 0x0000000003037211 */ /* 0x000fe400078f48ff */
[----:B--2---:R-:W-:Y:S02]  /*00c0*/  IABS R8, R5 ;  /* 0x0000000500087213 */ /* 0x004fe40000000000 */
[----:B------:R-:W-:Y:S02]  /*00d0*/  SHF.R.S32.HI R3, RZ, 0x9, R3 ;  /* 0x00000009ff037819 */ /* 0x000fe40000011403 */
[----:B0-----:R-:W-:-:S03]  /*00e0*/  LOP3.LUT R12, R126, 0x7f, RZ, 0xc0, !PT ;  /* 0x0000007f7e0c7812 */ /* 0x001fc600078ec0ff */
[----:B------:R-:W-:-:S05]  /*00f0*/  IMAD.SHL.U32 R4, R3, 0x4, RZ ;  /* 0x0000000403047824 */ /* 0x000fca00078e00ff */
[-C--:B------:R-:W-:Y:S02]  /*0100*/  IABS R7, R4.reuse ;  /* 0x0000000400077213 */ /* 0x080fe40000000000 */
[----:B------:R-:W-:Y:S02]  /*0110*/  IABS R10, R4 ;  /* 0x00000004000a7213 */ /* 0x000fe40000000000 */
[----:B------:R-:W0:Y:S08]  /*0120*/  I2F.RP R0, R7 ;  /* 0x0000000700007306 */ /* 0x000e300000209400 */
[----:B0-----:R-:W0:Y:S02]  /*0130*/  MUFU.RCP R0, R0 ;  /* 0x0000000000007308 */ /* 0x001e240000001000 */
[----:B0-----:R-:W-:-:S02]  /*0140*/  VIADD R2, R0, 0xffffffe ;  /* 0x0ffffffe00027836 */ /* 0x001fc40000000000 */
[----:B------:R-:W-:-:S04]  /*0150*/  IMAD.MOV R0, RZ, RZ, -R10 ;  /* 0x000000ffff007224 */ /* 0x000fc800078e0a0a */
[----:B------:R0:W1:Y:S02]  /*0160*/  F2I.FTZ.U32.TRUNC.NTZ R3, R2 ;  /* 0x0000000200037305 */ /* 0x000064000021f000 */
[----:B0-----:R-:W-:Y:S02]  /*0170*/  IMAD.MOV.U32 R2, RZ, RZ, RZ ;  /* 0x000000ffff027224 */ /* 0x001fe400078e00ff */
[----:B-1----:R-:W-:-:S04]  /*0180*/  IMAD.MOV R6, RZ, RZ, -R3 ;  /* 0x000000ffff067224 */ /* 0x002fc800078e0a03 */
[----:B------:R-:W-:Y:S02]  /*0190*/  IMAD R9, R6, R7, RZ ;  /* 0x0000000706097224 */ /* 0x000fe400078e02ff */
[----:B------:R-:W-:Y:S02]  /*01a0*/  IMAD.MOV.U32 R6, RZ, RZ, R8 ;  /* 0x000000ffff067224 */ /* 0x000fe400078e0008 */
[----:B------:R-:W-:-:S06]  /*01b0*/  IMAD.HI.U32 R3, R3, R9, R2 ;  /* 0x0000000903037227 */ /* 0x000fcc00078e0002 */
[----:B------:R-:W-:-:S04]  /*01c0*/  IMAD.HI.U32 R3, R3, R6, RZ ;  /* 0x0000000603037227 */ /* 0x000fc800078e00ff */
[----:B------:R-:W-:-:S05]  /*01d0*/  IMAD R0, R3, R0, R6 ;  /* 0x0000000003007224 */ /* 0x000fca00078e0206 */
[----:B------:R-:W-:-:S13]  /*01e0*/  ISETP.GT.U32.AND P1, PT, R7, R0, PT ;  /* 0x000000000700720c */ /* 0x000fda0003f24070 */
[----:B------:R-:W-:Y:S02]  /*01f0*/  @!P1 IMAD.IADD R0, R0, 0x1, -R7 ;  /* 0x0000000100009824 */ /* 0x000fe400078e0a07 */
[----:B------:R-:W-:Y:S01]  /*0200*/  @!P1 VIADD R3, R3, 0x1 ;  /* 0x0000000103039836 */ /* 0x000fe20000000000 */
[----:B------:R-:W-:Y:S02]  /*0210*/  ISETP.NE.AND P1, PT, R4, RZ, PT ;  /* 0x000000ff0400720c */ /* 0x000fe40003f25270 */
[----:B------:R-:W-:Y:S02]  /*0220*/  ISETP.GE.U32.AND P0, PT, R0, R7, PT ;  /* 0x000000070000720c */ /* 0x000fe40003f06070 */
[----:B------:R-:W-:-:S04]  /*0230*/  LOP3.LUT R0, R5, R4, RZ, 0x3c, !PT ;  /* 0x0000000405007212 */ /* 0x000fc800078e3cff */
[----:B------:R-:W-:Y:S01]  /*0240*/  ISETP.GE.AND P2, PT, R0, RZ, PT ;  /* 0x000000ff0000720c */ /* 0x000fe20003f46270 */
[----:B------:R-:W-:-:S06]  /*0250*/  VIADD R0, R124, 0x7f ;  /* 0x0000007f7c007836 */ /* 0x000fcc0000000000 */
[----:B------:R-:W-:-:S04]  /*0260*/  @P0 VIADD R3, R3, 0x1 ;  /* 0x0000000103030836 */ /* 0x000fc80000000000 */
[----:B------:R-:W-:Y:S01]  /*0270*/  IMAD.MOV.U32 R2, RZ, RZ, R3 ;  /* 0x000000ffff027224 */ /* 0x000fe200078e0003 */
[----:B------:R-:W-:-:S03]  /*0280*/  SHF.R.S32.HI R3, RZ, 0x1f, R0 ;  /* 0x0000001fff037819 */ /* 0x000fc60000011400 */
[----:B------:R-:W-:Y:S01]  /*0290*/  @!P2 IMAD.MOV R2, RZ, RZ, -R2 ;  /* 0x000000ffff02a224 */ /* 0x000fe200078e0a02 */
[----:B------:R-:W-:Y:S02]  /*02a0*/  @!P1 LOP3.LUT R2, RZ, R4, RZ, 0x33, !PT ;  /* 0x00000004ff029212 */ /* 0x000fe400078e33ff */
[----:B------:R-:W-:-:S03]  /*02b0*/  LEA.HI R3, R3, R0, RZ, 0x7 ;  /* 0x0000000003037211 */ /* 0x000fc600078f38ff */
[----:B------:R-:W-:Y:S02]  /*02c0*/  IMAD.SHL.U32 R6, R2, 0x4, RZ ;  /* 0x0000000402067824 */ /* 0x000fe400078e00ff */
[----:B------:R-:W-:-:S03]  /*02d0*/  IMAD.MOV R2, RZ, RZ, -R2 ;  /* 0x000000ffff027224 */ /* 0x000fc600078e0a02 */
[----:B------:R-:W-:Y:S01]  /*02e0*/  LEA.HI.SX32 R3, R3, -R6, 0x19 ;  /* 0x8000000603037211 */ /* 0x000fe200078fcaff */
[----:B------:R-:W-:-:S03]  /*02f0*/  IMAD R11, R4, R2, R5 ;  /* 0x00000002040b7224 */ /* 0x000fc600078e0205 */
[----:B------:R-:W-:-:S04]  /*0300*/  VIMNMX R8, R3, 0x4, PT ;  /* 0x0000000403087848 */ /* 0x000fc80003fe0100 */
[-C--:B------:R-:W-:Y:S02]  /*0310*/  IABS R7, R8.reuse ;  /* 0x0000000800077213 */ /* 0x080fe40000000000 */
[----:B------:R-:W-:Y:S02]  /*0320*/  IABS R4, R8 ;  /* 0x0000000800047213 */ /* 0x000fe40000000000 */
[----:B------:R-:W0:Y:S08]  /*0330*/  I2F.RP R0, R7 ;  /* 0x0000000700007306 */ /* 0x000e300000209400 */
[----:B0-----:R-:W0:Y:S02]  /*0340*/  MUFU.RCP R0, R0 ;  /* 0x0000000000007308 */ /* 0x001e240000001000 */
[----:B0-----:R-:W-:-:S02]  /*0350*/  VIADD R3, R0, 0xffffffe ;  /* 0x0ffffffe00037836 */ /* 0x001fc40000000000 */
[----:B------:R-:W-:-:S04]  /*0360*/  IMAD.MOV R0, RZ, RZ, -R4 ;  /* 0x000000ffff007224 */ /* 0x000fc800078e0a04 */
[----:B------:R-:W0:Y:S02]  /*0370*/  F2I.FTZ.U32.TRUNC.NTZ R3, R3 ;  /* 0x0000000300037305 */ /* 0x000e24000021f000 */
[----:B0-----:R-:W-:-:S04]  /*0380*/  IMAD.MOV R9, RZ, RZ, -R3 ;  /* 0x000000ffff097224 */ /* 0x001fc800078e0a03 */
[----:B------:R-:W-:Y:S01]  /*0390*/  IMAD.MOV.U32 R2, RZ, RZ, R9 ;  /* 0x000000ffff027224 */ /* 0x000fe200078e0009 */
[----:B------:R-:W-:-:S03]  /*03a0*/  IABS R9, R11 ;  /* 0x0000000b00097213 */ /* 0x000fc60000000000 */
[----:B------:R-:W-:Y:S02]  /*03b0*/  IMAD R5, R2, R7, RZ ;  /* 0x0000000702057224 */ /* 0x000fe400078e02ff */
[----:B------:R-:W-:-:S04]  /*03c0*/  IMAD.MOV.U32 R2, RZ, RZ, RZ ;  /* 0x000000ffff027224 */ /* 0x000fc800078e00ff */
        /* <DEDUP_REMOVED lines=9> */
[----:B------:R-:W-:Y:S02]  /*0460*/  ISETP.GE.AND P2, PT, R0, RZ, PT ;  /* 0x000000ff0000720c */ /* 0x000fe40003f46270 */
[----:B------:R-:W0:Y:S05]  /*0470*/  LDC R0, c[0x0][0x230] ;  /* 0x00008c00ff007b82 */ /* 0x000e2a0000000800 */
[----:B------:R-:W-:-:S06]  /*0480*/  @P0 VIADD R2, R2, 0x1 ;  /* 0x0000000102020836 */ /* 0x000fcc0000000000 */
[----:B------:R-:W-:Y:S01]  /*0490*/  @!P2 IMAD.MOV R2, RZ, RZ, -R2 ;  /* 0x000000ffff02a224 */ /* 0x000fe200078e0a02 */
[----:B------:R-:W-:-:S05]  /*04a0*/  @!P1 LOP3.LUT R2, RZ, R8, RZ, 0x33, !PT ;  /* 0x00000008ff029212 */ /* 0x000fca00078e33ff */
[----:B------:R-:W-:-:S04]  /*04b0*/  IMAD.MOV R3, RZ, RZ, -R2 ;  /* 0x000000ffff037224 */ /* 0x000fc800078e0a02 */
[----:B------:R-:W-:Y:S02]  /*04c0*/  IMAD R3, R8, R3, R11 ;  /* 0x0000000308037224 */ /* 0x000fe400078e020b */
[----:B0-----:R-:W-:Y:S02]  /*04d0*/  VIADD R13, R0, 0x7f ;  /* 0x0000007f000d7836 */ /* 0x001fe40000000000 */
[----:B------:R-:W-:Y:S02]  /*04e0*/  IMAD.SHL.U32 R0, R2, 0x200, RZ ;  /* 0x0000020002007824 */ /* 0x000fe400078e00ff */
[----:B------:R-:W-:Y:S01]  /*04f0*/  IMAD.IADD R3, R6, 0x1, R3 ;  /* 0x0000000106037824 */ /* 0x000fe200078e0203 */
[----:B------:R-:W-:Y:S01]  /*0500*/  ISETP.GT.AND P0, PT, R13, 0x7f, PT ;  /* 0x0000007f0d00780c */ /* 0x000fe20003f04270 */
[C---:B------:R-:W-:Y:S02]  /*0510*/  VIADD R2, R0.reuse, 0x1 ;  /* 0x0000000100027836 */ /* 0x040fe40000000000 */
[----:B------:R-:W-:-:S02]  /*0520*/  VIADD R5, R0, 0x2 ;  /* 0x0000000200057836 */ /* 0x000fc40000000000 */
[C---:B------:R-:W-:Y:S01]  /*0530*/  VIADD R4, R0.reuse, 0x3 ;  /* 0x0000000300047836 */ /* 0x040fe20000000000 */
[----:B------:R0:W-:Y:S01]  /*0540*/  STL [R1+0x820], R2 ;  /* 0x0008200201007387 */ /* 0x0001e20000100800 */
[C---:B------:R-:W-:Y:S02]  /*0550*/  VIADD R6, R0.reuse, 0x108 ;  /* 0x0000010800067836 */ /* 0x040fe40000000000 */
[----:B------:R-:W-:Y:S01]  /*0560*/  IMAD R3, R3, 0x80, R12 ;  /* 0x0000008003037824 */ /* 0x000fe200078e020c */
[----:B------:R1:W-:Y:S01]  /*0570*/  STL [R1+0x81c], R5 ;  /* 0x00081c0501007387 */ /* 0x0003e20000100800 */
[C---:B------:R-:W-:Y:S02]  /*0580*/  VIADD R251, R0.reuse, 0xf5 ;  /* 0x000000f500fb7836 */ /* 0x040fe40000000000 */
[C---:B------:R-:W-:Y:S01]  /*0590*/  VIADD R252, R0.reuse, 0x10d ;  /* 0x0000010d00fc7836 */ /* 0x040fe20000000000 */
[----:B------:R2:W-:Y:S01]  /*05a0*/  STL [R1+0x818], R4 ;  /* 0x0008180401007387 */ /* 0x0005e20000100800 */
[----:B------:R-:W-:-:S02]  /*05b0*/  VIADD R8, R0, 0x112 ;  /* 0x0000011200087836 */ /* 0x000fc40000000000 */
[C---:B0-----:R-:W-:Y:S02]  /*05c0*/  VIADD R2, R0.reuse, 0x4 ;  /* 0x0000000400027836 */ /* 0x041fe40000000000 */
[C---:B------:R-:W-:Y:S02]  /*05d0*/  VIADD R7, R0.reuse, 0x113 ;  /* 0x0000011300077836 */ /* 0x040fe40000000000 */
[C---:B-1----:R-:W-:Y:S01]  /*05e0*/  VIADD R5, R0.reuse, 0x5 ;  /* 0x0000000500057836 */ /* 0x042fe20000000000 */
[----:B------:R0:W-:Y:S01]  /*05f0*/  STL [R1+0x814], R2 ;  /* 0x0008140201007387 */ /* 0x0001e20000100800 */
[C---:B------:R-:W-:Y:S02]  /*0600*/  VIADD R250, R0.reuse, 0x114 ;  /* 0x0000011400fa7836 */ /* 0x040fe40000000000 */
[C---:B--2---:R-:W-:Y:S01]  /*0610*/  VIADD R4, R0.reuse, 0x6 ;  /* 0x0000000600047836 */ /* 0x044fe20000000000 */
[----:B------:R1:W-:Y:S01]  /*0620*/  STL [R1+0x810], R5 ;  /* 0x0008100501007387 */ /* 0x0003e20000100800 */
[----:B------:R-:W-:-:S02]  /*0630*/  VIADD R249, R0, 0x115 ;  /* 0x0000011500f97836 */ /* 0x000fc40000000000 */
[C---:B------:R-:W-:Y:S01]  /*0640*/  VIADD R248, R0.reuse, 0x116 ;  /* 0x0000011600f87836 */ /* 0x040fe20000000000 */
[----:B------:R2:W-:Y:S01]  /*0650*/  STL [R1+0x80c], R4 ;  /* 0x00080c0401007387 */ /* 0x0005e20000100800 */
[C---:B------:R-:W-:Y:S02]  /*0660*/  VIADD R247, R0.reuse, 0x117 ;  /* 0x0000011700f77836 */ /* 0x040fe40000000000 */
[C---:B0-----:R-:W-:Y:S02]  /*0670*/  VIADD R2, R0.reuse, 0x7 ;  /* 0x0000000700027836 */ /* 0x041fe40000000000 */
[C---:B------:R-:W-:Y:S02]  /*0680*/  VIADD R246, R0.reuse, 0x118 ;  /* 0x0000011800f67836 */ /* 0x040fe40000000000 */
[C---:B-1----:R-:W-:Y:S01]  /*0690*/  VIADD R5, R0.reuse, 0x8 ;  /* 0x0000000800057836 */ /* 0x042fe20000000000 */
[----:B------:R0:W-:Y:S01]  /*06a0*/  STL [R1+0x808], R2 ;  /* 0x0008080201007387 */ /* 0x0001e20000100800 */
[----:B------:R-:W-:-:S02]  /*06b0*/  VIADD R245, R0, 0x119 ;  /* 0x0000011900f57836 */ /* 0x000fc40000000000 */
[C---:B--2---:R-:W-:Y:S01]  /*06c0*/  VIADD R4, R0.reuse, 0x9 ;  /* 0x0000000900047836 */ /* 0x044fe20000000000 */
[----:B------:R1:W-:Y:S01]  /*06d0*/  STL [R1+0x804], R5 ;  /* 0x0008040501007387 */ /* 0x0003e20000100800 */
[C---:B------:R-:W-:Y:S02]  /*06e0*/  VIADD R244, R0.reuse, 0x11a ;  /* 0x0000011a00f47836 */ /* 0x040fe40000000000 */
[C---:B------:R-:W-:Y:S01]  /*06f0*/  VIADD R243, R0.reuse, 0x11b ;  /* 0x0000011b00f37836 */ /* 0x040fe20000000000 */
[----:B------:R2:W-:Y:S01]  /*0700*/  STL [R1+0x800], R4 ;  /* 0x0008000401007387 */ /* 0x0005e20000100800 */
[C---:B------:R-:W-:Y:S02]  /*0710*/  VIADD R242, R0.reuse, 0x11c ;  /* 0x0000011c00f27836 */ /* 0x040fe40000000000 */
[C---:B0-----:R-:W-:Y:S02]  /*0720*/  VIADD R2, R0.reuse, 0xa ;  /* 0x0000000a00027836 */ /* 0x041fe40000000000 */
[----:B------:R-:W-:-:S02]  /*0730*/  VIADD R241, R0, 0x11d ;  /* 0x0000011d00f17836 */ /* 0x000fc40000000000 */
[C---:B-1----:R-:W-:Y:S01]  /*0740*/  VIADD R5, R0.reuse, 0xb ;  /* 0x0000000b00057836 */ /* 0x042fe20000000000 */
[----:B------:R0:W-:Y:S01]  /*0750*/  STL [R1+0x7fc], R2 ;  /* 0x0007fc0201007387 */ /* 0x0001e20000100800 */
[C---:B------:R-:W-:Y:S02]  /*0760*/  VIADD R240, R0.reuse, 0x11e ;  /* 0x0000011e00f07836 */ /* 0x040fe40000000000 */
[C---:B--2---:R-:W-:Y:S01]  /*0770*/  VIADD R4, R0.reuse, 0xc ;  /* 0x0000000c00047836 */ /* 0x044fe20000000000 */
        /* <DEDUP_REMOVED lines=495> */
[----:B------:R1:W-:Y:S04]  /*2670*/  STL [R1+0x5c0], R5 ;  /* 0x0005c00501007387 */ /* 0x0003e80000100800 */
[----:B------:R2:W-:Y:S01]  /*2680*/  STL [R1+0x5b4], R4 ;  /* 0x0005b40401007387 */ /* 0x0005e20000100800 */
[----:B0-----:R-:W-:-:S02]  /*2690*/  VIADD R2, R0, 0x94 ;  /* 0x0000009400027836 */ /* 0x001fc40000000000 */
[----:B-1----:R-:W-:-:S03]  /*26a0*/  VIADD R5, R0, 0x95 ;  /* 0x0000009500057836 */ /* 0x002fc60000000000 */
[----:B------:R0:W-:Y:S01]  /*26b0*/  STL [R1+0x5b0], R2 ;  /* 0x0005b00201007387 */ /* 0x0001e20000100800 */
[----:B--2---:R-:W-:-:S03]  /*26c0*/  VIADD R4, R0, 0x96 ;  /* 0x0000009600047836 */ /* 0x004fc60000000000 */
[----:B------:R1:W-:Y:S04]  /*26d0*/  STL [R1+0x5a4], R5 ;  /* 0x0005a40501007387 */ /* 0x0003e80000100800 */
[----:B------:R2:W-:Y:S01]  /*26e0*/  STL [R1+0x59c], R4 ;  /* 0x00059c0401007387 */ /* 0x0005e20000100800 */
[C---:B0-----:R-:W-:Y:S02]  /*26f0*/  VIADD R2, R0.reuse, 0x97 ;  /* 0x0000009700027836 */ /* 0x041fe40000000000 */
        /* <DEDUP_REMOVED lines=195> */
[----:B------:R1:W-:Y:S01]  /*3330*/  STL [R1+0xec], R5 ;  /* 0x0000ec0501007387 */ /* 0x0003e20000100800 */
[C---:B0-----:R-:W-:Y:S02]  /*3340*/  VIADD R2, R0.reuse, 0xfa ;  /* 0x000000fa00027836 */ /* 0x041fe40000000000 */
[----:B-1----:R-:W-:-:S03]  /*3350*/  VIADD R5, R0, 0xfc ;  /* 0x000000fc00057836 */ /* 0x002fc60000000000 */
[----:B------:R0:W-:Y:S04]  /*3360*/  STL [R1+0xe8], R2 ;  /* 0x0000e80201007387 */ /* 0x0001e80000100800 */
        /* <DEDUP_REMOVED lines=28> */
[----:B------:R1:W-:Y:S01]  /*3530*/  STL [R1+0xc], R5 ;  /* 0x00000c0501007387 */ /* 0x0003e20000100800 */
[C---:B0-----:R-:W-:Y:S02]  /*3540*/  VIADD R2, R0.reuse, 0x10b ;  /* 0x0000010b00027836 */ /* 0x041fe40000000000 */
[----:B-1----:R-:W-:-:S03]  /*3550*/  VIADD R5, R0, 0x10c ;  /* 0x0000010c00057836 */ /* 0x002fc60000000000 */
[----:B------:R0:W-:Y:S04]  /*3560*/  STL [R1+0x4], R2 ;  /* 0x0000040201007387 */ /* 0x0001e80000100800 */
[----:B------:R1:W-:Y:S01]  /*3570*/  STL [R1], R5 ;  /* 0x0000000501007387 */ /* 0x0003e20000100800 */
[C---:B0-----:R-:W-:Y:S02]  /*3580*/  VIADD R2, R0.reuse, 0x10e ;  /* 0x0000010e00027836 */ /* 0x041fe40000000000 */
[----:B-1----:R-:W-:-:S03]  /*3590*/  VIADD R5, R0, 0x110 ;  /* 0x0000011000057836 */ /* 0x002fc60000000000 */
[----:B------:R0:W-:Y:S04]  /*35a0*/  STL [R1+0x8], R2 ;  /* 0x0000080201007387 */ /* 0x0001e80000100800 */
[----:B------:R1:W-:Y:S01]  /*35b0*/  STL [R1+0x1d54], R3 ;  /* 0x001d540301007387 */ /* 0x0003e20000100800 */
[----:B0-----:R-:W-:Y:S01]  /*35c0*/  VIADD R2, R0, 0x111 ;  /* 0x0000011100027836 */ /* 0x001fe20000000000 */
[----:B------:R-:W-:Y:S06]  /*35d0*/  @P0 BRA `(.L_x_0) ;  /* 0x0000001c000c0947 */ /* 0x000fec0003800000 */
[----:B------:R-:W-:Y:S01]  /*35e0*/  IMAD.SHL.U32 R2, R126, 0x10, RZ ;  /* 0x000000107e027824 */ /* 0x000fe200078e00ff */
[----:B------:R2:W-:Y:S01]  /*35f0*/  STL [R1+0x400], RZ ;  /* 0x000400ff01007387 */ /* 0x0005e20000100800 */
[----:B------:R-:W-:Y:S02]  /*3600*/  CS2R R24, SRZ ;  /* 0x0000000000187805 */ /* 0x000fe4000001ff00 */
[----:B------:R-:W-:Y:S02]  /*3610*/  CS2R R26, SRZ ;  /* 0x00000000001a7805 */ /* 0x000fe4000001ff00 */
[----:B------:R-:W-:Y:S01]  /*3620*/  CS2R R28, SRZ ;  /* 0x00000000001c7805 */ /* 0x000fe2000001ff00 */
[----:B------:R2:W-:Y:S01]  /*3630*/  STL [R1+0x1d50], R2 ;  /* 0x001d500201007387 */ /* 0x0005e20000100800 */
[----:B------:R-:W-:Y:S02]  /*3640*/  CS2R R30, SRZ ;  /* 0x00000000001e7805 */ /* 0x000fe4000001ff00 */
[----:B------:R-:W-:-:S02]  /*3650*/  CS2R R32, SRZ ;  /* 0x0000000000207805 */ /* 0x000fc4000001ff00 */
[----:B------:R-:W-:Y:S01]  /*3660*/  CS2R R34, SRZ ;  /* 0x0000000000227805 */ /* 0x000fe2000001ff00 */
[----:B------:R2:W-:Y:S01]  /*3670*/  STL [R1+0x404], RZ ;  /* 0x000404ff01007387 */ /* 0x0005e20000100800 */
[----:B------:R-:W-:Y:S02]  /*3680*/  CS2R R36, SRZ ;  /* 0x0000000000247805 */ /* 0x000fe4000001ff00 */
[----:B------:R-:W-:Y:S02]  /*3690*/  CS2R R38, SRZ ;  /* 0x0000000000267805 */ /* 0x000fe4000001ff00 */
[----:B------:R-:W-:Y:S01]  /*36a0*/  CS2R R40, SRZ ;  /* 0x0000000000287805 */ /* 0x000fe2000001ff00 */
[----:B------:R2:W-:Y:S01]  /*36b0*/  STL [R1+0x408], RZ ;  /* 0x000408ff01007387 */ /* 0x0005e20000100800 */
        /* <DEDUP_REMOVED lines=72> */
[----:B------:R-:W-:-:S03]  /*3b40*/  CS2R R150, SRZ ;  /* 0x0000000000967805 */ /* 0x000fc6000001ff00 */
[----:B------:R2:W-:Y:S04]  /*3b50*/  STL [R1+0x454], RZ ;  /* 0x000454ff01007387 */ /* 0x0005e80000100800 */
        /* <DEDUP_REMOVED lines=234> */
[----:B------:R2:W-:Y:S04]  /*4a00*/  STL [R1], RZ ;  /* 0x000000ff01007387 */ /* 0x0005e80000100800 */
        /* <DEDUP_REMOVED lines=126> */
[----:B------:R2:W-:Y:S01]  /*51f0*/  STL [R1+0x1fc], RZ ;  /* 0x0001fcff01007387 */ /* 0x0005e20000100800 */
[----:B------:R-:W-:Y:S05]  /*5200*/  BRA `(.L_x_1) ;  /* 0x000005b800087947 */ /* 0x000fea0003800000 */
.L_x_0:
[----:B------:R0:W-:Y:S01]  /*5210*/  STL [R1+0x1e80], R246 ;  /* 0x001e80f601007387 */ /* 0x0001e20000100800 */
[----:B-1----:R-:W-:Y:S01]  /*5220*/  IABS R3, R125 ;  /* 0x0000007d00037213 */ /* 0x002fe20000000000 */
[----:B------:R-:W-:Y:S01]  /*5230*/  ULDC UR5, c[0x0][0x23c] ;  /* 0x00008f0000057ab9 */ /* 0x000fe20000000800 */
[----:B------:R-:W-:Y:S01]  /*5240*/  ISETP.GE.AND P4, PT, R9, RZ, PT ;  /* 0x000000ff0900720c */ /* 0x000fe20003f86270 */
[----:B------:R-:W-:Y:S01]  /*5250*/  ULDC.64 UR8, c[0x0][0x218] ;  /* 0x0000860000087ab9 */ /* 0x000fe20000000a00 */
[----:B------:R-:W-:Y:S01]  /*5260*/  ISETP.GE.AND P2, PT, R11, RZ, PT ;  /* 0x000000ff0b00720c */ /* 0x000fe20003f46270 */
[----:B------:R-:W-:Y:S01]  /*5270*/  ULDC.64 UR10, c[0x0][0x210] ;  /* 0x00008400000a7ab9 */ /* 0x000fe20000000a00 */
[----:B0-----:R-:W2:Y:S04]  /*5280*/  LDL.LU R246, [R1+0x3c0] ;  /* 0x0003c00001f67983 */ /* 0x001ea80000300800 */
[----:B------:R-:W-:Y:S04]  /*5290*/  STL [R1+0x1e7c], R247 ;  /* 0x001e7cf701007387 */ /* 0x000fe80000100800 */
[----:B------:R-:W-:Y:S04]  /*52a0*/  STL [R1+0x1e78], R248 ;  /* 0x001e78f801007387 */ /* 0x000fe80000100800 */
[----:B------:R-:W-:Y:S04]  /*52b0*/  STL [R1+0x1e74], R249 ;  /* 0x001e74f901007387 */ /* 0x000fe80000100800 */
[----:B------:R-:W-:Y:S04]  /*52c0*/  STL [R1+0x1e70], R250 ;  /* 0x001e70fa01007387 */ /* 0x000fe80000100800 */
[----:B------:R-:W-:Y:S04]  /*52d0*/  STL [R1+0x1e6c], R7 ;  /* 0x001e6c0701007387 */ /* 0x000fe80000100800 */
[----:B------:R0:W-:Y:S04]  /*52e0*/  STL [R1+0x1e68], R8 ;  /* 0x001e680801007387 */ /* 0x0001e80000100800 */
[----:B0-----:R-:W3:Y:S04]  /*52f0*/  LDL.LU R8, [R1+0x258] ;  /* 0x0002580001087983 */ /* 0x001ee80000300800 */
[----:B------:R-:W-:Y:S04]  /*5300*/  STL [R1+0x1e64], R2 ;  /* 0x001e640201007387 */ /* 0x000fe80000100800 */
[----:B------:R-:W-:Y:S04]  /*5310*/  STL [R1+0x1e60], R5 ;  /* 0x001e600501007387 */ /* 0x000fe80000100800 */
[----:B------:R0:W-:Y:S04]  /*5320*/  STL [R1+0x1e5c], R6 ;  /* 0x001e5c0601007387 */ /* 0x0001e80000100800 */
[----:B0-----:R-:W4:Y:S04]  /*5330*/  LDL.LU R6, [R1+0x1c0] ;  /* 0x0001c00001067983 */ /* 0x001f280000300800 */
[----:B------:R0:W-:Y:S04]  /*5340*/  STL [R1+0x1e58], R252 ;  /* 0x001e58fc01007387 */ /* 0x0001e80000100800 */
[----:B0-----:R-:W2:Y:S04]  /*5350*/  LDL.LU R252, [R1+0xf8] ;  /* 0x0000f80001fc7983 */ /* 0x001ea80000300800 */
[----:B------:R-:W2:Y:S04]  /*5360*/  LDL.LU R2, [R1+0x154] ;  /* 0x0001540001027983 */ /* 0x000ea80000300800 */
[----:B------:R-:W2:Y:S04]  /*5370*/  LDL.LU R247, [R1+0x2e4] ;  /* 0x0002e40001f77983 */ /* 0x000ea80000300800 */
[----:B------:R-:W2:Y:S04]  /*5380*/  LDL.LU R250, [R1+0x224] ;  /* 0x0002240001fa7983 */ /* 0x000ea80000300800 */
[----:B------:R-:W2:Y:S04]  /*5390*/  LDL.LU R249, [R1+0x1a8] ;  /* 0x0001a80001f97983 */ /* 0x000ea80000300800 */
[----:B------:R-:W2:Y:S01]  /*53a0*/  LDL.LU R5, [R1+0xcc] ;  /* 0x0000cc0001057983 */ /* 0x000ea20000300800 */
[----:B------:R-:W-:Y:S01]  /*53b0*/  IMAD.MOV.U32 R7, RZ, RZ, R251 ;  /* 0x000000ffff077224 */ /* 0x000fe200078e00fb */
[----:B------:R-:W0:Y:S01]  /*53c0*/  I2F.RP R128, R3 ;  /* 0x0000000300807306 */ /* 0x000e220000209400 */
[----:B------:R-:W-:Y:S01]  /*53d0*/  IMAD.MOV.U32 R248, RZ, RZ, R4 ;  /* 0x000000fffff87224 */ /* 0x000fe200078e0004 */
[----:B------:R1:W-:Y:S04]  /*53e0*/  STL [R1+0x1e54], R0 ;  /* 0x001e540001007387 */ /* 0x0003e80000100800 */
[----:B-1----:R-:W3:Y:S01]  /*53f0*/  LDL R0, [R1+0x1d54] ;  /* 0x001d540001007983 */ /* 0x002ee20000100800 */
[----:B------:R-:W-:Y:S01]  /*5400*/  IABS R251, R124 ;  /* 0x0000007c00fb7213 */ /* 0x000fe20000000000 */
[----:B0-----:R-:W0:Y:S01]  /*5410*/  MUFU.RCP R128, R128 ;  /* 0x0000008000807308 */ /* 0x001e220000001000 */
[----:B------:R-:W-:-:S07]  /*5420*/  ISETP.NE.AND P6, PT, R124, RZ, PT ;  /* 0x000000ff7c00720c */ /* 0x000fce0003fc5270 */
[----:B------:R-:W1:Y:S01]  /*5430*/  I2F.RP R126, R251 ;  /* 0x000000fb007e7306 */ /* 0x000e620000209400 */
[----:B0-----:R-:W-:-:S07]  /*5440*/  VIADD R128, R128, 0xffffffe ;  /* 0x0ffffffe80807836 */ /* 0x001fce0000000000 */
[----:B------:R-:W-:Y:S08]  /*5450*/  F2I.FTZ.U32.TRUNC.NTZ R129, R128 ;  /* 0x0000008000817305 */ /* 0x000ff0000021f000 */
[----:B-1----:R-:W0:Y:S02]  /*5460*/  MUFU.RCP R126, R126 ;  /* 0x0000007e007e7308 */ /* 0x002e240000001000 */
[----:B0-----:R-:W-:-:S06]  /*5470*/  VIADD R126, R126, 0xffffffe ;  /* 0x0ffffffe7e7e7836 */ /* 0x001fcc0000000000 */
[----:B------:R0:W1:Y:S02]  /*5480*/  F2I.FTZ.U32.TRUNC.NTZ R127, R126 ;  /* 0x0000007e007f7305 */ /* 0x000064000021f000 */
[----:B0-----:R-:W-:Y:S02]  /*5490*/  IMAD.MOV.U32 R126, RZ, RZ, RZ ;  /* 0x000000ffff7e7224 */ /* 0x001fe400078e00ff */
[----:B-1----:R-:W-:-:S04]  /*54a0*/  IMAD.MOV R4, RZ, RZ, -R127 ;  /* 0x000000ffff047224 */ /* 0x002fc800078e0a7f */
[----:B------:R-:W-:-:S04]  /*54b0*/  IMAD R4, R4, R251, RZ ;  /* 0x000000fb04047224 */ /* 0x000fc800078e02ff */
[----:B------:R-:W-:-:S04]  /*54c0*/  IMAD.HI.U32 R4, R127, R4, R126 ;  /* 0x000000047f047227 */ /* 0x000fc800078e007e */
[----:B------:R-:W-:Y:S01]  /*54d0*/  IMAD.MOV R127, RZ, RZ, -R129 ;  /* 0x000000ffff7f7224 */ /* 0x000fe200078e0a81 */
[----:B---3--:R-:W-:Y:S02]  /*54e0*/  IABS R128, R0 ;  /* 0x0000000000807213 */ /* 0x008fe40000000000 */
[----:B------:R-:W-:Y:S01]  /*54f0*/  ISETP.GE.AND P3, PT, R0, RZ, PT ;  /* 0x000000ff0000720c */ /* 0x000fe20003f66270 */
[----:B----4-:R-:W-:Y:S02]  /*5500*/  IMAD.MOV.U32 R0, RZ, RZ, R6 ;  /* 0x000000ffff007224 */ /* 0x010fe400078e0006 */
[----:B------:R-:W-:Y:S02]  /*5510*/  IMAD.MOV.U32 R126, RZ, RZ, R128 ;  /* 0x000000ffff7e7224 */ /* 0x000fe400078e0080 */
[----:B------:R-:W-:Y:S02]  /*5520*/  IMAD.MOV.U32 R128, RZ, RZ, RZ ;  /* 0x000000ffff807224 */ /* 0x000fe400078e00ff */
[----:B------:R-:W-:-:S04]  /*5530*/  IMAD.HI.U32 R4, R4, R126, RZ ;  /* 0x0000007e04047227 */ /* 0x000fc800078e00ff */
[----:B------:R-:W-:Y:S02]  /*5540*/  IMAD.MOV R4, RZ, RZ, -R4 ;  /* 0x000000ffff047224 */ /* 0x000fe400078e0a04 */
[----:B------:R-:W-:Y:S02]  /*5550*/  IMAD.MOV.U32 R6, RZ, RZ, R8 ;  /* 0x000000ffff067224 */ /* 0x000fe400078e0008 */
[----:B------:R-:W-:Y:S02]  /*5560*/  IMAD R126, R251, R4, R126 ;  /* 0x00000004fb7e7224 */ /* 0x000fe400078e027e */
[----:B------:R-:W-:Y:S01]  /*5570*/  IMAD R4, R127, R3, RZ ;  /* 0x000000037f047224 */ /* 0x000fe200078e02ff */
[----:B------:R-:W-:Y:S01]  /*5580*/  IABS R127, R9 ;  /* 0x00000009007f7213 */ /* 0x000fe20000000000 */
[----:B--2---:R-:W-:Y:S01]  /*5590*/  IMAD.MOV.U32 R8, RZ, RZ, R246 ;  /* 0x000000ffff087224 */ /* 0x004fe200078e00f6 */
[----:B------:R-:W-:Y:S01]  /*55a0*/  ISETP.GT.U32.AND P0, PT, R251, R126, PT ;  /* 0x0000007efb00720c */ /* 0x000fe20003f04070 */
[----:B------:R-:W-:Y:S01]  /*55b0*/  IMAD.HI.U32 R4, R129, R4, R128 ;  /* 0x0000000481047227 */ /* 0x000fe200078e0080 */
[----:B------:R-:W-:-:S02]  /*55c0*/  IABS R129, R11 ;  /* 0x0000000b00817213 */ /* 0x000fc40000000000 */
[----:B------:R-:W-:-:S03]  /*55d0*/  IABS R128, R10 ;  /* 0x0000000a00807213 */ /* 0x000fc60000000000 */
[----:B------:R-:W-:-:S04]  /*55e0*/  IMAD.HI.U32 R9, R4, R127, RZ ;  /* 0x0000007f04097227 */ /* 0x000fc800078e00ff */
[----:B------:R-:W-:Y:S02]  /*55f0*/  IMAD.MOV R9, RZ, RZ, -R9 ;  /* 0x000000ffff097224 */ /* 0x000fe400078e0a09 */
[----:B------:R-:W-:Y:S01]  /*5600*/  @!P0 IMAD.IADD R126, R126, 0x1, -R251 ;  /* 0x000000017e7e8824 */ /* 0x000fe200078e0afb */
[----:B------:R-:W-:Y:S01]  /*5610*/  ISETP.GE.AND P0, PT, R10, RZ, PT ;  /* 0x000000ff0a00720c */ /* 0x000fe20003f06270 */
[----:B------:R-:W-:-:S03]  /*5620*/  IMAD.HI.U32 R10, R4, R129, RZ ;  /* 0x00000081040a7227 */ /* 0x000fc600078e00ff */
[----:B------:R-:W-:Y:S01]  /*5630*/  ISETP.GT.U32.AND P5, PT, R251, R126, PT ;  /* 0x0000007efb00720c */ /* 0x000fe20003fa4070 */
[----:B------:R-:W-:Y:S02]  /*5640*/  IMAD.MOV R10, RZ, RZ, -R10 ;  /* 0x000000ffff0a7224 */ /* 0x000fe400078e0a0a */
[----:B------:R-:W-:Y:S01]  /*5650*/  IMAD R127, R3, R9, R127 ;  /* 0x00000009037f7224 */ /* 0x000fe200078e027f */
[----:B------:R-:W-:Y:S01]  /*5660*/  IABS R9, R13 ;  /* 0x0000000d00097213 */ /* 0x000fe20000000000 */
[----:B------:R-:W-:-:S03]  /*5670*/  IMAD.HI.U32 R11, R4, R128, RZ ;  /* 0x00000080040b7227 */ /* 0x000fc600078e00ff */
[C---:B------:R-:W-:Y:S01]  /*5680*/  ISETP.GT.U32.AND P1, PT, R3.reuse, R127, PT ;  /* 0x0000007f0300720c */ /* 0x040fe20003f24070 */
[C---:B------:R-:W-:Y:S01]  /*5690*/  IMAD R129, R3.reuse, R10, R129 ;  /* 0x0000000a03817224 */ /* 0x040fe200078e0281 */
[----:B------:R-:W-:Y:S01]  /*56a0*/  IABS R10, R12 ;  /* 0x0000000c000a7213 */ /* 0x000fe20000000000 */
[----:B------:R-:W-:Y:S02]  /*56b0*/  IMAD.MOV R11, RZ, RZ, -R11 ;  /* 0x000000ffff0b7224 */ /* 0x000fe400078e0a0b */
[----:B------:R-:W-:Y:S02]  /*56c0*/  @!P5 IMAD.IADD R126, R126, 0x1, -R251 ;  /* 0x000000017e7ed824 */ /* 0x000fe400078e0afb */
[C---:B------:R-:W-:Y:S01]  /*56d0*/  IMAD R128, R3.reuse, R11, R128 ;  /* 0x0000000b03807224 */ /* 0x040fe200078e0280 */
[----:B------:R-:W-:Y:S01]  /*56e0*/  IABS R11, R14 ;  /* 0x0000000e000b7213 */ /* 0x000fe20000000000 */
[----:B------:R-:W-:Y:S02]  /*56f0*/  IMAD.MOV.U32 R246, RZ, RZ, R126 ;  /* 0x000000fffff67224 */ /* 0x000fe400078e007e */
[----:B------:R-:W-:Y:S01]  /*5700*/  IMAD.HI.U32 R126, R4, R10, RZ ;  /* 0x0000000a047e7227 */ /* 0x000fe200078e00ff */
[----:B------:R-:W-:-:S03]  /*5710*/  ISETP.GT.U32.AND P5, PT, R3, R128, PT ;  /* 0x000000800300720c */ /* 0x000fc60003fa4070 */
[----:B------:R-:W-:Y:S02]  /*5720*/  IMAD.MOV R126, RZ, RZ, -R126 ;  /* 0x000000ffff7e7224 */ /* 0x000fe400078e0a7e */
[--C-:B------:R-:W-:Y:S02]  /*5730*/  @!P1 IMAD.IADD R127, R127, 0x1, -R3.reuse ;  /* 0x000000017f7f9824 */ /* 0x100fe400078e0a03 */
[C---:B------:R-:W-:Y:S02]  /*5740*/  IMAD R10, R3.reuse, R126, R10 ;  /* 0x0000007e030a7224 */ /* 0x040fe400078e020a */
[----:B------:R-:W-:Y:S01]  /*5750*/  @!P3 IMAD.MOV R246, RZ, RZ, -R246 ;  /* 0x000000fffff6b224 */ /* 0x000fe200078e0af6 */
[C---:B------:R-:W-:Y:S01]  /*5760*/  ISETP.GT.U32.AND P3, PT, R3.reuse, R129, PT ;  /* 0x000000810300720c */ /* 0x040fe20003f64070 */
[----:B------:R-:W-:Y:S01]  /*5770*/  IMAD.HI.U32 R251, R4, R9, RZ ;  /* 0x0000000904fb7227 */ /* 0x000fe200078e00ff */
[----:B------:R-:W-:Y:S02]  /*5780*/  @!P6 LOP3.LUT R246, RZ, R124, RZ, 0x33, !PT ;  /* 0x0000007cfff6e212 */ /* 0x000fe400078e33ff */
[C---:B------:R-:W-:Y:S01]  /*5790*/  ISETP.GT.U32.AND P1, PT, R3.reuse, R127, PT ;  /* 0x0000007f0300720c */ /* 0x040fe20003f24070 */
[----:B------:R-:W-:Y:S01]  /*57a0*/  @!P5 IMAD.IADD R128, R128, 0x1, -R3 ;  /* 0x000000018080d824 */ /* 0x000fe200078e0a03 */
[----:B------:R-:W-:Y:S01]  /*57b0*/  ISETP.GT.U32.AND P6, PT, R3, R10, PT ;  /* 0x0000000a0300720c */ /* 0x000fe20003fc4070 */
[----:B------:R-:W-:-:S02]  /*57c0*/  IMAD.MOV R251, RZ, RZ, -R251 ;  /* 0x000000fffffb7224 */ /* 0x000fc400078e0afb */
[----:B------:R-:W-:Y:S01]  /*57d0*/  IMAD.HI.U32 R126, R4, R11, RZ ;  /* 0x0000000b047e7227 */ /* 0x000fe200078e00ff */
[----:B------:R-:W-:-:S03]  /*57e0*/  ISETP.GT.U32.AND P5, PT, R3, R128, PT ;  /* 0x000000800300720c */ /* 0x000fc60003fa4070 */
[----:B------:R-:W-:Y:S02]  /*57f0*/  @!P3 IMAD.IADD R129, R129, 0x1, -R3 ;  /* 0x000000018181b824 */ /* 0x000fe400078e0a03 */
[----:B------:R-:W-:Y:S02]  /*5800*/  IMAD R9, R3, R251, R9 ;  /* 0x000000fb03097224 */ /* 0x000fe400078e0209 */
[--C-:B------:R-:W-:Y:S02]  /*5810*/  @!P1 IMAD.IADD R127, R127, 0x1, -R3.reuse ;  /* 0x000000017f7f9824 */ /* 0x100fe400078e0a03 */
[----:B------:R-:W-:Y:S01]  /*5820*/  @!P6 IMAD.IADD R10, R10, 0x1, -R3 ;  /* 0x000000010a0ae824 */ /* 0x000fe200078e0a03 */
[C---:B------:R-:W-:Y:S01]  /*5830*/  ISETP.GT.U32.AND P3, PT, R3.reuse, R129, PT ;  /* 0x000000810300720c */ /* 0x040fe20003f64070 */
[----:B------:R-:W-:Y:S01]  /*5840*/  IMAD.MOV R126, RZ, RZ, -R126 ;  /* 0x000000ffff7e7224 */ /* 0x000fe200078e0a7e */
[C---:B------:R-:W-:Y:S01]  /*5850*/  ISETP.GT.U32.AND P1, PT, R3.reuse, R9, PT ;  /* 0x000000090300720c */ /* 0x040fe20003f24070 */
[----:B------:R-:W-:Y:S01]  /*5860*/  @!P4 IMAD.MOV R127, RZ, RZ, -R127 ;  /* 0x000000ffff7fc224 */ /* 0x000fe200078e0a7f */
[C---:B------:R-:W-:Y:S01]  /*5870*/  ISETP.GT.U32.AND P4, PT, R3.reuse, R10, PT ;  /* 0x0000000a0300720c */ /* 0x040fe20003f84070 */
[----:B------:R-:W-:Y:S01]  /*5880*/  IMAD R11, R3, R126, R11 ;  /* 0x0000007e030b7224 */ /* 0x000fe200078e020b */
[----:B------:R-:W-:Y:S01]  /*5890*/  IABS R124, R15 ;  /* 0x0000000f007c7213 */ /* 0x000fe20000000000 */
[----:B------:R-:W2:Y:S01]  /*58a0*/  LDL.LU R251, [R1+0x204] ;  /* 0x0002040001fb7983 */ /* 0x000ea20000300800 */
[----:B------:R-:W-:-:S02]  /*58b0*/  IABS R126, R16 ;  /* 0x00000010007e7213 */ /* 0x000fc40000000000 */
[----:B------:R-:W-:Y:S01]  /*58c0*/  ISETP.GE.AND P6, PT, R12, RZ, PT ;  /* 0x000000ff0c00720c */ /* 0x000fe20003fc6270 */
[----:B------:R0:W-:Y:S01]  /*58d0*/  STL [R1+0x600], R246 ;  /* 0x000600f601007387 */ /* 0x0001e20000100800 */
[----:B------:R-:W-:-:S04]  /*58e0*/  IMAD.HI.U32 R12, R4, R124, RZ ;  /* 0x0000007c040c7227 */ /* 0x000fc800078e00ff */
[--C-:B------:R-:W-:Y:S01]  /*58f0*/  @!P5 IMAD.IADD R128, R128, 0x1, -R3.reuse ;  /* 0x000000018080d824 */ /* 0x100fe200078e0a03 */
[----:B------:R-:W-:Y:S01]  /*5900*/  ISETP.GT.U32.AND P5, PT, R3, R11, PT ;  /* 0x0000000b0300720c */ /* 0x000fe20003fa4070 */
[----:B0-----:R-:W3:Y:S01]  /*5910*/  LDL.LU R246, [R1+0x1e80] ;  /* 0x001e800001f67983 */ /* 0x001ee20000300800 */
[----:B------:R-:W-:Y:S02]  /*5920*/  IMAD.MOV R12, RZ, RZ, -R12 ;  /* 0x000000ffff0c7224 */ /* 0x000fe400078e0a0c */
[--C-:B------:R-:W-:Y:S01]  /*5930*/  @!P3 IMAD.IADD R129, R129, 0x1, -R3.reuse ;  /* 0x000000018181b824 */ /* 0x100fe200078e0a03 */
[----:B------:R0:W-:Y:S01]  /*5940*/  STL [R1+0x5e8], R127 ;  /* 0x0005e87f01007387 */ /* 0x0001e20000100800 */
[----:B------:R-:W-:Y:S01]  /*5950*/  @!P0 IMAD.MOV R128, RZ, RZ, -R128 ;  /* 0x000000ffff808224 */ /* 0x000fe200078e0a80 */
[----:B------:R-:W-:Y:S01]  /*5960*/  ISETP.GE.AND P3, PT, R13, RZ, PT ;  /* 0x000000ff0d00720c */ /* 0x000fe20003f66270 */
[--C-:B------:R-:W-:Y:S01]  /*5970*/  @!P1 IMAD.IADD R9, R9, 0x1, -R3.reuse ;  /* 0x0000000109099824 */ /* 0x100fe200078e0a03 */
[----:B------:R-:W-:Y:S01]  /*5980*/  ISETP.GE.AND P1, PT, R14, RZ, PT ;  /* 0x000000ff0e00720c */ /* 0x000fe20003f26270 */
[----:B------:R-:W-:-:S02]  /*5990*/  @!P4 IMAD.IADD R10, R10, 0x1, -R3 ;  /* 0x000000010a0ac824 */ /* 0x000fc400078e0a03 */
[----:B0-----:R-:W-:-:S04]  /*59a0*/  IMAD.HI.U32 R127, R4, R126, RZ ;  /* 0x0000007e047f7227 */ /* 0x001fc800078e00ff */
[----:B------:R-:W-:Y:S02]  /*59b0*/  IMAD.MOV R13, RZ, RZ, -R127 ;  /* 0x000000ffff0d7224 */ /* 0x000fe400078e0a7f */
[----:B------:R-:W4:Y:S01]  /*59c0*/  LDL.LU R127, [R1+0x140] ;  /* 0x00014000017f7983 */ /* 0x000f220000300800 */
[----:B------:R-:W-:-:S03]  /*59d0*/  IMAD R124, R3, R12, R124 ;  /* 0x0000000c037c7224 */ /* 0x000fc600078e027c */
[----:B------:R-:W2:Y:S01]  /*59e0*/  LDL.LU R14, [R1+0x1a0] ;  /* 0x0001a000010e7983 */ /* 0x000ea20000300800 */
[C---:B------:R-:W-:Y:S01]  /*59f0*/  IMAD R126, R3.reuse, R13, R126 ;  /* 0x0000000d037e7224 */ /* 0x040fe200078e027e */
[----:B------:R-:W-:Y:S01]  /*5a00*/  ISETP.GT.U32.AND P4, PT, R3, R124, PT ;  /* 0x0000007c0300720c */ /* 0x000fe20003f84070 */
[----:B------:R-:W-:Y:S01]  /*5a10*/  @!P5 IMAD.IADD R11, R11, 0x1, -R3 ;  /* 0x000000010b0bd824 */ /* 0x000fe200078e0a03 */
[----:B------:R0:W-:Y:S01]  /*5a20*/  STL [R1+0x5e4], R128 ;  /* 0x0005e48001007387 */ /* 0x0001e20000100800 */
[C---:B------:R-:W-:Y:S01]  /*5a30*/  ISETP.GT.U32.AND P0, PT, R3.reuse, R9, PT ;  /* 0x000000090300720c */ /* 0x040fe20003f04070 */
[----:B------:R-:W-:Y:S01]  /*5a40*/  IMAD.MOV.U32 R12, RZ, RZ, R129 ;  /* 0x000000ffff0c7224 */ /* 0x000fe200078e0081 */
[----:B------:R-:W-:Y:S02]  /*5a50*/  IABS R13, R17 ;  /* 0x00000011000d7213 */ /* 0x000fe40000000000 */
[----:B------:R-:W-:Y:S01]  /*5a60*/  ISETP.GT.U32.AND P5, PT, R3, R11, PT ;  /* 0x0000000b0300720c */ /* 0x000fe20003fa4070 */
[----:B------:R-:W-:Y:S01]  /*5a70*/  @!P2 IMAD.MOV R12, RZ, RZ, -R12 ;  /* 0x000000ffff0ca224 */ /* 0x000fe200078e0a0c */
[----:B------:R-:W-:-:S02]  /*5a80*/  ISETP.GE.AND P2, PT, R15, RZ, PT ;  /* 0x000000ff0f00720c */ /* 0x000fc40003f46270 */
[----:B------:R-:W-:Y:S01]  /*5a90*/  IABS R15, R19 ;  /* 0x00000013000f7213 */ /* 0x000fe20000000000 */
[----:B0-----:R-:W-:Y:S01]  /*5aa0*/  IMAD.MOV.U32 R128, RZ, RZ, R10 ;  /* 0x000000ffff807224 */ /* 0x001fe200078e000a */
[----:B------:R0:W-:Y:S01]  /*5ab0*/  STL [R1+0x5dc], R12 ;  /* 0x0005dc0c01007387 */ /* 0x0001e20000100800 */
[--C-:B------:R-:W-:Y:S01]  /*5ac0*/  @!P4 IMAD.IADD R124, R124, 0x1, -R3.reuse ;  /* 0x000000017c7cc824 */ /* 0x100fe200078e0a03 */
[----:B------:R-:W-:Y:S01]  /*5ad0*/  ISETP.GE.AND P4, PT, R18, RZ, PT ;  /* 0x000000ff1200720c */ /* 0x000fe20003f86270 */
[----:B------:R-:W-:Y:S01]  /*5ae0*/  @!P6 IMAD.MOV R128, RZ, RZ, -R128 ;  /* 0x000000ffff80e224 */ /* 0x000fe200078e0a80 */
[----:B------:R-:W-:Y:S01]  /*5af0*/  ISETP.GT.U32.AND P6, PT, R3, R126, PT ;  /* 0x0000007e0300720c */ /* 0x000fe20003fc4070 */
[--C-:B------:R-:W-:Y:S01]  /*5b00*/  @!P0 IMAD.IADD R9, R9, 0x1, -R3.reuse ;  /* 0x0000000109098824 */ /* 0x100fe200078e0a03 */
[----:B------:R-:W-:Y:S01]  /*5b10*/  ISETP.GE.AND P0, PT, R16, RZ, PT ;  /* 0x000000ff1000720c */ /* 0x000fe20003f06270 */
[----:B------:R-:W-:Y:S01]  /*5b20*/  @!P5 IMAD.IADD R11, R11, 0x1, -R3 ;  /* 0x000000010b0bd824 */ /* 0x000fe200078e0a03 */
[----:B------:R-:W-:Y:S01]  /*5b30*/  ISETP.GE.AND P5, PT, R17, RZ, PT ;  /* 0x000000ff1100720c */ /* 0x000fe20003fa6270 */
[----:B------:R-:W-:Y:S01]  /*5b40*/  @!P3 IMAD.MOV R9, RZ, RZ, -R9 ;  /* 0x000000ffff09b224 */ /* 0x000fe200078e0a09 */
[----:B------:R-:W-:Y:S01]  /*5b50*/  STL [R1+0x5d8], R128 ;  /* 0x0005d88001007387 */ /* 0x000fe20000100800 */
[----:B------:R-:W-:Y:S01]  /*5b60*/  IMAD.MOV.U32 R129, RZ, RZ, R11 ;  /* 0x000000ffff817224 */ /* 0x000fe200078e000b */
[----:B------:R-:W-:Y:S01]  /*5b70*/  IABS R11, R20 ;  /* 0x00000014000b7213 */ /* 0x000fe20000000000 */
[----:B------:R-:W-:Y:S01]  /*5b80*/  IMAD.MOV.U32 R10, RZ, RZ, R13 ;  /* 0x000000ffff0a7224 */ /* 0x000fe200078e000d */
[----:B------:R-:W-:Y:S01]  /*5b90*/  STL [R1+0x5cc], R9 ;  /* 0x0005cc0901007387 */ /* 0x000fe20000100800 */
[----:B------:R-:W-:Y:S01]  /*5ba0*/  @!P1 IMAD.MOV R129, RZ, RZ, -R129 ;  /* 0x000000ffff819224 */ /* 0x000fe200078e0a81 */
[----:B------:R-:W-:Y:S01]  /*5bb0*/  ISETP.GE.AND P1, PT, R19, RZ, PT ;  /* 0x000000ff1300720c */ /* 0x000fe20003f26270 */
[----:B------:R-:W-:Y:S01]  /*5bc0*/  @!P6 IMAD.IADD R126, R126, 0x1, -R3 ;  /* 0x000000017e7ee824 */ /* 0x000fe200078e0a03 */
[C---:B------:R-:W-:Y:S01]  /*5bd0*/  ISETP.GT.U32.AND P6, PT, R3.reuse, R124, PT ;  /* 0x0000007c0300720c */ /* 0x040fe20003fc4070 */
[----:B------:R-:W-:Y:S01]  /*5be0*/  IMAD.MOV.U32 R19, RZ, RZ, R247 ;  /* 0x000000ffff137224 */ /* 0x000fe200078e00f7 */
[----:B------:R-:W-:Y:S01]  /*5bf0*/  STL [R1+0x5c8], R129 ;  /* 0x0005c88101007387 */ /* 0x000fe20000100800 */
[----:B------:R-:W-:Y:S01]  /*5c00*/  IMAD.HI.U32 R17, R4, R11, RZ ;  /* 0x0000000b04117227 */ /* 0x000fe200078e00ff */
[----:B------:R-:W-:-:S02]  /*5c10*/  ISETP.GT.U32.AND P3, PT, R3, R126, PT ;  /* 0x0000007e0300720c */ /* 0x000fc40003f64070 */
[----:B0-----:R-:W-:Y:S01]  /*5c20*/  IABS R12, R18 ;  /* 0x00000012000c7213 */ /* 0x001fe20000000000 */
[----:B------:R-:W-:-:S04]  /*5c30*/  IMAD.HI.U32 R13, R4, R10, RZ ;  /* 0x0000000a040d7227 */ /* 0x000fc800078e00ff */
[----:B------:R-:W-:Y:S01]  /*5c40*/  IMAD.MOV.U32 R16, RZ, RZ, R15 ;  /* 0x000000ffff107224 */ /* 0x000fe200078e000f */
[----:B------:R-:W-:Y:S01]  /*5c50*/  IABS R15, R23 ;  /* 0x00000017000f7213 */ /* 0x000fe20000000000 */
[----:B------:R-:W-:Y:S02]  /*5c60*/  @!P6 IMAD.IADD R124, R124, 0x1, -R3 ;  /* 0x000000017c7ce824 */ /* 0x000fe400078e0a03 */
[----:B------:R-:W-:Y:S02]  /*5c70*/  IMAD.MOV R13, RZ, RZ, -R13 ;  /* 0x000000ffff0d7224 */ /* 0x000fe400078e0a0d */
[----:B------:R-:W-:Y:S02]  /*5c80*/  @!P3 IMAD.IADD R126, R126, 0x1, -R3 ;  /* 0x000000017e7eb824 */ /* 0x000fe400078e0a03 */
[----:B------:R-:W-:Y:S02]  /*5c90*/  IMAD.MOV.U32 R247, RZ, RZ, R124 ;  /* 0x000000fffff77224 */ /* 0x000fe400078e007c */
[----:B------:R-:W-:-:S02]  /*5ca0*/  IMAD.MOV.U32 R124, RZ, RZ, R19 ;  /* 0x000000ffff7c7224 */ /* 0x000fc400078e0013 */
[----:B------:R-:W-:Y:S02]  /*5cb0*/  IMAD.MOV R19, RZ, RZ, -R17 ;  /* 0x000000ffff137224 */ /* 0x000fe400078e0a11 */
[----:B------:R-:W-:Y:S02]  /*5cc0*/  IMAD.MOV.U32 R17, RZ, RZ, R248 ;  /* 0x000000ffff117224 */ /* 0x000fe400078e00f8 */
[----:B------:R-:W-:Y:S02]  /*5cd0*/  IMAD.MOV.U32 R248, RZ, RZ, R126 ;  /* 0x000000fffff87224 */ /* 0x000fe400078e007e */
[----:B------:R-:W3:Y:S01]  /*5ce0*/  LDL.LU R126, [R1+0x3e4] ;  /* 0x0003e400017e7983 */ /* 0x000ee20000300800 */
[----:B------:R-:W-:Y:S01]  /*5cf0*/  IMAD R10, R3, R13, R10 ;  /* 0x0000000d030a7224 */ /* 0x000fe200078e020a */
[----:B------:R-:W-:Y:S01]  /*5d00*/  IABS R13, R21 ;  /* 0x00000015000d7213 */ /* 0x000fe20000000000 */
[----:B------:R-:W-:Y:S02]  /*5d10*/  @!P2 IMAD.MOV R247, RZ, RZ, -R247 ;  /* 0x000000fffff7a224 */ /* 0x000fe400078e0af7 */
[----:B------:R-:W-:Y:S01]  /*5d20*/  @!P0 IMAD.MOV R248, RZ, RZ, -R248 ;  /* 0x000000fffff88224 */ /* 0x000fe200078e0af8 */
[----:B------:R-:W-:-:S02]  /*5d30*/  ISETP.GE.AND P0, PT, R20, RZ, PT ;  /* 0x000000ff1400720c */ /* 0x000fc40003f06270 */
[----:B------:R0:W-:Y:S01]  /*5d40*/  STL [R1+0x5bc], R247 ;  /* 0x0005bcf701007387 */ /* 0x0001e20000100800 */
[C---:B------:R-:W-:Y:S01]  /*5d50*/  IMAD R11, R3.reuse, R19, R11 ;  /* 0x00000013030b7224 */ /* 0x040fe200078e020b */
[----:B------:R-:W-:Y:S02]  /*5d60*/  ISETP.GT.U32.AND P6, PT, R3, R10, PT ;  /* 0x0000000a0300720c */ /* 0x000fe40003fc4070 */
[----:B0-----:R-:W3:Y:S04]  /*5d70*/  LDL.LU R247, [R1+0x1e7c] ;  /* 0x001e7c0001f77983 */ /* 0x001ee80000300800 */
[----:B------:R0:W-:Y:S07]  /*5d80*/  STL [R1+0x5b8], R248 ;  /* 0x0005b8f801007387 */ /* 0x0001ee0000100800 */
[----:B------:R-:W-:Y:S01]  /*5d90*/  @!P6 IMAD.IADD R10, R10, 0x1, -R3 ;  /* 0x000000010a0ae824 */ /* 0x000fe200078e0a03 */
[----:B0-----:R-:W3:Y:S01]  /*5da0*/  LDL.LU R248, [R1+0x1e78] ;  /* 0x001e780001f87983 */ /* 0x001ee20000300800 */
[----:B----4-:R-:W-:-:S02]  /*5db0*/  IMAD.MOV.U32 R129, RZ, RZ, R127 ;  /* 0x000000ffff817224 */ /* 0x010fc400078e007f */
[----:B------:R-:W-:-:S04]  /*5dc0*/  IMAD.HI.U32 R127, R4, R15, RZ ;  /* 0x0000000f047f7227 */ /* 0x000fc800078e00ff */
[----:B--2---:R-:W-:Y:S02]  /*5dd0*/  IMAD.MOV.U32 R128, RZ, RZ, R14 ;  /* 0x000000ffff807224 */ /* 0x004fe400078e000e */
[----:B------:R-:W-:-:S04]  /*5de0*/  IMAD.HI.U32 R14, R4, R12, RZ ;  /* 0x0000000c040e7227 */ /* 0x000fc800078e00ff */
[----:B------:R-:W-:Y:S01]  /*5df0*/  IMAD.MOV R9, RZ, RZ, -R14 ;  /* 0x000000ffff097224 */ /* 0x000fe200078e0a0e */
[----:B------:R-:W-:-:S03]  /*5e00*/  IABS R14, R22 ;  /* 0x00000016000e7213 */ /* 0x000fc60000000000 */
[----:B------:R-:W-:Y:S02]  /*5e10*/  IMAD R12, R3, R9, R12 ;  /* 0x00000009030c7224 */ /* 0x000fe400078e020c */
[----:B------:R-:W-:-:S03]  /*5e20*/  IMAD.HI.U32 R9, R4, R16, RZ ;  /* 0x0000001004097227 */ /* 0x000fc600078e00ff */
[----:B------:R-:W-:Y:S01]  /*5e30*/  ISETP.GT.U32.AND P3, PT, R3, R12, PT ;  /* 0x0000000c0300720c */ /* 0x000fe20003f64070 */
[----:B------:R-:W-:Y:S02]  /*5e40*/  IMAD.MOV R9, RZ, RZ, -R9 ;  /* 0x000000ffff097224 */ /* 0x000fe400078e0a09 */
[----:B------:R-:W-:-:S04]  /*5e50*/  IMAD.HI.U32 R18, R4, R14, RZ ;  /* 0x0000000e04127227 */ /* 0x000fc800078e00ff */
[----:B------:R-:W-:Y:S02]  /*5e60*/  IMAD R9, R3, R9, R16 ;  /* 0x0000000903097224 */ /* 0x000fe400078e0210 */
[----:B------:R-:W-:-:S03]  /*5e70*/  IMAD.HI.U32 R16, R4, R13, RZ ;  /* 0x0000000d04107227 */ /* 0x000fc600078e00ff */
[C---:B------:R-:W-:Y:S01]  /*5e80*/  ISETP.GT.U32.AND P6, PT, R3.reuse, R9, PT ;  /* 0x000000090300720c */ /* 0x040fe20003fc4070 */
[----:B------:R-:W-:Y:S02]  /*5e90*/  IMAD.MOV R16, RZ, RZ, -R16 ;  /* 0x000000ffff107224 */ /* 0x000fe400078e0a10 */
[----:B---3--:R-:W-:Y:S02]  /*5ea0*/  IMAD.MOV.U32 R20, RZ, RZ, R126 ;  /* 0x000000ffff147224 */ /* 0x008fe400078e007e */
[----:B------:R-:W-:Y:S02]  /*5eb0*/  IMAD.MOV.U32 R126, RZ, RZ, R17 ;  /* 0x000000ffff7e7224 */ /* 0x000fe400078e0011 */
[----:B------:R-:W-:Y:S02]  /*5ec0*/  IMAD.MOV R17, RZ, RZ, -R18 ;  /* 0x000000ffff117224 */ /* 0x000fe400078e0a12 */
[----:B------:R-:W-:Y:S02]  /*5ed0*/  IMAD.MOV R18, RZ, RZ, -R127 ;  /* 0x000000ffff127224 */ /* 0x000fe400078e0a7f */
[----:B------:R-:W2:Y:S01]  /*5ee0*/  LDL.LU R127, [R1] ;  /* 0x00000000017f7983 */ /* 0x000ea20000300800 */
[C---:B------:R-:W-:Y:S01]  /*5ef0*/  IMAD R13, R3.reuse, R16, R13 ;  /* 0x00000010030d7224 */ /* 0x040fe200078e020d */
[C---:B------:R-:W-:Y:S01]  /*5f00*/  ISETP.GT.U32.AND P2, PT, R3.reuse, R10, PT ;  /* 0x0000000a0300720c */ /* 0x040fe20003f44070 */
[--C-:B------:R-:W-:Y:S01]  /*5f10*/  @!P3 IMAD.IADD R12, R12, 0x1, -R3.reuse ;  /* 0x000000010c0cb824 */ /* 0x100fe200078e0a03 */
[----:B------:R-:W3:Y:S04]  /*5f20*/  LDL.LU R19, [R1+0x11c] ;  /* 0x00011c0001137983 */ /* 0x000ee80000300800 */
[----:B------:R-:W4:Y:S01]  /*5f30*/  LDL.LU R16, [R1+0x4] ;  /* 0x0000040001107983 */ /* 0x000f220000300800 */
[----:B------:R-:W-:Y:S01]  /*5f40*/  ISETP.GT.U32.AND P3, PT, R3, R12, PT ;  /* 0x0000000c0300720c */ /* 0x000fe20003f64070 */
[----:B------:R-:W-:-:S02]  /*5f50*/  @!P6 IMAD.IADD R9, R9, 0x1, -R3 ;  /* 0x000000010909e824 */ /* 0x000fc400078e0a03 */
[----:B------:R-:W-:-:S03]  /*5f60*/  IMAD R15, R3, R18, R15 ;  /* 0x00000012030f7224 */ /* 0x000fc600078e020f */
[----:B------:R-:W-:Y:S01]  /*5f70*/  @!P2 IMAD.IADD R10, R10, 0x1, -R3 ;  /* 0x000000010a0aa824 */ /* 0x000fe200078e0a03 */
[C---:B------:R-:W-:Y:S01]  /*5f80*/  ISETP.GT.U32.AND P6, PT, R3.reuse, R9, PT ;  /* 0x000000090300720c */ /* 0x040fe20003fc4070 */
[----:B------:R-:W-:Y:S02]  /*5f90*/  IMAD.MOV.U32 R18, RZ, RZ, R249 ;  /* 0x000000ffff127224 */ /* 0x000fe400078e00f9 */
[C---:B------:R-:W-:Y:S02]  /*5fa0*/  IMAD R14, R3.reuse, R17, R14 ;  /* 0x00000011030e7224 */ /* 0x040fe400078e020e */
[----:B------:R-:W-:Y:S02]  /*5fb0*/  IMAD.MOV.U32 R249, RZ, RZ, R10 ;  /* 0x000000fffff97224 */ /* 0x000fe400078e000a */
[----:B------:R-:W-:Y:S01]  /*5fc0*/  @!P3 IMAD.IADD R12, R12, 0x1, -R3 ;  /* 0x000000010c0cb824 */ /* 0x000fe200078e0a03 */
[C---:B------:R-:W-:Y:S01]  /*5fd0*/  ISETP.GT.U32.AND P3, PT, R3.reuse, R13, PT ;  /* 0x0000000d0300720c */ /* 0x040fe20003f64070 */
[----:B------:R-:W-:Y:S01]  /*5fe0*/  @!P5 IMAD.MOV R249, RZ, RZ, -R249 ;  /* 0x000000fffff9d224 */ /* 0x000fe200078e0af9 */
[C---:B------:R-:W-:Y:S01]  /*5ff0*/  ISETP.GT.U32.AND P5, PT, R3.reuse, R14, PT ;  /* 0x0000000e0300720c */ /* 0x040fe20003fa4070 */
[----:B------:R-:W-:Y:S01]  /*6000*/  IMAD.MOV.U32 R10, RZ, RZ, R250 ;  /* 0x000000ffff0a7224 */ /* 0x000fe200078e00fa */
[----:B------:R-:W-:Y:S01]  /*6010*/  ISETP.GT.U32.AND P2, PT, R3, R11, PT ;  /* 0x0000000b0300720c */ /* 0x000fe20003f44070 */
[----:B------:R-:W-:Y:S01]  /*6020*/  @!P6 IMAD.IADD R9, R9, 0x1, -R3 ;  /* 0x000000010909e824 */ /* 0x000fe200078e0a03 */
[----:B------:R-:W-:Y:S01]  /*6030*/  ISETP.GT.U32.AND P6, PT, R3, R15, PT ;  /* 0x0000000f0300720c */ /* 0x000fe20003fc4070 */
[----:B------:R-:W-:-:S02]  /*6040*/  IMAD.MOV.U32 R250, RZ, RZ, R12 ;  /* 0x000000fffffa7224 */ /* 0x000fc400078e000c */
[----:B------:R-:W-:-:S04]  /*6050*/  IMAD.MOV.U32 R12, RZ, RZ, R10 ;  /* 0x000000ffff0c7224 */ /* 0x000fc800078e000a */
[--C-:B------:R-:W-:Y:S02]  /*6060*/  @!P3 IMAD.IADD R13, R13, 0x1, -R3.reuse ;  /* 0x000000010d0db824 */ /* 0x100fe400078e0a03 */
[----:B------:R-:W-:-:S03]  /*6070*/  @!P5 IMAD.IADD R14, R14, 0x1, -R3 ;  /* 0x000000010e0ed824 */ /* 0x000fc600078e0a03 */
[----:B------:R-:W-:Y:S01]  /*6080*/  ISETP.GT.U32.AND P5, PT, R3, R13, PT ;  /* 0x0000000d0300720c */ /* 0x000fe20003fa4070 */
[--C-:B------:R-:W-:Y:S02]  /*6090*/  @!P2 IMAD.IADD R11, R11, 0x1, -R3.reuse ;  /* 0x000000010b0ba824 */ /* 0x100fe400078e0a03 */
[----:B------:R-:W-:Y:S02]  /*60a0*/  @!P6 IMAD.IADD R15, R15, 0x1, -R3 ;  /* 0x000000010f0fe824 */ /* 0x000fe400078e0a03 */
[----:B------:R-:W-:Y:S01]  /*60b0*/  @!P1 IMAD.MOV R9, RZ, RZ, -R9 ;  /* 0x000000ffff099224 */ /* 0x000fe200078e0a09 */
[C---:B------:R-:W-:Y:S02]  /*60c0*/  ISETP.GT.U32.AND P3, PT, R3.reuse, R11, PT ;  /* 0x0000000b0300720c */ /* 0x040fe40003f64070 */
[----:B------:R-:W-:Y:S01]  /*60d0*/  ISETP.GT.U32.AND P1, PT, R3, R15, PT ;  /* 0x0000000f0300720c */ /* 0x000fe20003f24070 */
[----:B------:R-:W-:Y:S01]  /*60e0*/  @!P4 IMAD.MOV R250, RZ, RZ, -R250 ;  /* 0x000000fffffac224 */ /* 0x000fe200078e0afa */
[----:B------:R-:W-:Y:S01]  /*60f0*/  ISETP.GE.AND P4, PT, R21, RZ, PT ;  /* 0x000000ff1500720c */ /* 0x000fe20003f86270 */
[----:B------:R-:W-:-:S02]  /*6100*/  IMAD.MOV.U32 R21, RZ, RZ, R12 ;  /* 0x000000ffff157224 */ /* 0x000fc400078e000c */
[----:B------:R-:W-:Y:S01]  /*6110*/  @!P5 IMAD.IADD R13, R13, 0x1, -R3 ;  /* 0x000000010d0dd824 */ /* 0x000fe200078e0a03 */
[----:B------:R-:W-:-:S05]  /*6120*/  IABS R12, R25 ;  /* 0x00000019000c7213 */ /* 0x000fca0000000000 */
[--C-:B------:R-:W-:Y:S01]  /*6130*/  @!P3 IMAD.IADD R11, R11, 0x1, -R3.reuse ;  /* 0x000000010b0bb824 */ /* 0x100fe200078e0a03 */
[----:B------:R-:W-:Y:S01]  /*6140*/  ISETP.GE.AND P3, PT, R23, RZ, PT ;  /* 0x000000ff1700720c */ /* 0x000fe20003f66270 */
[----:B------:R-:W-:Y:S01]  /*6150*/  @!P1 IMAD.IADD R15, R15, 0x1, -R3 ;  /* 0x000000010f0f9824 */ /* 0x000fe200078e0a03 */
[----:B------:R-:W-:Y:S01]  /*6160*/  ISETP.GE.AND P1, PT, R24, RZ, PT ;  /* 0x000000ff1800720c */ /* 0x000fe20003f26270 */
[----:B------:R-:W-:Y:S01]  /*6170*/  IMAD.MOV.U32 R23, RZ, RZ, R21 ;  /* 0x000000ffff177224 */ /* 0x000fe200078e0015 */
[----:B------:R-:W-:Y:S01]  /*6180*/  ISETP.GT.U32.AND P6, PT, R3, R14, PT ;  /* 0x0000000e0300720c */ /* 0x000fe20003fc4070 */
[----:B------:R0:W-:Y:S04]  /*6190*/  STL [R1+0x5ac], R249 ;  /* 0x0005acf901007387 */ /* 0x0001e80000100800 */
[----:B0-----:R-:W2:Y:S04]  /*61a0*/  LDL.LU R249, [R1+0x1e74] ;  /* 0x001e740001f97983 */ /* 0x001ea80000300800 */
[----:B------:R0:W-:Y:S04]  /*61b0*/  STL [R1+0x5a8], R250 ;  /* 0x0005a8fa01007387 */ /* 0x0001e80000100800 */
[----:B------:R-:W-:Y:S01]  /*61c0*/  @!P6 IMAD.IADD R14, R14, 0x1, -R3 ;  /* 0x000000010e0ee824 */ /* 0x000fe200078e0a03 */
[----:B0-----:R-:W2:Y:S04]  /*61d0*/  LDL.LU R250, [R1+0x1e70] ;  /* 0x001e700001fa7983 */ /* 0x001ea80000300800 */
[----:B------:R-:W-:Y:S01]  /*61e0*/  STL [R1+0x5a0], R9 ;  /* 0x0005a00901007387 */ /* 0x000fe20000100800 */
[----:B----4-:R-:W-:Y:S01]  /*61f0*/  IMAD.MOV.U32 R17, RZ, RZ, R16 ;  /* 0x000000ffff117224 */ /* 0x010fe200078e0010 */
[----:B------:R-:W-:-:S05]  /*6200*/  IABS R16, R24 ;  /* 0x0000001800107213 */ /* 0x000fca0000000000 */
[----:B------:R-:W-:-:S04]  /*6210*/  IMAD.MOV.U32 R10, RZ, RZ, R16 ;  /* 0x000000ffff0a7224 */ /* 0x000fc800078e0010 */
[----:B------:R-:W-:-:S04]  /*6220*/  IMAD.HI.U32 R16, R4, R10, RZ ;  /* 0x0000000a04107227 */ /* 0x000fc800078e00ff */
[----:B------:R-:W-:-:S04]  /*6230*/  IMAD.MOV R16, RZ, RZ, -R16 ;  /* 0x000000ffff107224 */ /* 0x000fc800078e0a10 */
[----:B------:R-:W-:-:S05]  /*6240*/  IMAD R10, R3, R16, R10 ;  /* 0x00000010030a7224 */ /* 0x000fca00078e020a */
[----:B------:R-:W-:Y:S01]  /*6250*/  ISETP.GT.U32.AND P5, PT, R3, R10, PT ;  /* 0x0000000a0300720c */ /* 0x000fe20003fa4070 */
[----:B------:R-:W-:-:S04]  /*6260*/  IMAD.HI.U32 R16, R4, R12, RZ ;  /* 0x0000000c04107227 */ /* 0x000fc800078e00ff */
[----:B------:R-:W-:Y:S02]  /*6270*/  IMAD.MOV R16, RZ, RZ, -R16 ;  /* 0x000000ffff107224 */ /* 0x000fe400078e0a10 */
[----:B---3--:R-:W-:Y:S02]  /*6280*/  IMAD.MOV.U32 R24, RZ, RZ, R19 ;  /* 0x000000ffff187224 */ /* 0x008fe400078e0013 */
[----:B------:R-:W-:Y:S02]  /*6290*/  IMAD.MOV.U32 R21, RZ, RZ, R17 ;  /* 0x000000ffff157224 */ /* 0x000fe400078e0011 */
[----:B------:R-:W-:Y:S02]  /*62a0*/  IMAD R16, R3, R16, R12 ;  /* 0x0000001003107224 */ /* 0x000fe400078e020c */
[----:B------:R-:W-:Y:S01]  /*62b0*/  @!P5 IMAD.IADD R10, R10, 0x1, -R3 ;  /* 0x000000010a0ad824 */ /* 0x000fe200078e0a03 */
[----:B------:R-:W-:Y:S01]  /*62c0*/  ISETP.GE.AND P5, PT, R25, RZ, PT ;  /* 0x000000ff1900720c */ /* 0x000fe20003fa6270 */
[----:B------:R-:W-:Y:S01]  /*62d0*/  IMAD.MOV.U32 R25, RZ, RZ, R24 ;  /* 0x000000ffff197224 */ /* 0x000fe200078e0018 */
[----:B------:R-:W-:Y:S01]  /*62e0*/  IABS R12, R27 ;  /* 0x0000001b000c7213 */ /* 0x000fe20000000000 */
[----:B------:R-:W-:-:S02]  /*62f0*/  IMAD.MOV.U32 R24, RZ, RZ, R21 ;  /* 0x000000ffff187224 */ /* 0x000fc400078e0015 */
[----:B--2---:R-:W-:Y:S02]  /*6300*/  IMAD.MOV.U32 R21, RZ, RZ, R127 ;  /* 0x000000ffff157224 */ /* 0x004fe400078e007f */
[----:B------:R-:W-:Y:S02]  /*6310*/  IMAD.MOV.U32 R127, RZ, RZ, R7 ;  /* 0x000000ffff7f7224 */ /* 0x000fe400078e0007 */
[----:B------:R-:W-:Y:S02]  /*6320*/  IMAD.MOV.U32 R7, RZ, RZ, R11 ;  /* 0x000000ffff077224 */ /* 0x000fe400078e000b */
[----:B------:R-:W-:-:S04]  /*6330*/  IMAD.HI.U32 R19, R4, R12, RZ ;  /* 0x0000000c04137227 */ /* 0x000fc800078e00ff */
[----:B------:R-:W-:Y:S02]  /*6340*/  @!P0 IMAD.MOV R7, RZ, RZ, -R7 ;  /* 0x000000ffff078224 */ /* 0x000fe400078e0a07 */
[----:B------:R-:W-:Y:S02]  /*6350*/  IMAD.MOV R11, RZ, RZ, -R19 ;  /* 0x000000ffff0b7224 */ /* 0x000fe400078e0a13 */
[----:B------:R-:W2:Y:S04]  /*6360*/  LDL.LU R19, [R1+0x1ec] ;  /* 0x0001ec0001137983 */ /* 0x000ea80000300800 */
[----:B------:R0:W-:Y:S02]  /*6370*/  STL [R1+0x598], R7 ;  /* 0x0005980701007387 */ /* 0x0001e40000100800 */
[----:B0-----:R-:W-:-:S02]  /*6380*/  IMAD.MOV.U32 R7, RZ, RZ, R13 ;  /* 0x000000ffff077224 */ /* 0x001fc400078e000d */
[----:B------:R-:W-:Y:S02]  /*6390*/  IMAD.MOV.U32 R13, RZ, RZ, R8 ;  /* 0x000000ffff0d7224 */ /* 0x000fe400078e0008 */
[----:B------:R-:W-:Y:S02]  /*63a0*/  IMAD.MOV.U32 R8, RZ, RZ, R14 ;  /* 0x000000ffff087224 */ /* 0x000fe400078e000e */
[----:B------:R-:W-:Y:S02]  /*63b0*/  IMAD.MOV.U32 R14, RZ, RZ, R2 ;  /* 0x000000ffff0e7224 */ /* 0x000fe400078e0002 */
[----:B------:R-:W-:Y:S02]  /*63c0*/  IMAD.MOV.U32 R2, RZ, RZ, R15 ;  /* 0x000000ffff027224 */ /* 0x000fe400078e000f */
[----:B------:R-:W3:Y:S01]  /*63d0*/  LDL.LU R15, [R1+0x10] ;  /* 0x00001000010f7983 */ /* 0x000ee20000300800 */
[----:B------:R-:W-:Y:S02]  /*63e0*/  ISETP.GT.U32.AND P6, PT, R3, R16, PT ;  /* 0x000000100300720c */ /* 0x000fe40003fc4070 */
[----:B------:R-:W-:-:S02]  /*63f0*/  IABS R9, R26 ;  /* 0x0000001a00097213 */ /* 0x000fc40000000000 */
[----:B------:R-:W-:Y:S01]  /*6400*/  ISETP.GE.AND P2, PT, R22, RZ, PT ;  /* 0x000000ff1600720c */ /* 0x000fe20003f46270 */
[----:B------:R-:W-:Y:S01]  /*6410*/  IMAD.MOV.U32 R22, RZ, RZ, R18 ;  /* 0x000000ffff167224 */ /* 0x000fe200078e0012 */
[----:B------:R-:W-:Y:S01]  /*6420*/  ISETP.GT.U32.AND P0, PT, R3, R10, PT ;  /* 0x0000000a0300720c */ /* 0x000fe20003f04070 */
[----:B------:R-:W-:-:S06]  /*6430*/  IMAD.HI.U32 R18, R4, R9, RZ ;  /* 0x0000000904127227 */ /* 0x000fcc00078e00ff */
[----:B------:R-:W-:Y:S02]  /*6440*/  @!P6 IMAD.IADD R16, R16, 0x1, -R3 ;  /* 0x000000011010e824 */ /* 0x000fe400078e0a03 */
[----:B------:R-:W-:-:S03]  /*6450*/  IMAD.MOV R18, RZ, RZ, -R18 ;  /* 0x000000ffff127224 */ /* 0x000fc600078e0a12 */
[C---:B------:R-:W-:Y:S01]  /*6460*/  ISETP.GT.U32.AND P6, PT, R3.reuse, R16, PT ;  /* 0x000000100300720c */ /* 0x040fe20003fc4070 */
[C---:B------:R-:W-:Y:S02]  /*6470*/  IMAD R9, R3.reuse, R18, R9 ;  /* 0x0000001203097224 */ /* 0x040fe400078e0209 */
[----:B------:R-:W-:Y:S02]  /*6480*/  @!P4 IMAD.MOV R7, RZ, RZ, -R7 ;  /* 0x000000ffff07c224 */ /* 0x000fe400078e0a07 */
[C---:B------:R-:W-:Y:S01]  /*6490*/  IMAD R11, R3.reuse, R11, R12 ;  /* 0x0000000b030b7224 */ /* 0x040fe200078e020c */
[----:B------:R-:W-:Y:S01]  /*64a0*/  ISETP.GT.U32.AND P4, PT, R3, R9, PT ;  /* 0x000000090300720c */ /* 0x000fe20003f84070 */
[----:B------:R-:W-:Y:S02]  /*64b0*/  @!P0 IMAD.IADD R10, R10, 0x1, -R3 ;  /* 0x000000010a0a8824 */ /* 0x000fe400078e0a03 */
[----:B------:R-:W-:Y:S01]  /*64c0*/  @!P3 IMAD.MOV R2, RZ, RZ, -R2 ;  /* 0x000000ffff02b224 */ /* 0x000fe200078e0a02 */
[----:B------:R-:W-:Y:S01]  /*64d0*/  ISETP.GE.AND P3, PT, R27, RZ, PT ;  /* 0x000000ff1b00720c */ /* 0x000fe20003f66270 */
[----:B------:R-:W-:-:S02]  /*64e0*/  IMAD.MOV.U32 R27, RZ, RZ, R10 ;  /* 0x000000ffff1b7224 */ /* 0x000fc400078e000a */
[----:B------:R-:W-:Y:S01]  /*64f0*/  @!P6 IMAD.IADD R16, R16, 0x1, -R3 ;  /* 0x000000011010e824 */ /* 0x000fe200078e0a03 */
[----:B------:R-:W-:Y:S01]  /*6500*/  ISETP.GT.U32.AND P6, PT, R3, R11, PT ;  /* 0x0000000b0300720c */ /* 0x000fe20003fc4070 */
[----:B------:R-:W-:Y:S01]  /*6510*/  @!P1 IMAD.MOV R27, RZ, RZ, -R27 ;  /* 0x000000ffff1b9224 */ /* 0x000fe200078e0a1b */
[----:B------:R-:W-:Y:S02]  /*6520*/  ISETP.GE.AND P1, PT, R29, RZ, PT ;  /* 0x000000ff1d00720c */ /* 0x000fe40003f26270 */
[----:B------:R-:W-:Y:S01]  /*6530*/  IABS R29, R29 ;  /* 0x0000001d001d7213 */ /* 0x000fe20000000000 */
[----:B------:R-:W-:Y:S01]  /*6540*/  @!P2 IMAD.MOV R8, RZ, RZ, -R8 ;  /* 0x000000ffff08a224 */ /* 0x000fe200078e0a08 */
[----:B------:R-:W-:Y:S01]  /*6550*/  ISETP.GE.AND P2, PT, R26, RZ, PT ;  /* 0x000000ff1a00720c */ /* 0x000fe20003f46270 */
[----:B------:R-:W-:Y:S02]  /*6560*/  @!P4 IMAD.IADD R9, R9, 0x1, -R3 ;  /* 0x000000010909c824 */ /* 0x000fe400078e0a03 */
[----:B------:R-:W-:-:S02]  /*6570*/  IMAD.MOV.U32 R26, RZ, RZ, R16 ;  /* 0x000000ffff1a7224 */ /* 0x000fc400078e0010 */
[----:B------:R-:W-:Y:S01]  /*6580*/  IMAD.HI.U32 R10, R4, R29, RZ ;  /* 0x0000001d040a7227 */ /* 0x000fe200078e00ff */
[----:B------:R-:W-:Y:S01]  /*6590*/  ISETP.GT.U32.AND P4, PT, R3, R9, PT ;  /* 0x000000090300720c */ /* 0x000fe20003f84070 */
[----:B------:R0:W-:Y:S01]  /*65a0*/  STL [R1+0x594], R7 ;  /* 0x0005940701007387 */ /* 0x0001e20000100800 */
[----:B------:R-:W-:Y:S01]  /*65b0*/  IABS R17, R28 ;  /* 0x0000001c00117213 */ /* 0x000fe20000000000 */
[----:B------:R-:W-:Y:S02]  /*65c0*/  @!P6 IMAD.IADD R11, R11, 0x1, -R3 ;  /* 0x000000010b0be824 */ /* 0x000fe400078e0a03 */
[----:B------:R-:W-:Y:S01]  /*65d0*/  @!P5 IMAD.MOV R26, RZ, RZ, -R26 ;  /* 0x000000ffff1ad224 */ /* 0x000fe200078e0a1a */
[----:B------:R-:W-:Y:S01]  /*65e0*/  ISETP.GE.AND P5, PT, R30, RZ, PT ;  /* 0x000000ff1e00720c */ /* 0x000fe20003fa6270 */
[----:B------:R-:W-:Y:S01]  /*65f0*/  IMAD.MOV R10, RZ, RZ, -R10 ;  /* 0x000000ffff0a7224 */ /* 0x000fe200078e0a0a */
[----:B------:R-:W-:Y:S01]  /*6600*/  IABS R30, R30 ;  /* 0x0000001e001e7213 */ /* 0x000fe20000000000 */
[----:B0-----:R-:W4:Y:S01]  /*6610*/  LDL.LU R7, [R1+0x1e6c] ;  /* 0x001e6c0001077983 */ /* 0x001f220000300800 */
[----:B------:R-:W-:-:S03]  /*6620*/  ISETP.GT.U32.AND P6, PT, R3, R11, PT ;  /* 0x0000000b0300720c */ /* 0x000fc60003fc4070 */
[----:B------:R0:W-:Y:S01]  /*6630*/  STL [R1+0x590], R8 ;  /* 0x0005900801007387 */ /* 0x0001e20000100800 */
[----:B------:R-:W-:Y:S01]  /*6640*/  IMAD.HI.U32 R18, R4, R17, RZ ;  /* 0x0000001104127227 */ /* 0x000fe200078e00ff */
[----:B------:R-:W-:-:S03]  /*6650*/  ISETP.GE.AND P0, PT, R28, RZ, PT ;  /* 0x000000ff1c00720c */ /* 0x000fc60003f06270 */
[----:B------:R-:W-:Y:S02]  /*6660*/  IMAD R10, R3, R10, R29 ;  /* 0x0000000a030a7224 */ /* 0x000fe400078e021d */
[----:B------:R-:W-:Y:S01]  /*6670*/  IMAD.MOV.U32 R29, RZ, RZ, R14 ;  /* 0x000000ffff1d7224 */ /* 0x000fe200078e000e */
[----:B0-----:R-:W4:Y:S01]  /*6680*/  LDL.LU R8, [R1+0x1e68] ;  /* 0x001e680001087983 */ /* 0x001f220000300800 */
[----:B------:R-:W-:-:S03]  /*6690*/  IMAD.HI.U32 R14, R4, R30, RZ ;  /* 0x0000001e040e7227 */ /* 0x000fc600078e00ff */
[----:B------:R0:W-:Y:S01]  /*66a0*/  STL [R1+0x58c], R2 ;  /* 0x00058c0201007387 */ /* 0x0001e20000100800 */
[----:B------:R-:W-:Y:S02]  /*66b0*/  IMAD.MOV R18, RZ, RZ, -R18 ;  /* 0x000000ffff127224 */ /* 0x000fe400078e0a12 */
[----:B------:R-:W-:Y:S01]  /*66c0*/  IMAD.MOV R14, RZ, RZ, -R14 ;  /* 0x000000ffff0e7224 */ /* 0x000fe200078e0a0e */
[----:B0-----:R-:W4:Y:S04]  /*66d0*/  LDL.LU R2, [R1+0x1e64] ;  /* 0x001e640001027983 */ /* 0x001f280000300800 */
[----:B------:R0:W-:Y:S01]  /*66e0*/  STL [R1+0x584], R27 ;  /* 0x0005841b01007387 */ /* 0x0001e20000100800 */
[----:B------:R-:W-:-:S03]  /*66f0*/  @!P4 IMAD.IADD R9, R9, 0x1, -R3 ;  /* 0x000000010909c824 */ /* 0x000fc600078e0a03 */
[----:B------:R2:W-:Y:S01]  /*6700*/  STL [R1+0x580], R26 ;  /* 0x0005801a01007387 */ /* 0x0005e20000100800 */
[----:B0-----:R-:W-:Y:S01]  /*6710*/  IMAD.MOV.U32 R27, RZ, RZ, R13 ;  /* 0x000000ffff1b7224 */ /* 0x001fe200078e000d */
[----:B------:R-:W-:Y:S01]  /*6720*/  IABS R13, R31 ;  /* 0x0000001f000d7213 */ /* 0x000fe20000000000 */
[C---:B------:R-:W-:Y:S02]  /*6730*/  IMAD R17, R3.reuse, R18, R17 ;  /* 0x0000001203117224 */ /* 0x040fe400078e0211 */
[----:B------:R-:W-:Y:S02]  /*6740*/  IMAD R14, R3, R14, R30 ;  /* 0x0000000e030e7224 */ /* 0x000fe400078e021e */
[----:B------:R-:W-:Y:S02]  /*6750*/  IMAD.MOV.U32 R30, RZ, RZ, R9 ;  /* 0x000000ffff1e7224 */ /* 0x000fe400078e0009 */
[----:B------:R-:W-:Y:S02]  /*6760*/  @!P6 IMAD.IADD R11, R11, 0x1, -R3 ;  /* 0x000000010b0be824 */ /* 0x000fe400078e0a03 */
[----:B------:R-:W-:-:S02]  /*6770*/  @!P2 IMAD.MOV R30, RZ, RZ, -R30 ;  /* 0x000000ffff1ea224 */ /* 0x000fc400078e0a1e */
[----:B------:R-:W-:-:S03]  /*6780*/  @!P3 IMAD.MOV R11, RZ, RZ, -R11 ;  /* 0x000000ffff0bb224 */ /* 0x000fc600078e0a0b */
[----:B------:R-:W-:Y:S04]  /*6790*/  STL [R1+0x578], R30 ;  /* 0x0005781e01007387 */ /* 0x000fe80000100800 */
[----:B------:R0:W-:Y:S01]  /*67a0*/  STL [R1+0x570], R11 ;  /* 0x0005700b01007387 */ /* 0x0001e20000100800 */
[----:B--2---:R-:W-:Y:S02]  /*67b0*/  IMAD.MOV.U32 R26, RZ, RZ, R19 ;  /* 0x000000ffff1a7224 */ /* 0x004fe400078e0013 */
[----:B------:R-:W-:-:S04]  /*67c0*/  IMAD.HI.U32 R19, R4, R13, RZ ;  /* 0x0000000d04137227 */ /* 0x000fc800078e00ff */
[----:B------:R-:W-:-:S04]  /*67d0*/  IMAD.MOV R19, RZ, RZ, -R19 ;  /* 0x000000ffff137224 */ /* 0x000fc800078e0a13 */
[----:B------:R-:W-:Y:S02]  /*67e0*/  IMAD R13, R3, R19, R13 ;  /* 0x00000013030d7224 */ /* 0x000fe400078e020d */
[----:B---3--:R-:W-:Y:S01]  /*67f0*/  IMAD.MOV.U32 R28, RZ, RZ, R15 ;  /* 0x000000ffff1c7224 */ /* 0x008fe200078e000f */
[----:B------:R-:W-:-:S05]  /*6800*/  IABS R15, R33 ;  /* 0x00000021000f7213 */ /* 0x000fca0000000000 */
[----:B------:R-:W-:-:S04]  /*6810*/  IMAD.HI.U32 R18, R4, R15, RZ ;  /* 0x0000000f04127227 */ /* 0x000fc800078e00ff */
[----:B------:R-:W-:Y:S01]  /*6820*/  IMAD.MOV R18, RZ, RZ, -R18 ;  /* 0x000000ffff127224 */ /* 0x000fe200078e0a12 */
[----:B------:R-:W-:-:S03]  /*6830*/  IABS R19, R35 ;  /* 0x0000002300137213 */ /* 0x000fc60000000000 */
[----:B------:R-:W-:Y:S01]  /*6840*/  IMAD R9, R3, R18, R15 ;  /* 0x0000001203097224 */ /* 0x000fe200078e020f */
[----:B------:R-:W-:Y:S01]  /*6850*/  IABS R18, R36 ;  /* 0x0000002400127213 */ /* 0x000fe20000000000 */
[----:B0-----:R-:W-:-:S04]  /*6860*/  IMAD.HI.U32 R11, R4, R19, RZ ;  /* 0x00000013040b7227 */ /* 0x001fc800078e00ff */
[----:B------:R-:W-:-:S04]  /*6870*/  IMAD.HI.U32 R15, R4, R18, RZ ;  /* 0x00000012040f7227 */ /* 0x000fc800078e00ff */
[----:B------:R-:W-:Y:S02]  /*6880*/  IMAD.MOV R11, RZ, RZ, -R11 ;  /* 0x000000ffff0b7224 */ /* 0x000fe400078e0a0b */
[----:B------:R-:W-:Y:S02]  /*6890*/  IMAD.MOV R15, RZ, RZ, -R15 ;  /* 0x000000ffff0f7224 */ /* 0x000fe400078e0a0f */
[C---:B------:R-:W-:Y:S02]  /*68a0*/  IMAD R11, R3.reuse, R11, R19 ;  /* 0x0000000b030b7224 */ /* 0x040fe400078e0213 */
[----:B------:R-:W2:Y:S01]  /*68b0*/  LDL.LU R19, [R1+0x1f8] ;  /* 0x0001f80001137983 */ /* 0x000ea20000300800 */
[----:B------:R-:W-:-:S03]  /*68c0*/  IMAD R15, R3, R15, R18 ;  /* 0x0000000f030f7224 */ /* 0x000fc600078e0212 */
[----:B------:R-:W3:Y:S01]  /*68d0*/  LDL.LU R18, [R1+0xc8] ;  /* 0x0000c80001127983 */ /* 0x000ee20000300800 */
[C---:B------:R-:W-:Y:S02]  /*68e0*/  ISETP.GT.U32.AND P4, PT, R3.reuse, R17, PT ;  /* 0x000000110300720c */ /* 0x040fe40003f84070 */
[----:B------:R-:W-:Y:S02]  /*68f0*/  ISETP.GT.U32.AND P6, PT, R3, R10, PT ;  /* 0x0000000a0300720c */ /* 0x000fe40003fc4070 */
[----:B------:R-:W-:-:S09]  /*6900*/  IABS R12, R32 ;  /* 0x00000020000c7213 */ /* 0x000fd20000000000 */
[--C-:B------:R-:W-:Y:S02]  /*6910*/  @!P4 IMAD.IADD R17, R17, 0x1, -R3.reuse ;  /* 0x000000011111c824 */ /* 0x100fe400078e0a03 */
[----:B------:R-:W-:-:S03]  /*6920*/  @!P6 IMAD.IADD R10, R10, 0x1, -R3 ;  /* 0x000000010a0ae824 */ /* 0x000fc600078e0a03 */
[C---:B------:R-:W-:Y:S01]  /*6930*/  ISETP.GT.U32.AND P6, PT, R3.reuse, R17, PT ;  /* 0x000000110300720c */ /* 0x040fe20003fc4070 */
[----:B------:R-:W-:Y:S01]  /*6940*/  IMAD.HI.U32 R16, R4, R12, RZ ;  /* 0x0000000c04107227 */ /* 0x000fe200078e00ff */
[----:B------:R-:W-:Y:S02]  /*6950*/  ISETP.GT.U32.AND P2, PT, R3, R10, PT ;  /* 0x0000000a0300720c */ /* 0x000fe40003f44070 */
[----:B------:R-:W-:Y:S01]  /*6960*/  ISETP.GE.AND P4, PT, R31, RZ, PT ;  /* 0x000000ff1f00720c */ /* 0x000fe20003f86270 */
[----:B------:R-:W-:Y:S01]  /*6970*/  IMAD.MOV.U32 R31, RZ, RZ, R20 ;  /* 0x000000ffff1f7224 */ /* 0x000fe200078e0014 */
[----:B------:R-:W-:Y:S01]  /*6980*/  IABS R20, R34 ;  /* 0x0000002200147213 */ /* 0x000fe20000000000 */
[----:B------:R-:W-:Y:S02]  /*6990*/  IMAD.MOV R16, RZ, RZ, -R16 ;  /* 0x000000ffff107224 */ /* 0x000fe400078e0a10 */
[----:B------:R-:W-:Y:S01]  /*69a0*/  IMAD.MOV.U32 R30, RZ, RZ, R29 ;  /* 0x000000ffff1e7224 */ /* 0x000fe200078e001d */
[C---:B------:R-:W-:Y:S01]  /*69b0*/  ISETP.GT.U32.AND P3, PT, R3.reuse, R14, PT ;  /* 0x0000000e0300720c */ /* 0x040fe20003f64070 */
[----:B------:R-:W-:-:S02]  /*69c0*/  IMAD R12, R3, R16, R12 ;  /* 0x00000010030c7224 */ /* 0x000fc400078e020c */
[----:B------:R-:W-:Y:S01]  /*69d0*/  @!P6 IMAD.IADD R17, R17, 0x1, -R3 ;  /* 0x000000011111e824 */ /* 0x000fe200078e0a03 */
[----:B------:R-:W-:Y:S01]  /*69e0*/  ISETP.GT.U32.AND P6, PT, R3, R13, PT ;  /* 0x0000000d0300720c */ /* 0x000fe20003fc4070 */
[----:B------:R-:W-:Y:S02]  /*69f0*/  IMAD.MOV.U32 R29, RZ, RZ, R21 ;  /* 0x000000ffff1d7224 */ /* 0x000fe400078e0015 */
[----:B------:R-:W-:-:S04]  /*6a00*/  IMAD.HI.U32 R21, R4, R20, RZ ;  /* 0x0000001404157227 */ /* 0x000fc800078e00ff */
[----:B------:R-:W-:Y:S01]  /*6a10*/  @!P2 IMAD.IADD R10, R10, 0x1, -R3 ;  /* 0x000000010a0aa824 */ /* 0x000fe200078e0a03 */
[----:B------:R-:W-:Y:S01]  /*6a20*/  ISETP.GT.U32.AND P2, PT, R3, R12, PT ;  /* 0x0000000c0300720c */ /* 0x000fe20003f44070 */
[----:B------:R-:W-:-:S04]  /*6a30*/  IMAD.MOV R21, RZ, RZ, -R21 ;  /* 0x000000ffff157224 */ /* 0x000fc800078e0a15 */
[----:B------:R-:W-:Y:S02]  /*6a40*/  IMAD R21, R3, R21, R20 ;  /* 0x0000001503157224 */ /* 0x000fe400078e0214 */
[--C-:B------:R-:W-:Y:S02]  /*6a50*/  @!P6 IMAD.IADD R13, R13, 0x1, -R3.reuse ;  /* 0x000000010d0de824 */ /* 0x100fe400078e0a03 */
[----:B------:R-:W-:Y:S01]  /*6a60*/  @!P3 IMAD.IADD R14, R14, 0x1, -R3 ;  /* 0x000000010e0eb824 */ /* 0x000fe200078e0a03 */
[----:B------:R-:W-:-:S03]  /*6a70*/  ISETP.GT.U32.AND P6, PT, R3, R21, PT ;  /* 0x000000150300720c */ /* 0x000fc60003fc4070 */
[----:B------:R-:W-:Y:S01]  /*6a80*/  @!P2 IMAD.IADD R12, R12, 0x1, -R3 ;  /* 0x000000010c0ca824 */ /* 0x000fe200078e0a03 */
[----:B------:R-:W-:Y:S02]  /*6a90*/  ISETP.GT.U32.AND P2, PT, R3, R14, PT ;  /* 0x0000000e0300720c */ /* 0x000fe40003f44070 */
[----:B------:R-:W-:Y:S01]  /*6aa0*/  IABS R16, R37 ;  /* 0x0000002500107213 */ /* 0x000fe20000000000 */
[----:B------:R-:W-:Y:S02]  /*6ab0*/  @!P0 IMAD.MOV R17, RZ, RZ, -R17 ;  /* 0x000000ffff118224 */ /* 0x000fe400078e0a11 */
[----:B------:R-:W-:Y:S02]  /*6ac0*/  @!P1 IMAD.MOV R10, RZ, RZ, -R10 ;  /* 0x000000ffff0a9224 */ /* 0x000fe400078e0a0a */
[----:B------:R-:W-:-:S04]  /*6ad0*/  IMAD.HI.U32 R20, R4, R16, RZ ;  /* 0x0000001004147227 */ /* 0x000fc800078e00ff */
[--C-:B------:R-:W-:Y:S01]  /*6ae0*/  @!P6 IMAD.IADD R21, R21, 0x1, -R3.reuse ;  /* 0x000000011515e824 */ /* 0x100fe200078e0a03 */
[----:B------:R0:W-:Y:S01]  /*6af0*/  STL [R1+0x564], R17 ;  /* 0x0005641101007387 */ /* 0x0001e20000100800 */
[----:B------:R-:W-:Y:S01]  /*6b00*/  @!P2 IMAD.IADD R14, R14, 0x1, -R3 ;  /* 0x000000010e0ea824 */ /* 0x000fe200078e0a03 */
[C---:B------:R-:W-:Y:S01]  /*6b10*/  ISETP.GT.U32.AND P2, PT, R3.reuse, R11, PT ;  /* 0x0000000b0300720c */ /* 0x040fe20003f44070 */
[----:B------:R-:W-:Y:S01]  /*6b20*/  IMAD.MOV R20, RZ, RZ, -R20 ;  /* 0x000000ffff147224 */ /* 0x000fe200078e0a14 */
[----:B------:R-:W-:-:S03]  /*6b30*/  ISETP.GT.U32.AND P1, PT, R3, R21, PT ;  /* 0x000000150300720c */ /* 0x000fc60003f24070 */
[----:B------:R-:W-:Y:S01]  /*6b40*/  IMAD R16, R3, R20, R16 ;  /* 0x0000001403107224 */ /* 0x000fe200078e0210 */
[----:B0-----:R-:W-:Y:S01]  /*6b50*/  IABS R17, R38 ;  /* 0x0000002600117213 */ /* 0x001fe20000000000 */
[----:B------:R0:W-:Y:S06]  /*6b60*/  STL [R1+0x560], R10 ;  /* 0x0005600a01007387 */ /* 0x0001ec0000100800 */
[--C-:B------:R-:W-:Y:S02]  /*6b70*/  @!P2 IMAD.IADD R11, R11, 0x1, -R3.reuse ;  /* 0x000000010b0ba824 */ /* 0x100fe400078e0a03 */
[----:B------:R-:W-:Y:S01]  /*6b80*/  @!P1 IMAD.IADD R21, R21, 0x1, -R3 ;  /* 0x0000000115159824 */ /* 0x000fe200078e0a03 */
[----:B------:R-:W-:-:S02]  /*6b90*/  ISETP.GE.AND P1, PT, R33, RZ, PT ;  /* 0x000000ff2100720c */ /* 0x000fc40003f26270 */
[----:B------:R-:W4:Y:S01]  /*6ba0*/  LDL.LU R33, [R1+0xd4] ;  /* 0x0000d40001217983 */ /* 0x000f220000300800 */
[----:B------:R-:W-:-:S03]  /*6bb0*/  ISETP.GE.AND P2, PT, R34, RZ, PT ;  /* 0x000000ff2200720c */ /* 0x000fc60003f46270 */
[----:B------:R-:W4:Y:S01]  /*6bc0*/  LDL.LU R34, [R1+0xf0] ;  /* 0x0000f00001227983 */ /* 0x000f220000300800 */
[----:B---3--:R-:W-:Y:S02]  /*6bd0*/  IMAD.MOV.U32 R20, RZ, RZ, R18 ;  /* 0x000000ffff147224 */ /* 0x008fe400078e0012 */
[----:B------:R-:W-:-:S04]  /*6be0*/  IMAD.HI.U32 R18, R4, R17, RZ ;  /* 0x0000001104127227 */ /* 0x000fc800078e00ff */
[----:B------:R-:W-:-:S04]  /*6bf0*/  IMAD.MOV R18, RZ, RZ, -R18 ;  /* 0x000000ffff127224 */ /* 0x000fc800078e0a12 */
[C---:B------:R-:W-:Y:S02]  /*6c00*/  IMAD R17, R3.reuse, R18, R17 ;  /* 0x0000001203117224 */ /* 0x040fe400078e0211 */
[----:B------:R-:W3:Y:S01]  /*6c10*/  LDL.LU R18, [R1+0x20] ;  /* 0x0000200001127983 */ /* 0x000ee20000300800 */
[C---:B------:R-:W-:Y:S02]  /*6c20*/  ISETP.GT.U32.AND P3, PT, R3.reuse, R9, PT ;  /* 0x000000090300720c */ /* 0x040fe40003f64070 */
[----:B------:R-:W-:-:S11]  /*6c30*/  ISETP.GT.U32.AND P0, PT, R3, R13, PT ;  /* 0x0000000d0300720c */ /* 0x000fd60003f04070 */
[--C-:B------:R-:W-:Y:S01]  /*6c40*/  @!P3 IMAD.IADD R9, R9, 0x1, -R3.reuse ;  /* 0x000000010909b824 */ /* 0x100fe200078e0a03 */
[----:B------:R-:W-:Y:S02]  /*6c50*/  ISETP.GT.U32.AND P3, PT, R3, R12, PT ;  /* 0x0000000c0300720c */ /* 0x000fe40003f64070 */
[----:B0-----:R-:W-:Y:S01]  /*6c60*/  IABS R10, R39 ;  /* 0x00000027000a7213 */ /* 0x001fe20000000000 */
[----:B------:R-:W-:Y:S01]  /*6c70*/  @!P0 IMAD.IADD R13, R13, 0x1, -R3 ;  /* 0x000000010d0d8824 */ /* 0x000fe200078e0a03 */
[----:B------:R-:W-:-:S09]  /*6c80*/  ISETP.GT.U32.AND P0, PT, R3, R15, PT ;  /* 0x0000000f0300720c */ /* 0x000fd20003f04070 */
[----:B------:R-:W-:Y:S01]  /*6c90*/  @!P3 IMAD.IADD R12, R12, 0x1, -R3 ;  /* 0x000000010c0cb824 */ /* 0x000fe200078e0a03 */
[----:B------:R-:W-:Y:S01]  /*6ca0*/  ISETP.GE.AND P3, PT, R32, RZ, PT ;  /* 0x000000ff2000720c */ /* 0x000fe20003f66270 */
[----:B--2---:R-:W-:Y:S02]  /*6cb0*/  IMAD.MOV.U32 R32, RZ, RZ, R19 ;  /* 0x000000ffff207224 */ /* 0x004fe400078e0013 */
[----:B------:R-:W-:-:S04]  /*6cc0*/  IMAD.HI.U32 R19, R4, R10, RZ ;  /* 0x0000000a04137227 */ /* 0x000fc800078e00ff */
[----:B------:R-:W-:-:S04]  /*6cd0*/  IMAD.MOV R19, RZ, RZ, -R19 ;  /* 0x000000ffff137224 */ /* 0x000fc800078e0a13 */
[----:B------:R-:W-:Y:S02]  /*6ce0*/  IMAD R10, R3, R19, R10 ;  /* 0x00000013030a7224 */ /* 0x000fe400078e020a */
[----:B------:R-:W-:Y:S02]  /*6cf0*/  IMAD.MOV.U32 R19, RZ, RZ, R5 ;  /* 0x000000ffff137224 */ /* 0x000fe400078e0005 */
[----:B------:R-:W-:Y:S02]  /*6d00*/  IMAD.MOV.U32 R5, RZ, RZ, R14 ;  /* 0x000000ffff057224 */ /* 0x000fe400078e000e */
[----:B------:R-:W-:Y:S02]  /*6d10*/  IMAD.MOV.U32 R14, RZ, RZ, R252 ;  /* 0x000000ffff0e7224 */ /* 0x000fe400078e00fc */
[----:B------:R-:W-:Y:S01]  /*6d20*/  @!P0 IMAD.IADD R15, R15, 0x1, -R3 ;  /* 0x000000010f0f8824 */ /* 0x000fe200078e0a03 */
[----:B------:R-:W-:Y:S01]  /*6d30*/  ISETP.GE.AND P0, PT, R35, RZ, PT ;  /* 0x000000ff2300720c */ /* 0x000fe20003f06270 */
[----:B------:R-:W-:-:S02]  /*6d40*/  IMAD.MOV.U32 R35, RZ, RZ, R20 ;  /* 0x000000ffff237224 */ /* 0x000fc400078e0014 */
[----:B------:R-:W-:Y:S02]  /*6d50*/  IMAD.MOV.U32 R252, RZ, RZ, R13 ;  /* 0x000000fffffc7224 */ /* 0x000fe400078e000d */
[----:B------:R-:W-:Y:S02]  /*6d60*/  IMAD.MOV.U32 R13, RZ, RZ, R14 ;  /* 0x000000ffff0d7224 */ /* 0x000fe400078e000e */
[----:B------:R-:W-:Y:S02]  /*6d70*/  IMAD.MOV.U32 R14, RZ, RZ, R19 ;  /* 0x000000ffff0e7224 */ /* 0x000fe400078e0013 */
[----:B------:R-:W-:-:S05]  /*6d80*/  @!P5 IMAD.MOV R5, RZ, RZ, -R5 ;  /* 0x000000ffff05d224 */ /* 0x000fca00078e0a05 */
[----:B------:R0:W-:Y:S04]  /*6d90*/  STL [R1+0x558], R5 ;  /* 0x0005580501007387 */ /* 0x0001e80000100800 */
[----:B0-----:R-:W2:Y:S01]  /*6da0*/  LDL.LU R5, [R1+0x1e60] ;  /* 0x001e600001057983 */ /* 0x001ea20000300800 */
[----:B---3--:R-:W-:Y:S02]  /*6db0*/  IMAD.MOV.U32 R19, RZ, RZ, R18 ;  /* 0x000000ffff137224 */ /* 0x008fe400078e0012 */
[----:B------:R-:W-:Y:S02]  /*6dc0*/  IMAD.MOV.U32 R18, RZ, RZ, R35 ;  /* 0x000000ffff127224 */ /* 0x000fe400078e0023 */
[----:B----4-:R-:W-:Y:S02]  /*6dd0*/  IMAD.MOV.U32 R35, RZ, RZ, R33 ;  /* 0x000000ffff237224 */ /* 0x010fe400078e0021 */
[----:B------:R-:W-:-:S02]  /*6de0*/  IMAD.MOV.U32 R33, RZ, RZ, R29 ;  /* 0x000000ffff217224 */ /* 0x000fc400078e001d */
[----:B------:R-:W-:Y:S02]  /*6df0*/  IMAD.MOV.U32 R29, RZ, RZ, R124 ;  /* 0x000000ffff1d7224 */ /* 0x000fe400078e007c */
[----:B------:R-:W-:Y:S02]  /*6e00*/  IMAD.MOV.U32 R124, RZ, RZ, R6 ;  /* 0x000000ffff7c7224 */ /* 0x000fe400078e0006 */
[----:B------:R-:W-:Y:S02]  /*6e10*/  IMAD.MOV.U32 R6, RZ, RZ, R12 ;  /* 0x000000ffff067224 */ /* 0x000fe400078e000c */
[----:B------:R-:W3:Y:S01]  /*6e20*/  LDL.LU R12, [R1+0x8] ;  /* 0x00000800010c7983 */ /* 0x000ee20000300800 */
[----:B------:R-:W-:Y:S01]  /*6e30*/  ISETP.GT.U32.AND P6, PT, R3, R9, PT ;  /* 0x000000090300720c */ /* 0x000fe20003fc4070 */
[----:B------:R-:W-:-:S12]  /*6e40*/  @!P4 IMAD.MOV R252, RZ, RZ, -R252 ;  /* 0x000000fffffcc224 */ /* 0x000fd800078e0afc */
[----:B------:R-:W-:Y:S01]  /*6e50*/  @!P6 IMAD.IADD R9, R9, 0x1, -R3 ;  /* 0x000000010909e824 */ /* 0x000fe200078e0a03 */
[C---:B------:R-:W-:Y:S01]  /*6e60*/  ISETP.GT.U32.AND P6, PT, R3.reuse, R16, PT ;  /* 0x000000100300720c */ /* 0x040fe20003fc4070 */
[----:B------:R0:W-:Y:S01]  /*6e70*/  STL [R1+0x550], R252 ;  /* 0x000550fc01007387 */ /* 0x0001e20000100800 */
[----:B------:R-:W-:Y:S01]  /*6e80*/  ISETP.GT.U32.AND P5, PT, R3, R15, PT ;  /* 0x0000000f0300720c */ /* 0x000fe20003fa4070 */
[----:B------:R-:W-:Y:S02]  /*6e90*/  @!P3 IMAD.MOV R6, RZ, RZ, -R6 ;  /* 0x000000ffff06b224 */ /* 0x000fe400078e0a06 */
[----:B0-----:R-:W-:-:S08]  /*6ea0*/  IMAD.MOV.U32 R252, RZ, RZ, R9 ;  /* 0x000000fffffc7224 */ /* 0x001fd000078e0009 */
[----:B------:R-:W-:Y:S01]  /*6eb0*/  @!P6 IMAD.IADD R16, R16, 0x1, -R3 ;  /* 0x000000011010e824 */ /* 0x000fe200078e0a03 */
[----:B------:R-:W-:-:S04]  /*6ec0*/  ISETP.GT.U32.AND P6, PT, R3, R11, PT ;  /* 0x0000000b0300720c */ /* 0x000fc80003fc4070 */
[----:B------:R-:W-:Y:S01]  /*6ed0*/  ISETP.GT.U32.AND P4, PT, R3, R16, PT ;  /* 0x000000100300720c */ /* 0x000fe20003f84070 */
[----:B------:R-:W-:Y:S01]  /*6ee0*/  @!P1 IMAD.MOV R252, RZ, RZ, -R252 ;  /* 0x000000fffffc9224 */ /* 0x000fe200078e0afc */
[----:B------:R0:W-:Y:S01]  /*6ef0*/  STL [R1+0x54c], R6 ;  /* 0x00054c0601007387 */ /* 0x0001e20000100800 */
[--C-:B------:R-:W-:Y:S01]  /*6f00*/  @!P5 IMAD.IADD R15, R15, 0x1, -R3.reuse ;  /* 0x000000010f0fd824 */ /* 0x100fe200078e0a03 */
[----:B------:R-:W-:Y:S02]  /*6f10*/  ISETP.GE.AND P5, PT, R38, RZ, PT ;  /* 0x000000ff2600720c */ /* 0x000fe40003fa6270 */
[----:B0-----:R-:W4:Y:S03]  /*6f20*/  LDL.LU R6, [R1+0x1e5c] ;  /* 0x001e5c0001067983 */ /* 0x001f260000300800 */
[----:B------:R-:W-:Y:S01]  /*6f30*/  @!P6 IMAD.IADD R11, R11, 0x1, -R3 ;  /* 0x000000010b0be824 */ /* 0x000fe200078e0a03 */
[----:B------:R-:W-:-:S03]  /*6f40*/  ISETP.GE.AND P6, PT, R37, RZ, PT ;  /* 0x000000ff2500720c */ /* 0x000fc60003fc6270 */
[----:B------:R-:W-:Y:S01]  /*6f50*/  @!P4 IMAD.IADD R16, R16, 0x1, -R3 ;  /* 0x000000011010c824 */ /* 0x000fe200078e0a03 */
[----:B------:R-:W-:Y:S02]  /*6f60*/  ISETP.GE.AND P4, PT, R39, RZ, PT ;  /* 0x000000ff2700720c */ /* 0x000fe40003f86270 */
[----:B------:R-:W-:Y:S02]  /*6f70*/  ISETP.GE.AND P1, PT, R36, RZ, PT ;  /* 0x000000ff2400720c */ /* 0x000fe40003f26270 */
[----:B------:R-:W-:Y:S02]  /*6f80*/  ISETP.GT.U32.AND P3, PT, R3, R17, PT ;  /* 0x000000110300720c */ /* 0x000fe40003f64070 */
[----:B------:R-:W-:Y:S01]  /*6f90*/  IABS R20, R40 ;  /* 0x0000002800147213 */ /* 0x000fe20000000000 */
[----:B---3--:R-:W-:Y:S02]  /*6fa0*/  IMAD.MOV.U32 R9, RZ, RZ, R12 ;  /* 0x000000ffff097224 */ /* 0x008fe400078e000c */
[----:B------:R-:W-:-:S02]  /*6fb0*/  IMAD.MOV.U32 R12, RZ, RZ, R14 ;  /* 0x000000ffff0c7224 */ /* 0x000fc400078e000e */
[----:B------:R-:W-:Y:S02]  /*6fc0*/  IMAD.MOV.U32 R14, RZ, RZ, R33 ;  /* 0x000000ffff0e7224 */ /* 0x000fe400078e0021 */
[----:B------:R-:W-:Y:S02]  /*6fd0*/  IMAD.MOV.U32 R33, RZ, RZ, R29 ;  /* 0x000000ffff217224 */ /* 0x000fe400078e001d */
[----:B------:R-:W-:Y:S02]  /*6fe0*/  IMAD.MOV.U32 R29, RZ, RZ, R0 ;  /* 0x000000ffff1d7224 */ /* 0x000fe400078e0000 */
[----:B------:R-:W-:Y:S02]  /*6ff0*/  IMAD.MOV.U32 R0, RZ, RZ, R21 ;  /* 0x000000ffff007224 */ /* 0x000fe400078e0015 */
[----:B------:R-:W3:Y:S02]  /*7000*/  LDL.LU R21, [R1+0x1c4] ;  /* 0x0001c40001157983 */ /* 0x000ee40000300800 */
[----:B------:R-:W-:-:S02]  /*7010*/  @!P2 IMAD.MOV R0, RZ, RZ, -R0 ;  /* 0x000000ffff00a224 */ /* 0x000fc400078e0a00 */
[----:B------:R0:W-:Y:S04]  /*7020*/  STL [R1+0x548], R252 ;  /* 0x000548fc01007387 */ /* 0x0001e80000100800 */
[----:B0-----:R-:W4:Y:S04]  /*7030*/  LDL.LU R252, [R1+0x1e58] ;  /* 0x001e580001fc7983 */ /* 0x001f280000300800 */
[----:B------:R0:W-:Y:S04]  /*7040*/  STL [R1+0x544], R0 ;  /* 0x0005440001007387 */ /* 0x0001e80000100800 */
[----:B0-----:R-:W4:Y:S04]  /*7050*/  LDL.LU R0, [R1+0x1e54] ;  /* 0x001e540001007983 */ /* 0x001f280000300800 */
[----:B------:R-:W2:Y:S04]  /*7060*/  LDL.LU R37, [R1+0xc] ;  /* 0x00000c0001257983 */ /* 0x000ea80000300800 */
[----:B------:R-:W4:Y:S04]  /*7070*/  LDL.LU R38, [R1+0x24] ;  /* 0x0000240001267983 */ /* 0x000f280000300800 */
[----:B------:R-:W3:Y:S01]  /*7080*/  LDL.LU R39, [R1+0xfc] ;  /* 0x0000fc0001277983 */ /* 0x000ee20000300800 */
[----:B------:R-:W-:-:S02]  /*7090*/  IMAD.MOV.U32 R36, RZ, RZ, R9 ;  /* 0x000000ffff247224 */ /* 0x000fc400078e0009 */
[----:B------:R-:W-:Y:S01]  /*70a0*/  IMAD.HI.U32 R9, R4, R20, RZ ;  /* 0x0000001404097227 */ /* 0x000fe200078e00ff */
[----:B------:R-:W-:-:S03]  /*70b0*/  ISETP.GT.U32.AND P2, PT, R3, R10, PT ;  /* 0x0000000a0300720c */ /* 0x000fc60003f44070 */
[----:B------:R-:W-:Y:S02]  /*70c0*/  @!P0 IMAD.MOV R11, RZ, RZ, -R11 ;  /* 0x000000ffff0b8224 */ /* 0x000fe400078e0a0b */
[----:B------:R-:W-:Y:S02]  /*70d0*/  @!P1 IMAD.MOV R15, RZ, RZ, -R15 ;  /* 0x000000ffff0f9224 */ /* 0x000fe400078e0a0f */
[----:B------:R-:W-:Y:S01]  /*70e0*/  IMAD.MOV R9, RZ, RZ, -R9 ;  /* 0x000000ffff097224 */ /* 0x000fe200078e0a09 */
[----:B------:R-:W-:Y:S01]  /*70f0*/  STL [R1+0x53c], R11 ;  /* 0x00053c0b01007387 */ /* 0x000fe20000100800 */
[----:B------:R-:W-:Y:S02]  /*7100*/  @!P3 IMAD.IADD R17, R17, 0x1, -R3 ;  /* 0x000000011111b824 */ /* 0x000fe400078e0a03 */
[----:B------:R-:W-:Y:S01]  /*7110*/  IMAD R9, R3, R9, R20 ;  /* 0x0000000903097224 */ /* 0x000fe200078e0214 */
[----:B------:R0:W-:Y:S01]  /*7120*/  STL [R1+0x538], R15 ;  /* 0x0005380f01007387 */ /* 0x0001e20000100800 */
[----:B------:R-:W-:-:S02]  /*7130*/  ISETP.GE.AND P1, PT, R41, RZ, PT ;  /* 0x000000ff2900720c */ /* 0x000fc40003f26270 */
[----:B------:R-:W-:Y:S02]  /*7140*/  ISETP.GT.U32.AND P0, PT, R3, R17, PT ;  /* 0x000000110300720c */ /* 0x000fe40003f04070 */
[----:B------:R-:W-:Y:S01]  /*7150*/  IABS R41, R41 ;  /* 0x0000002900297213 */ /* 0x000fe20000000000 */
[----:B0-----:R-:W-:-:S04]  /*7160*/  IMAD.MOV.U32 R15, RZ, RZ, R16 ;  /* 0x000000ffff0f7224 */ /* 0x001fc800078e0010 */
[----:B------:R-:W-:Y:S01]  /*7170*/  @!P6 IMAD.MOV R15, RZ, RZ, -R15 ;  /* 0x000000ffff0fe224 */ /* 0x000fe200078e0a0f */
[C---:B------:R-:W-:Y:S01]  /*7180*/  ISETP.GT.U32.AND P6, PT, R3.reuse, R9, PT ;  /* 0x000000090300720c */ /* 0x040fe20003fc4070 */
[----:B------:R-:W-:Y:S01]  /*7190*/  IMAD.MOV.U32 R20, RZ, RZ, R12 ;  /* 0x000000ffff147224 */ /* 0x000fe200078e000c */
[----:B------:R-:W-:Y:S01]  /*71a0*/  IABS R11, R42 ;  /* 0x0000002a000b7213 */ /* 0x000fe20000000000 */
[----:B------:R-:W-:Y:S02]  /*71b0*/  @!P2 IMAD.IADD R10, R10, 0x1, -R3 ;  /* 0x000000010a0aa824 */ /* 0x000fe400078e0a03 */
[----:B------:R-:W-:Y:S01]  /*71c0*/  IMAD.HI.U32 R12, R4, R41, RZ ;  /* 0x00000029040c7227 */ /* 0x000fe200078e00ff */
[----:B------:R-:W-:Y:S02]  /*71d0*/  ISETP.GE.AND P3, PT, R40, RZ, PT ;  /* 0x000000ff2800720c */ /* 0x000fe40003f66270 */
[----:B------:R-:W-:Y:S01]  /*71e0*/  ISETP.GT.U32.AND P2, PT, R3, R10, PT ;  /* 0x0000000a0300720c */ /* 0x000fe20003f44070 */
[----:B------:R-:W-:-:S02]  /*71f0*/  IMAD.MOV R12, RZ, RZ, -R12 ;  /* 0x000000ffff0c7224 */ /* 0x000fc400078e0a0c */
[----:B------:R-:W-:Y:S01]  /*7200*/  IMAD.HI.U32 R16, R4, R11, RZ ;  /* 0x0000000b04107227 */ /* 0x000fe200078e00ff */
[----:B------:R0:W-:Y:S03]  /*7210*/  STL [R1+0x534], R15 ;  /* 0x0005340f01007387 */ /* 0x0001e60000100800 */
[----:B------:R-:W-:Y:S02]  /*7220*/  IMAD.MOV.U32 R40, RZ, RZ, R36 ;  /* 0x000000ffff287224 */ /* 0x000fe400078e0024 */
[----:B------:R-:W-:Y:S02]  /*7230*/  @!P0 IMAD.IADD R17, R17, 0x1, -R3 ;  /* 0x0000000111118824 */ /* 0x000fe400078e0a03 */
[----:B------:R-:W-:Y:S02]  /*7240*/  IMAD R12, R3, R12, R41 ;  /* 0x0000000c030c7224 */ /* 0x000fe400078e0229 */
[----:B------:R-:W-:Y:S01]  /*7250*/  IMAD.MOV.U32 R36, RZ, RZ, R13 ;  /* 0x000000ffff247224 */ /* 0x000fe200078e000d */
[----:B0-----:R-:W-:Y:S01]  /*7260*/  IABS R15, R44 ;  /* 0x0000002c000f7213 */ /* 0x001fe20000000000 */
[----:B------:R-:W-:Y:S01]  /*7270*/  IMAD.MOV R16, RZ, RZ, -R16 ;  /* 0x000000ffff107224 */ /* 0x000fe200078e0a10 */
[----:B------:R-:W-:Y:S01]  /*7280*/  IABS R13, R43 ;  /* 0x0000002b000d7213 */ /* 0x000fe20000000000 */
[----:B------:R-:W-:Y:S01]  /*7290*/  @!P6 IMAD.IADD R9, R9, 0x1, -R3 ;  /* 0x000000010909e824 */ /* 0x000fe200078e0a03 */
[----:B------:R-:W-:Y:S01]  /*72a0*/  ISETP.GE.AND P0, PT, R42, RZ, PT ;  /* 0x000000ff2a00720c */ /* 0x000fe20003f06270 */
[----:B------:R-:W-:Y:S01]  /*72b0*/  @!P5 IMAD.MOV R17, RZ, RZ, -R17 ;  /* 0x000000ffff11d224 */ /* 0x000fe200078e0a11 */
[C---:B------:R-:W-:Y:S01]  /*72c0*/  ISETP.GT.U32.AND P5, PT, R3.reuse, R12, PT ;  /* 0x0000000c0300720c */ /* 0x040fe20003fa4070 */
[C---:B------:R-:W-:Y:S01]  /*72d0*/  IMAD R11, R3.reuse, R16, R11 ;  /* 0x00000010030b7224 */ /* 0x040fe200078e020b */
[----:B------:R-:W-:Y:S01]  /*72e0*/  ISETP.GT.U32.AND P6, PT, R3, R9, PT ;  /* 0x000000090300720c */ /* 0x000fe20003fc4070 */
[----:B------:R-:W-:-:S02]  /*72f0*/  IMAD.MOV.U32 R42, RZ, RZ, R14 ;  /* 0x000000ffff2a7224 */ /* 0x000fc400078e000e */
[----:B------:R-:W-:-:S04]  /*7300*/  IMAD.HI.U32 R16, R4, R15, RZ ;  /* 0x0000000f04107227 */ /* 0x000fc800078e00ff */
[----:B------:R-:W-:-:S04]  /*7310*/  IMAD.HI.U32 R14, R4, R13, RZ ;  /* 0x0000000d040e7227 */ /* 0x000fc800078e00ff */
[----:B------:R-:W-:Y:S02]  /*7320*/  @!P2 IMAD.IADD R10, R10, 0x1, -R3 ;  /* 0x000000010a0aa824 */ /* 0x000fe400078e0a03 */
[----:B------:R-:W-:Y:S02]  /*7330*/  IMAD.MOV R16, RZ, RZ, -R16 ;  /* 0x000000ffff107224 */ /* 0x000fe400078e0a10 */
[----:B------:R-:W-:Y:S02]  /*7340*/  IMAD.MOV R14, RZ, RZ, -R14 ;  /* 0x000000ffff0e7224 */ /* 0x000fe400078e0a0e */
[----:B------:R-:W-:Y:S01]  /*7350*/  @!P4 IMAD.MOV R10, RZ, RZ, -R10 ;  /* 0x000000ffff0ac224 */ /* 0x000fe200078e0a0a */
[C---:B------:R-:W-:Y:S01]  /*7360*/  ISETP.GT.U32.AND P4, PT, R3.reuse, R11, PT ;  /* 0x0000000b0300720c */ /* 0x040fe20003f84070 */
[C---:B------:R-:W-:Y:S02]  /*7370*/  IMAD R15, R3.reuse, R16, R15 ;  /* 0x00000010030f7224 */ /* 0x040fe400078e020f */
[----:B------:R-:W-:-:S02]  /*7380*/  IMAD R13, R3, R14, R13 ;  /* 0x0000000e030d7224 */ /* 0x000fc400078e020d */
[--C-:B------:R-:W-:Y:S01]  /*7390*/  @!P5 IMAD.IADD R12, R12, 0x1, -R3.reuse ;  /* 0x000000010c0cd824 */ /* 0x100fe200078e0a03 */
[----:B------:R-:W-:Y:S01]  /*73a0*/  ISETP.GT.U32.AND P5, PT, R3, R15, PT ;  /* 0x0000000f0300720c */ /* 0x000fe20003fa4070 */
[--C-:B------:R-:W-:Y:S01]  /*73b0*/  @!P6 IMAD.IADD R9, R9, 0x1, -R3.reuse ;  /* 0x000000010909e824 */ /* 0x100fe200078e0a03 */
[----:B------:R-:W-:Y:S01]  /*73c0*/  ISETP.GT.U32.AND P6, PT, R3, R13, PT ;  /* 0x0000000d0300720c */ /* 0x000fe20003fc4070 */
[----:B------:R-:W-:Y:S04]  /*73d0*/  STL [R1+0x528], R17 ;  /* 0x0005281101007387 */ /* 0x000fe80000100800 */
[----:B------:R0:W-:Y:S01]  /*73e0*/  STL [R1+0x524], R10 ;  /* 0x0005240a01007387 */ /* 0x0001e20000100800 */
[----:B------:R-:W-:Y:S02]  /*73f0*/  @!P4 IMAD.IADD R11, R11, 0x1, -R3 ;  /* 0x000000010b0bc824 */ /* 0x000fe400078e0a03 */
[----:B------:R-:W-:Y:S01]  /*7400*/  IMAD.MOV.U32 R41, RZ, RZ, R9 ;  /* 0x000000ffff297224 */ /* 0x000fe200078e0009 */
[----:B0-----:R-:W-:-:S03]  /*7410*/  IABS R10, R46 ;  /* 0x0000002e000a7213 */ /* 0x001fc60000000000 */
[----:B------:R-:W-:Y:S02]  /*7420*/  @!P3 IMAD.MOV R41, RZ, RZ, -R41 ;  /* 0x000000ffff29b224 */ /* 0x000fe400078e0a29 */
[C---:B------:R-:W-:Y:S01]  /*7430*/  IMAD.HI.U32 R17, R4.reuse, R10, RZ ;  /* 0x0000000a04117227 */ /* 0x040fe200078e00ff */
[----:B------:R-:W-:Y:S02]  /*7440*/  IABS R16, R47 ;  /* 0x0000002f00107213 */ /* 0x000fe40000000000 */
[----:B------:R-:W-:Y:S01]  /*7450*/  ISETP.GT.U32.AND P3, PT, R3, R11, PT ;  /* 0x0000000b0300720c */ /* 0x000fe20003f64070 */
[----:B------:R-:W-:Y:S02]  /*7460*/  @!P5 IMAD.IADD R15, R15, 0x1, -R3 ;  /* 0x000000010f0fd824 */ /* 0x000fe400078e0a03 */
[----:B------:R-:W-:Y:S02]  /*7470*/  IMAD.MOV R17, RZ, RZ, -R17 ;  /* 0x000000ffff117224 */ /* 0x000fe400078e0a11 */
[----:B------:R-:W-:Y:S01]  /*7480*/  @!P6 IMAD.IADD R13, R13, 0x1, -R3 ;  /* 0x000000010d0de824 */ /* 0x000fe200078e0a03 */
[C---:B------:R-:W-:Y:S01]  /*7490*/  ISETP.GT.U32.AND P4, PT, R3.reuse, R12, PT ;  /* 0x0000000c0300720c */ /* 0x040fe20003f84070 */
[C---:B------:R-:W-:Y:S01]  /*74a0*/  IMAD R10, R3.reuse, R17, R10 ;  /* 0x00000011030a7224 */ /* 0x040fe200078e020a */
[C---:B------:R-:W-:Y:S01]  /*74b0*/  ISETP.GT.U32.AND P5, PT, R3.reuse, R15, PT ;  /* 0x0000000f0300720c */ /* 0x040fe20003fa4070 */
[----:B------:R-:W-:Y:S01]  /*74c0*/  IMAD.HI.U32 R17, R4, R16, RZ ;  /* 0x0000001004117227 */ /* 0x000fe200078e00ff */
[----:B------:R-:W-:-:S02]  /*74d0*/  ISETP.GT.U32.AND P6, PT, R3, R13, PT ;  /* 0x0000000d0300720c */ /* 0x000fc40003fc4070 */
[----:B------:R-:W-:Y:S01]  /*74e0*/  ISETP.GE.AND P2, PT, R43, RZ, PT ;  /* 0x000000ff2b00720c */ /* 0x000fe20003f46270 */
[----:B------:R-:W-:Y:S01]  /*74f0*/  IMAD.MOV.U32 R43, RZ, RZ, R40 ;  /* 0x000000ffff2b7224 */ /* 0x000fe200078e0028 */
[----:B------:R-:W-:Y:S01]  /*7500*/  IABS R14, R45 ;  /* 0x0000002d000e7213 */ /* 0x000fe20000000000 */
[----:B------:R-:W-:Y:S02]  /*7510*/  IMAD.MOV R17, RZ, RZ, -R17 ;  /* 0x000000ffff117224 */ /* 0x000fe400078e0a11 */
[--C-:B------:R-:W-:Y:S01]  /*7520*/  @!P3 IMAD.IADD R11, R11, 0x1, -R3.reuse ;  /* 0x000000010b0bb824 */ /* 0x100fe200078e0a03 */
[C---:B------:R-:W-:Y:S01]  /*7530*/  ISETP.GT.U32.AND P3, PT, R3.reuse, R10, PT ;  /* 0x0000000a0300720c */ /* 0x040fe20003f64070 */
[----:B------:R-:W-:Y:S02]  /*7540*/  IMAD R16, R3, R17, R16 ;  /* 0x0000001103107224 */ /* 0x000fe400078e0210 */
[--C-:B------:R-:W-:Y:S01]  /*7550*/  @!P4 IMAD.IADD R12, R12, 0x1, -R3.reuse ;  /* 0x000000010c0cc824 */ /* 0x100fe200078e0a03 */
[----:B------:R0:W-:Y:S01]  /*7560*/  STL [R1+0x51c], R41 ;  /* 0x00051c2901007387 */ /* 0x0001e20000100800 */
[--C-:B------:R-:W-:Y:S01]  /*7570*/  @!P5 IMAD.IADD R15, R15, 0x1, -R3.reuse ;  /* 0x000000010f0fd824 */ /* 0x100fe200078e0a03 */
[----:B------:R-:W-:Y:S01]  /*7580*/  IABS R9, R48 ;  /* 0x0000003000097213 */ /* 0x000fe20000000000 */
[----:B------:R-:W-:Y:S01]  /*7590*/  @!P6 IMAD.IADD R13, R13, 0x1, -R3 ;  /* 0x000000010d0de824 */ /* 0x000fe200078e0a03 */
[----:B------:R-:W-:-:S02]  /*75a0*/  ISETP.GT.U32.AND P5, PT, R3, R16, PT ;  /* 0x000000100300720c */ /* 0x000fc40003fa4070 */
[----:B------:R-:W-:Y:S01]  /*75b0*/  ISETP.GE.AND P6, PT, R44, RZ, PT ;  /* 0x000000ff2c00720c */ /* 0x000fe20003fc6270 */
[----:B------:R-:W-:Y:S02]  /*75c0*/  IMAD.MOV.U32 R44, RZ, RZ, R12 ;  /* 0x000000ffff2c7224 */ /* 0x000fe400078e000c */
[----:B0-----:R-:W-:Y:S02]  /*75d0*/  IMAD.MOV.U32 R41, RZ, RZ, R43 ;  /* 0x000000ffff297224 */ /* 0x001fe400078e002b */
[----:B------:R-:W-:Y:S02]  /*75e0*/  IMAD.MOV.U32 R43, RZ, RZ, R42 ;  /* 0x000000ffff2b7224 */ /* 0x000fe400078e002a */
[----:B------:R-:W-:Y:S02]  /*75f0*/  IMAD.MOV.U32 R42, RZ, RZ, R20 ;  /* 0x000000ffff2a7224 */ /* 0x000fe400078e0014 */
[----:B------:R-:W-:Y:S02]  /*7600*/  IMAD.MOV.U32 R20, RZ, RZ, R19 ;  /* 0x000000ffff147224 */ /* 0x000fe400078e0013 */
[----:B------:R-:W-:-:S04]  /*7610*/  IMAD.HI.U32 R19, R4, R9, RZ ;  /* 0x0000000904137227 */ /* 0x000fc800078e00ff */
[----:B------:R-:W-:Y:S02]  /*7620*/  @!P1 IMAD.MOV R44, RZ, RZ, -R44 ;  /* 0x000000ffff2c9224 */ /* 0x000fe400078e0a2c */
[----:B------:R-:W-:Y:S01]  /*7630*/  @!P0 IMAD.MOV R11, RZ, RZ, -R11 ;  /* 0x000000ffff0b8224 */ /* 0x000fe200078e0a0b */
[----:B------:R-:W-:Y:S01]  /*7640*/  IABS R17, R49 ;  /* 0x0000003100117213 */ /* 0x000fe20000000000 */
[----:B------:R-:W-:Y:S02]  /*7650*/  IMAD.MOV R19, RZ, RZ, -R19 ;  /* 0x000000ffff137224 */ /* 0x000fe400078e0a13 */
[----:B------:R-:W-:Y:S01]  /*7660*/  @!P3 IMAD.IADD R10, R10, 0x1, -R3 ;  /* 0x000000010a0ab824 */ /* 0x000fe200078e0a03 */
[----:B------:R-:W-:Y:S01]  /*7670*/  STL [R1+0x510], R44 ;  /* 0x0005102c01007387 */ /* 0x000fe20000100800 */
[C---:B------:R-:W-:Y:S02]  /*7680*/  IMAD R19, R3.reuse, R19, R9 ;  /* 0x0000001303137224 */ /* 0x040fe400078e0209 */
[----:B------:R-:W-:Y:S01]  /*7690*/  @!P5 IMAD.IADD R16, R16, 0x1, -R3 ;  /* 0x000000011010d824 */ /* 0x000fe200078e0a03 */
[----:B------:R0:W-:Y:S01]  /*76a0*/  STL [R1+0x50c], R11 ;  /* 0x00050c0b01007387 */ /* 0x0001e20000100800 */
[----:B------:R-:W-:Y:S01]  /*76b0*/  ISETP.GT.U32.AND P5, PT, R3, R10, PT ;  /* 0x0000000a0300720c */ /* 0x000fe20003fa4070 */
[----:B------:R-:W-:-:S04]  /*76c0*/  IMAD.HI.U32 R9, R4, R17, RZ ;  /* 0x0000001104097227 */ /* 0x000fc800078e00ff */
[----:B0-----:R-:W-:Y:S02]  /*76d0*/  IMAD.MOV.U32 R11, RZ, RZ, R15 ;  /* 0x000000ffff0b7224 */ /* 0x001fe400078e000f */
[----:B------:R-:W-:Y:S02]  /*76e0*/  IMAD.MOV R9, RZ, RZ, -R9 ;  /* 0x000000ffff097224 */ /* 0x000fe400078e0a09 */
[----:B------:R-:W-:Y:S01]  /*76f0*/  @!P6 IMAD.MOV R11, RZ, RZ, -R11 ;  /* 0x000000ffff0be224 */ /* 0x000fe200078e0a0b */
[C---:B------:R-:W-:Y:S01]  /*7700*/  ISETP.GT.U32.AND P6, PT, R3.reuse, R19, PT ;  /* 0x000000130300720c */ /* 0x040fe20003fc4070 */
[----:B------:R-:W-:Y:S02]  /*7710*/  IMAD R9, R3, R9, R17 ;  /* 0x0000000903097224 */ /* 0x000fe400078e0211 */
[----:B------:R-:W-:-:S03]  /*7720*/  @!P5 IMAD.IADD R10, R10, 0x1, -R3 ;  /* 0x000000010a0ad824 */ /* 0x000fc600078e0a03 */
[----:B------:R-:W-:Y:S02]  /*7730*/  ISETP.GT.U32.AND P5, PT, R3, R9, PT ;  /* 0x000000090300720c */ /* 0x000fe40003fa4070 */
[----:B------:R-:W-:-:S05]  /*7740*/  ISETP.GE.AND P3, PT, R46, RZ, PT ;  /* 0x000000ff2e00720c */ /* 0x000fca0003f66270 */
[----:B------:R-:W-:-:S06]  /*7750*/  @!P6 IMAD.IADD R19, R19, 0x1, -R3 ;  /* 0x000000011313e824 */ /* 0x000fcc00078e0a03 */
[----:B------:R-:W-:Y:S02]  /*7760*/  @!P5 IMAD.IADD R9, R9, 0x1, -R3 ;  /* 0x000000010909d824 */ /* 0x000fe400078e0a03 */
[----:B------:R-:W-:Y:S02]  /*7770*/  @!P2 IMAD.MOV R13, RZ, RZ, -R13 ;  /* 0x000000ffff0da224 */ /* 0x000fe400078e0a0d */
[----:B------:R-:W-:-:S03]  /*7780*/  @!P3 IMAD.MOV R10, RZ, RZ, -R10 ;  /* 0x000000ffff0ab224 */ /* 0x000fc600078e0a0a */
[----:B------:R-:W-:Y:S04]  /*7790*/  STL [R1+0x508], R13 ;  /* 0x0005080d01007387 */ /* 0x000fe80000100800 */
[----:B------:R0:W-:Y:S01]  /*77a0*/  STL [R1+0x504], R11 ;  /* 0x0005040b01007387 */ /* 0x0001e20000100800 */
[C---:B------:R-:W-:Y:S02]  /*77b0*/  ISETP.GT.U32.AND P5, PT, R3.reuse, R19, PT ;  /* 0x000000130300720c */ /* 0x040fe40003fa4070 */
[----:B0-----:R-:W-:Y:S02]  /*77c0*/  IABS R11, R51 ;  /* 0x00000033000b7213 */ /* 0x001fe40000000000 */
[----:B------:R-:W-:Y:S02]  /*77d0*/  ISETP.GT.U32.AND P0, PT, R3, R16, PT ;  /* 0x000000100300720c */ /* 0x000fe40003f04070 */
[----:B------:R-:W-:Y:S01]  /*77e0*/  IABS R13, R53 ;  /* 0x00000035000d7213 */ /* 0x000fe20000000000 */
[----:B---3--:R-:W-:-:S02]  /*77f0*/  IMAD.MOV.U32 R40, RZ, RZ, R39 ;  /* 0x000000ffff287224 */ /* 0x008fc400078e0027 */
[----:B--2---:R-:W-:Y:S02]  /*7800*/  IMAD.MOV.U32 R39, RZ, RZ, R37 ;  /* 0x000000ffff277224 */ /* 0x004fe400078e0025 */
[----:B------:R-:W-:Y:S02]  /*7810*/  IMAD.MOV.U32 R37, RZ, RZ, R21 ;  /* 0x000000ffff257224 */ /* 0x000fe400078e0015 */
[----:B------:R-:W-:Y:S02]  /*7820*/  IMAD.MOV.U32 R21, RZ, RZ, R18 ;  /* 0x000000ffff157224 */ /* 0x000fe400078e0012 */
[----:B------:R-:W-:-:S04]  /*7830*/  IMAD.HI.U32 R18, R4, R14, RZ ;  /* 0x0000000e04127227 */ /* 0x000fc800078e00ff */
[----:B------:R-:W-:-:S04]  /*7840*/  IMAD.MOV R18, RZ, RZ, -R18 ;  /* 0x000000ffff127224 */ /* 0x000fc800078e0a12 */
[----:B------:R-:W-:-:S05]  /*7850*/  IMAD R14, R3, R18, R14 ;  /* 0x00000012030e7224 */ /* 0x000fca00078e020e */
[----:B------:R-:W-:Y:S02]  /*7860*/  ISETP.GT.U32.AND P4, PT, R3, R14, PT ;  /* 0x0000000e0300720c */ /* 0x000fe40003f84070 */
[----:B------:R-:W-:-:S05]  /*7870*/  IABS R18, R50 ;  /* 0x0000003200127213 */ /* 0x000fca0000000000 */
[----:B------:R-:W-:-:S04]  /*7880*/  IMAD.HI.U32 R12, R4, R18, RZ ;  /* 0x00000012040c7227 */ /* 0x000fc800078e00ff */
[----:B------:R-:W-:Y:S02]  /*7890*/  IMAD.MOV R12, RZ, RZ, -R12 ;  /* 0x000000ffff0c7224 */ /* 0x000fe400078e0a0c */
[----:B------:R-:W-:Y:S02]  /*78a0*/  @!P4 IMAD.IADD R14, R14, 0x1, -R3 ;  /* 0x000000010e0ec824 */ /* 0x000fe400078e0a03 */
[----:B------:R-:W-:-:S03]  /*78b0*/  IMAD R18, R3, R12, R18 ;  /* 0x0000000c03127224 */ /* 0x000fc600078e0212 */
[C---:B------:R-:W-:Y:S02]  /*78c0*/  ISETP.GT.U32.AND P1, PT, R3.reuse, R14, PT ;  /* 0x0000000e0300720c */ /* 0x040fe40003f24070 */
[----:B------:R-:W-:Y:S02]  /*78d0*/  ISETP.GT.U32.AND P6, PT, R3, R18, PT ;  /* 0x000000120300720c */ /* 0x000fe40003fc4070 */
[----:B------:R-:W-:Y:S02]  /*78e0*/  ISETP.GE.AND P4, PT, R45, RZ, PT ;  /* 0x000000ff2d00720c */ /* 0x000fe40003f86270 */
[----:B------:R-:W-:-:S07]  /*78f0*/  IABS R12, R52 ;  /* 0x00000034000c7213 */ /* 0x000fce0000000000 */
[--C-:B------:R-:W-:Y:S02]  /*7900*/  @!P1 IMAD.IADD R14, R14, 0x1, -R3.reuse ;  /* 0x000000010e0e9824 */ /* 0x100fe400078e0a03 */
[----:B------:R-:W-:Y:S02]  /*7910*/  @!P6 IMAD.IADD R18, R18, 0x1, -R3 ;  /* 0x000000011212e824 */ /* 0x000fe400078e0a03 */
[----:B------:R-:W-:Y:S01]  /*7920*/  IMAD.MOV.U32 R44, RZ, RZ, R14 ;  /* 0x000000ffff2c7224 */ /* 0x000fe200078e000e */
[----:B------:R-:W-:Y:S01]  /*7930*/  ISETP.GT.U32.AND P6, PT, R3, R9, PT ;  /* 0x000000090300720c */ /* 0x000fe20003fc4070 */
[----:B------:R-:W-:-:S04]  /*7940*/  IMAD.HI.U32 R15, R4, R12, RZ ;  /* 0x0000000c040f7227 */ /* 0x000fc800078e00ff */
[----:B------:R-:W-:Y:S02]  /*7950*/  @!P4 IMAD.MOV R44, RZ, RZ, -R44 ;  /* 0x000000ffff2cc224 */ /* 0x000fe400078e0a2c */
[----:B------:R-:W-:-:S03]  /*7960*/  IMAD.MOV R15, RZ, RZ, -R15 ;  /* 0x000000ffff0f7224 */ /* 0x000fc600078e0a0f */
[----:B------:R-:W-:Y:S04]  /*7970*/  STL [R1+0x4fc], R44 ;  /* 0x0004fc2c01007387 */ /* 0x000fe80000100800 */
[----:B------:R0:W-:Y:S01]  /*7980*/  STL [R1+0x4f8], R10 ;  /* 0x0004f80a01007387 */ /* 0x0001e20000100800 */
[----:B------:R-:W-:Y:S02]  /*7990*/  @!P6 IMAD.IADD R9, R9, 0x1, -R3 ;  /* 0x000000010909e824 */ /* 0x000fe400078e0a03 */
[----:B------:R-:W-:-:S04]  /*79a0*/  IMAD.HI.U32 R14, R4, R11, RZ ;  /* 0x0000000b040e7227 */ /* 0x000fc800078e00ff */
[----:B0-----:R-:W-:-:S05]  /*79b0*/  IMAD R10, R3, R15, R12 ;  /* 0x0000000f030a7224 */ /* 0x001fca00078e020c */
[----:B------:R-:W-:Y:S01]  /*79c0*/  ISETP.GT.U32.AND P6, PT, R3, R10, PT ;  /* 0x0000000a0300720c */ /* 0x000fe20003fc4070 */
[----:B------:R-:W-:Y:S01]  /*79d0*/  IMAD.MOV R14, RZ, RZ, -R14 ;  /* 0x000000ffff0e7224 */ /* 0x000fe200078e0a0e */
[----:B------:R-:W-:Y:S01]  /*79e0*/  ISETP.GE.AND P2, PT, R47, RZ, PT ;  /* 0x000000ff2f00720c */ /* 0x000fe20003f46270 */
[----:B------:R-:W-:Y:S01]  /*79f0*/  @!P5 IMAD.IADD R19, R19, 0x1, -R3 ;  /* 0x000000011313d824 */ /* 0x000fe200078e0a03 */
[----:B------:R-:W-:Y:S01]  /*7a00*/  ISETP.GE.AND P1, PT, R48, RZ, PT ;  /* 0x000000ff3000720c */ /* 0x000fe20003f26270 */
[C---:B------:R-:W-:Y:S02]  /*7a10*/  IMAD R11, R3.reuse, R14, R11 ;  /* 0x0000000e030b7224 */ /* 0x040fe400078e020b */
[----:B------:R-:W-:Y:S01]  /*7a20*/  IMAD.HI.U32 R14, R4, R13, RZ ;  /* 0x0000000d040e7227 */ /* 0x000fe200078e00ff */
[----:B------:R-:W-:-:S03]  /*7a30*/  ISETP.GT.U32.AND P3, PT, R3, R18, PT ;  /* 0x000000120300720c */ /* 0x000fc60003f64070 */
[----:B------:R-:W-:Y:S01]  /*7a40*/  IMAD.MOV.U32 R17, RZ, RZ, R19 ;  /* 0x000000ffff117224 */ /* 0x000fe200078e0013 */
[----:B------:R-:W-:Y:S01]  /*7a50*/  IABS R19, R54 ;  /* 0x0000003600137213 */ /* 0x000fe20000000000 */
[--C-:B------:R-:W-:Y:S02]  /*7a60*/  @!P6 IMAD.IADD R10, R10, 0x1, -R3.reuse ;  /* 0x000000010a0ae824 */ /* 0x100fe400078e0a03 */
[----:B------:R-:W-:Y:S02]  /*7a70*/  IMAD.MOV R14, RZ, RZ, -R14 ;  /* 0x000000ffff0e7224 */ /* 0x000fe400078e0a0e */
[----:B------:R-:W-:Y:S01]  /*7a80*/  @!P0 IMAD.IADD R16, R16, 0x1, -R3 ;  /* 0x0000000110108824 */ /* 0x000fe200078e0a03 */
[C---:B------:R-:W-:Y:S01]  /*7a90*/  ISETP.GT.U32.AND P6, PT, R3.reuse, R10, PT ;  /* 0x0000000a0300720c */ /* 0x040fe20003fc4070 */
[----:B------:R-:W-:Y:S02]  /*7aa0*/  IMAD R12, R3, R14, R13 ;  /* 0x0000000e030c7224 */ /* 0x000fe400078e020d */
[----:B------:R-:W-:-:S04]  /*7ab0*/  IMAD.HI.U32 R14, R4, R19, RZ ;  /* 0x00000013040e7227 */ /* 0x000fc800078e00ff */
[----:B------:R-:W-:Y:S02]  /*7ac0*/  @!P2 IMAD.MOV R16, RZ, RZ, -R16 ;  /* 0x000000ffff10a224 */ /* 0x000fe400078e0a10 */
[----:B------:R-:W-:Y:S02]  /*7ad0*/  @!P1 IMAD.MOV R17, RZ, RZ, -R17 ;  /* 0x000000ffff119224 */ /* 0x000fe400078e0a11 */
[----:B------:R-:W-:Y:S01]  /*7ae0*/  IMAD.MOV R14, RZ, RZ, -R14 ;  /* 0x000000ffff0e7224 */ /* 0x000fe200078e0a0e */
[----:B------:R-:W-:Y:S01]  /*7af0*/  STL [R1+0x4f4], R16 ;  /* 0x0004f41001007387 */ /* 0x000fe20000100800 */
[----:B------:R-:W-:Y:S01]  /*7b00*/  @!P3 IMAD.IADD R18, R18, 0x1, -R3 ;  /* 0x000000011212b824 */ /* 0x000fe200078e0a03 */
[C---:B------:R-:W-:Y:S01]  /*7b10*/  ISETP.GT.U32.AND P3, PT, R3.reuse, R12, PT ;  /* 0x0000000c0300720c */ /* 0x040fe20003f64070 */
[----:B------:R-:W-:Y:S01]  /*7b20*/  IMAD R19, R3, R14, R19 ;  /* 0x0000000e03137224 */ /* 0x000fe200078e0213 */
[----:B------:R0:W-:Y:S01]  /*7b30*/  STL [R1+0x4ec], R17 ;  /* 0x0004ec1101007387 */ /* 0x0001e20000100800 */
[----:B------:R-:W-:-:S03]  /*7b40*/  @!P6 IMAD.IADD R10, R10, 0x1, -R3 ;  /* 0x000000010a0ae824 */ /* 0x000fc600078e0a03 */
[----:B------:R-:W-:Y:S02]  /*7b50*/  ISETP.GT.U32.AND P6, PT, R3, R19, PT ;  /* 0x000000130300720c */ /* 0x000fe40003fc4070 */
[----:B0-----:R-:W-:Y:S02]  /*7b60*/  IABS R17, R56 ;  /* 0x0000003800117213 */ /* 0x001fe40000000000 */
[----:B------:R-:W-:-:S03]  /*7b70*/  IABS R16, R55 ;  /* 0x0000003700107213 */ /* 0x000fc60000000000 */
[----:B------:R-:W-:Y:S01]  /*7b80*/  IMAD.HI.U32 R14, R4, R17, RZ ;  /* 0x00000011040e7227 */ /* 0x000fe200078e00ff */
[----:B------:R-:W-:-:S03]  /*7b90*/  ISETP.GE.AND P0, PT, R49, RZ, PT ;  /* 0x000000ff3100720c */ /* 0x000fc60003f06270 */
[----:B------:R-:W-:Y:S02]  /*7ba0*/  IMAD.MOV R14, RZ, RZ, -R14 ;  /* 0x000000ffff0e7224 */ /* 0x000fe400078e0a0e */
[----:B------:R-:W-:-:S04]  /*7bb0*/  IMAD.HI.U32 R13, R4, R16, RZ ;  /* 0x00000010040d7227 */ /* 0x000fc800078e00ff */
[----:B------:R-:W-:Y:S01]  /*7bc0*/  IMAD.MOV.U32 R44, RZ, RZ, R21 ;  /* 0x000000ffff2c7224 */ /* 0x000fe200078e0015 */
[----:B------:R-:W-:Y:S01]  /*7bd0*/  IABS R21, R58 ;  /* 0x0000003a00157213 */ /* 0x000fe20000000000 */
[----:B------:R-:W-:Y:S02]  /*7be0*/  @!P3 IMAD.IADD R12, R12, 0x1, -R3 ;  /* 0x000000010c0cb824 */ /* 0x000fe400078e0a03 */
[C---:B------:R-:W-:Y:S02]  /*7bf0*/  IMAD R17, R3.reuse, R14, R17 ;  /* 0x0000000e03117224 */ /* 0x040fe400078e0211 */
[----:B------:R-:W-:Y:S01]  /*7c00*/  IMAD.MOV R15, RZ, RZ, -R13 ;  /* 0x000000ffff0f7224 */ /* 0x000fe200078e0a0d */
[----:B------:R-:W-:Y:S01]  /*7c10*/  ISETP.GT.U32.AND P5, PT, R3, R11, PT ;  /* 0x0000000b0300720c */ /* 0x000fe20003fa4070 */
[----:B------:R-:W-:Y:S01]  /*7c20*/  @!P6 IMAD.IADD R19, R19, 0x1, -R3 ;  /* 0x000000011313e824 */ /* 0x000fe200078e0a03 */
[C---:B------:R-:W-:Y:S01]  /*7c30*/  ISETP.GT.U32.AND P3, PT, R3.reuse, R12, PT ;  /* 0x0000000c0300720c */ /* 0x040fe20003f64070 */
[C---:B------:R-:W-:Y:S01]  /*7c40*/  IMAD R16, R3.reuse, R15, R16 ;  /* 0x0000000f03107224 */ /* 0x040fe200078e0210 */
[----:B------:R-:W-:Y:S01]  /*7c50*/  ISETP.GT.U32.AND P6, PT, R3, R17, PT ;  /* 0x000000110300720c */ /* 0x000fe20003fc4070 */
[----:B------:R-:W-:-:S04]  /*7c60*/  IMAD.HI.U32 R15, R4, R21, RZ ;  /* 0x00000015040f7227 */ /* 0x000fc800078e00ff */
[----:B------:R-:W-:Y:S02]  /*7c70*/  @!P0 IMAD.MOV R9, RZ, RZ, -R9 ;  /* 0x000000ffff098224 */ /* 0x000fe400078e0a09 */
[----:B------:R-:W-:Y:S01]  /*7c80*/  IMAD.MOV R15, RZ, RZ, -R15 ;  /* 0x000000ffff0f7224 */ /* 0x000fe200078e0a0f */
[----:B------:R-:W-:Y:S02]  /*7c90*/  ISETP.GE.AND P4, PT, R50, RZ, PT ;  /* 0x000000ff3200720c */ /* 0x000fe40003f86270 */
[----:B------:R0:W-:Y:S01]  /*7ca0*/  STL [R1+0x4e8], R9 ;  /* 0x0004e80901007387 */ /* 0x0001e20000100800 */
[----:B------:R-:W-:Y:S02]  /*7cb0*/  IMAD R21, R3, R15, R21 ;  /* 0x0000000f03157224 */ /* 0x000fe400078e0215 */
[--C-:B------:R-:W-:Y:S02]  /*7cc0*/  @!P5 IMAD.IADD R11, R11, 0x1, -R3.reuse ;  /* 0x000000010b0bd824 */ /* 0x100fe400078e0a03 */
[--C-:B------:R-:W-:Y:S01]  /*7cd0*/  @!P3 IMAD.IADD R12, R12, 0x1, -R3.reuse ;  /* 0x000000010c0cb824 */ /* 0x100fe200078e0a03 */
[----:B------:R-:W-:Y:S01]  /*7ce0*/  ISETP.GT.U32.AND P3, PT, R3, R16, PT ;  /* 0x000000100300720c */ /* 0x000fe20003f64070 */
[----:B------:R-:W-:Y:S01]  /*7cf0*/  @!P6 IMAD.IADD R17, R17, 0x1, -R3 ;  /* 0x000000011111e824 */ /* 0x000fe200078e0a03 */
[----:B0-----:R-:W-:-:S02]  /*7d00*/  IABS R9, R57 ;  /* 0x0000003900097213 */ /* 0x001fc40000000000 */
[----:B------:R-:W-:-:S03]  /*7d10*/  ISETP.GT.U32.AND P6, PT, R3, R21, PT ;  /* 0x000000150300720c */ /* 0x000fc60003fc4070 */
[----:B------:R-:W-:Y:S01]  /*7d20*/  IMAD.HI.U32 R13, R4, R9, RZ ;  /* 0x00000009040d7227 */ /* 0x000fe200078e00ff */
[C---:B------:R-:W-:Y:S02]  /*7d30*/  ISETP.GT.U32.AND P5, PT, R3.reuse, R11, PT ;  /* 0x0000000b0300720c */ /* 0x040fe40003fa4070 */
[----:B------:R-:W-:Y:S01]  /*7d40*/  IABS R14, R59 ;  /* 0x0000003b000e7213 */ /* 0x000fe20000000000 */
[----:B------:R-:W-:Y:S02]  /*7d50*/  IMAD.MOV R13, RZ, RZ, -R13 ;  /* 0x000000ffff0d7224 */ /* 0x000fe400078e0a0d */
[----:B------:R-:W-:Y:S02]  /*7d60*/  IMAD.MOV.U32 R47, RZ, RZ, R28 ;  /* 0x000000ffff2f7224 */ /* 0x000fe400078e001c */
[----:B------:R-:W-:Y:S02]  /*7d70*/  IMAD.MOV.U32 R28, RZ, RZ, R26 ;  /* 0x000000ffff1c7224 */ /* 0x000fe400078e001a */
[----:B------:R-:W-:Y:S01]  /*7d80*/  @!P4 IMAD.MOV R18, RZ, RZ, -R18 ;  /* 0x000000ffff12c224 */ /* 0x000fe200078e0a12 */
[----:B------:R-:W-:Y:S01]  /*7d90*/  ISETP.GT.U32.AND P4, PT, R3, R19, PT ;  /* 0x000000130300720c */ /* 0x000fe20003f84070 */
[----:B------:R-:W-:-:S02]  /*7da0*/  IMAD.MOV.U32 R26, RZ, RZ, R22 ;  /* 0x000000ffff1a7224 */ /* 0x000fc400078e0016 */
[----:B------:R-:W-:Y:S02]  /*7db0*/  IMAD R9, R3, R13, R9 ;  /* 0x0000000d03097224 */ /* 0x000fe400078e0209 */
[----:B------:R-:W-:Y:S01]  /*7dc0*/  IMAD.HI.U32 R22, R4, R14, RZ ;  /* 0x0000000e04167227 */ /* 0x000fe200078e00ff */
[----:B------:R-:W-:Y:S02]  /*7dd0*/  ISETP.GE.AND P2, PT, R51, RZ, PT ;  /* 0x000000ff3300720c */ /* 0x000fe40003f46270 */
[----:B------:R-:W-:Y:S01]  /*7de0*/  ISETP.GE.AND P1, PT, R52, RZ, PT ;  /* 0x000000ff3400720c */ /* 0x000fe20003f26270 */
[--C-:B------:R-:W-:Y:S01]  /*7df0*/  @!P3 IMAD.IADD R16, R16, 0x1, -R3.reuse ;  /* 0x000000011010b824 */ /* 0x100fe200078e0a03 */
[----:B------:R-:W-:Y:S01]  /*7e00*/  ISETP.GE.AND P0, PT, R53, RZ, PT ;  /* 0x000000ff3500720c */ /* 0x000fe20003f06270 */
[----:B------:R-:W-:Y:S01]  /*7e10*/  IMAD.MOV R22, RZ, RZ, -R22 ;  /* 0x000000ffff167224 */ /* 0x000fe200078e0a16 */
[----:B------:R-:W-:Y:S01]  /*7e20*/  ISETP.GT.U32.AND P3, PT, R3, R9, PT ;  /* 0x000000090300720c */ /* 0x000fe20003f64070 */
[----:B------:R-:W-:Y:S01]  /*7e30*/  @!P6 IMAD.IADD R21, R21, 0x1, -R3 ;  /* 0x000000011515e824 */ /* 0x000fe200078e0a03 */
[----:B------:R-:W-:Y:S01]  /*7e40*/  IABS R15, R62 ;  /* 0x0000003e000f7213 */ /* 0x000fe20000000000 */
[----:B------:R-:W-:-:S02]  /*7e50*/  IMAD.MOV.U32 R46, RZ, RZ, R41 ;  /* 0x000000ffff2e7224 */ /* 0x000fc400078e0029 */
[----:B------:R-:W-:Y:S01]  /*7e60*/  @!P5 IMAD.IADD R11, R11, 0x1, -R3 ;  /* 0x000000010b0bd824 */ /* 0x000fe200078e0a03 */
[C---:B------:R-:W-:Y:S01]  /*7e70*/  ISETP.GT.U32.AND P6, PT, R3.reuse, R21, PT ;  /* 0x000000150300720c */ /* 0x040fe20003fc4070 */
[----:B------:R-:W-:Y:S02]  /*7e80*/  IMAD.MOV.U32 R41, RZ, RZ, R39 ;  /* 0x000000ffff297224 */ /* 0x000fe400078e0027 */
[----:B------:R-:W-:Y:S02]  /*7e90*/  IMAD R14, R3, R22, R14 ;  /* 0x00000016030e7224 */ /* 0x000fe400078e020e */
[----:B------:R-:W-:Y:S02]  /*7ea0*/  IMAD.MOV.U32 R39, RZ, RZ, R25 ;  /* 0x000000ffff277224 */ /* 0x000fe400078e0019 */
[----:B------:R-:W-:Y:S01]  /*7eb0*/  IMAD.HI.U32 R25, R4, R15, RZ ;  /* 0x0000000f04197227 */ /* 0x000fe200078e00ff */
[----:B------:R-:W-:-:S03]  /*7ec0*/  IABS R13, R60 ;  /* 0x0000003c000d7213 */ /* 0x000fc60000000000 */
[----:B------:R-:W-:Y:S02]  /*7ed0*/  IMAD.MOV.U32 R50, RZ, RZ, R11 ;  /* 0x000000ffff327224 */ /* 0x000fe400078e000b */
[----:B------:R-:W-:Y:S01]  /*7ee0*/  IMAD.MOV.U32 R45, RZ, RZ, R20 ;  /* 0x000000ffff2d7224 */ /* 0x000fe200078e0014 */
[----:B------:R-:W-:Y:S01]  /*7ef0*/  IABS R20, R61 ;  /* 0x0000003d00147213 */ /* 0x000fe20000000000 */
[----:B------:R-:W-:Y:S01]  /*7f00*/  @!P4 IMAD.IADD R19, R19, 0x1, -R3 ;  /* 0x000000011313c824 */ /* 0x000fe200078e0a03 */
[----:B------:R-:W-:Y:S01]  /*7f10*/  ISETP.GT.U32.AND P4, PT, R3, R14, PT ;  /* 0x0000000e0300720c */ /* 0x000fe20003f84070 */
[----:B------:R-:W-:Y:S02]  /*7f20*/  IMAD.MOV.U32 R11, RZ, RZ, R12 ;  /* 0x000000ffff0b7224 */ /* 0x000fe400078e000c */
[----:B------:R-:W-:Y:S02]  /*7f30*/  IMAD.MOV R25, RZ, RZ, -R25 ;  /* 0x000000ffff197224 */ /* 0x000fe400078e0a19 */
[----:B------:R-:W-:-:S02]  /*7f40*/  IMAD.MOV.U32 R48, RZ, RZ, R43 ;  /* 0x000000ffff307224 */ /* 0x000fc400078e002b */
[----:B------:R-:W-:Y:S01]  /*7f50*/  @!P2 IMAD.MOV R50, RZ, RZ, -R50 ;  /* 0x000000ffff32a224 */ /* 0x000fe200078e0a32 */
[C---:B------:R-:W-:Y:S01]  /*7f60*/  ISETP.GT.U32.AND P2, PT, R3.reuse, R16, PT ;  /* 0x000000100300720c */ /* 0x040fe20003f44070 */
[----:B------:R-:W-:Y:S02]  /*7f70*/  IMAD.MOV.U32 R43, RZ, RZ, R36 ;  /* 0x000000ffff2b7224 */ /* 0x000fe400078e0024 */
[----:B------:R-:W-:Y:S02]  /*7f80*/  IMAD.MOV.U32 R49, RZ, RZ, R24 ;  /* 0x000000ffff317224 */ /* 0x000fe400078e0018 */
[----:B------:R-:W-:Y:S01]  /*7f90*/  @!P1 IMAD.MOV R10, RZ, RZ, -R10 ;  /* 0x000000ffff0a9224 */ /* 0x000fe200078e0a0a */
[----:B------:R-:W-:Y:S01]  /*7fa0*/  ISETP.GT.U32.AND P1, PT, R3, R17, PT ;  /* 0x000000110300720c */ /* 0x000fe20003f24070 */
[----:B------:R-:W-:Y:S02]  /*7fb0*/  IMAD.MOV.U32 R36, RZ, RZ, R23 ;  /* 0x000000ffff247224 */ /* 0x000fe400078e0017 */
[----:B------:R-:W-:Y:S01]  /*7fc0*/  IMAD.HI.U32 R24, R4, R13, RZ ;  /* 0x0000000d04187227 */ /* 0x000fe200078e00ff */
[----:B------:R-:W-:Y:S03]  /*7fd0*/  STL [R1+0x4d4], R18 ;  /* 0x0004d41201007387 */ /* 0x000fe60000100800 */
[----:B------:R-:W-:-:S02]  /*7fe0*/  @!P0 IMAD.MOV R11, RZ, RZ, -R11 ;  /* 0x000000ffff0b8224 */ /* 0x000fc400078e0a0b */
[----:B------:R-:W-:Y:S01]  /*7ff0*/  IMAD.HI.U32 R23, R4, R20, RZ ;  /* 0x0000001404177227 */ /* 0x000fe200078e00ff */
[----:B------:R-:W-:Y:S03]  /*8000*/  STL [R1+0x4d0], R50 ;  /* 0x0004d03201007387 */ /* 0x000fe60000100800 */
[----:B------:R-:W-:Y:S02]  /*8010*/  @!P3 IMAD.IADD R9, R9, 0x1, -R3 ;  /* 0x000000010909b824 */ /* 0x000fe400078e0a03 */
[C---:B------:R-:W-:Y:S01]  /*8020*/  IMAD R15, R3.reuse, R25, R15 ;  /* 0x00000019030f7224 */ /* 0x040fe200078e020f */
[----:B------:R-:W-:Y:S01]  /*8030*/  STL [R1+0x4cc], R10 ;  /* 0x0004cc0a01007387 */ /* 0x000fe20000100800 */
[----:B------:R-:W-:Y:S01]  /*8040*/  IMAD.MOV R24, RZ, RZ, -R24 ;  /* 0x000000ffff187224 */ /* 0x000fe200078e0a18 */
[----:B------:R-:W-:Y:S01]  /*8050*/  ISETP.GT.U32.AND P0, PT, R3, R9, PT ;  /* 0x000000090300720c */ /* 0x000fe20003f04070 */
[----:B------:R-:W-:Y:S01]  /*8060*/  IMAD.MOV R23, RZ, RZ, -R23 ;  /* 0x000000ffff177224 */ /* 0x000fe200078e0a17 */
[----:B------:R0:W-:Y:S01]  /*8070*/  STL [R1+0x4c8], R11 ;  /* 0x0004c80b01007387 */ /* 0x0001e20000100800 */
[----:B------:R-:W-:Y:S01]  /*8080*/  @!P6 IMAD.IADD R21, R21, 0x1, -R3 ;  /* 0x000000011515e824 */ /* 0x000fe200078e0a03 */
[C---:B------:R-:W-:Y:S01]  /*8090*/  ISETP.GT.U32.AND P6, PT, R3.reuse, R15, PT ;  /* 0x0000000f0300720c */ /* 0x040fe20003fc4070 */
[----:B------:R-:W-:-:S02]  /*80a0*/  IMAD R13, R3, R24, R13 ;  /* 0x00000018030d7224 */ /* 0x000fc400078e020d */
[----:B------:R-:W-:Y:S02]  /*80b0*/  IMAD R20, R3, R23, R20 ;  /* 0x0000001703147224 */ /* 0x000fe400078e0214 */
[--C-:B------:R-:W-:Y:S01]  /*80c0*/  @!P4 IMAD.IADD R14, R14, 0x1, -R3.reuse ;  /* 0x000000010e0ec824 */ /* 0x100fe200078e0a03 */
[----:B0-----:R-:W-:Y:S02]  /*80d0*/  IABS R11, R63 ;  /* 0x0000003f000b7213 */ /* 0x001fe40000000000 */
[----:B------:R-:W-:Y:S01]  /*80e0*/  ISETP.GE.AND P4, PT, R57, RZ, PT ;  /* 0x000000ff3900720c */ /* 0x000fe20003f86270 */
[----:B------:R-:W-:Y:S02]  /*80f0*/  @!P2 IMAD.IADD R16, R16, 0x1, -R3 ;  /* 0x000000011010a824 */ /* 0x000fe400078e0a03 */
[----:B------:R-:W-:Y:S01]  /*8100*/  IMAD.HI.U32 R12, R4, R11, RZ ;  /* 0x0000000b040c7227 */ /* 0x000fe200078e00ff */
[----:B------:R-:W-:-:S03]  /*8110*/  ISETP.GT.U32.AND P2, PT, R3, R13, PT ;  /* 0x0000000d0300720c */ /* 0x000fc60003f44070 */
[--C-:B------:R-:W-:Y:S01]  /*8120*/  @!P1 IMAD.IADD R17, R17, 0x1, -R3.reuse ;  /* 0x0000000111119824 */ /* 0x100fe200078e0a03 */
[----:B------:R-:W-:Y:S01]  /*8130*/  ISETP.GT.U32.AND P1, PT, R3, R20, PT ;  /* 0x000000140300720c */ /* 0x000fe20003f24070 */
[----:B------:R-:W-:Y:S01]  /*8140*/  IMAD.MOV R12, RZ, RZ, -R12 ;  /* 0x000000ffff0c7224 */ /* 0x000fe200078e0a0c */
[----:B------:R-:W-:Y:S01]  /*8150*/  ISETP.GE.AND P5, PT, R54, RZ, PT ;  /* 0x000000ff3600720c */ /* 0x000fe20003fa6270 */
[----:B------:R-:W-:Y:S02]  /*8160*/  @!P0 IMAD.IADD R9, R9, 0x1, -R3 ;  /* 0x0000000109098824 */ /* 0x000fe400078e0a03 */
[----:B------:R-:W-:Y:S02]  /*8170*/  IMAD R11, R3, R12, R11 ;  /* 0x0000000c030b7224 */ /* 0x000fe400078e020b */
[----:B------:R-:W-:Y:S01]  /*8180*/  @!P6 IMAD.IADD R15, R15, 0x1, -R3 ;  /* 0x000000010f0fe824 */ /* 0x000fe200078e0a03 */
[----:B------:R-:W-:Y:S02]  /*8190*/  ISETP.GT.U32.AND P6, PT, R3, R14, PT ;  /* 0x0000000e0300720c */ /* 0x000fe40003fc4070 */
[----:B------:R-:W-:Y:S01]  /*81a0*/  ISETP.GE.AND P3, PT, R55, RZ, PT ;  /* 0x000000ff3700720c */ /* 0x000fe20003f66270 */
[----:B------:R-:W-:Y:S01]  /*81b0*/  @!P4 IMAD.MOV R9, RZ, RZ, -R9 ;  /* 0x000000ffff09c224 */ /* 0x000fe200078e0a09 */
[----:B------:R-:W-:-:S02]  /*81c0*/  ISETP.GE.AND P0, PT, R56, RZ, PT ;  /* 0x000000ff3800720c */ /* 0x000fc40003f06270 */
[----:B------:R-:W-:Y:S02]  /*81d0*/  IABS R10, R64 ;  /* 0x00000040000a7213 */ /* 0x000fe40000000000 */
[----:B------:R-:W-:Y:S01]  /*81e0*/  ISETP.GT.U32.AND P4, PT, R3, R11, PT ;  /* 0x0000000b0300720c */ /* 0x000fe20003f84070 */
[--C-:B------:R-:W-:Y:S01]  /*81f0*/  @!P2 IMAD.IADD R13, R13, 0x1, -R3.reuse ;  /* 0x000000010d0da824 */ /* 0x100fe200078e0a03 */
[----:B------:R-:W-:Y:S01]  /*8200*/  ISETP.GE.AND P2, PT, R58, RZ, PT ;  /* 0x000000ff3a00720c */ /* 0x000fe20003f46270 */
[----:B------:R-:W-:Y:S01]  /*8210*/  @!P1 IMAD.IADD R20, R20, 0x1, -R3 ;  /* 0x0000000114149824 */ /* 0x000fe200078e0a03 */
[----:B------:R-:W-:Y:S01]  /*8220*/  ISETP.GE.AND P1, PT, R59, RZ, PT ;  /* 0x000000ff3b00720c */ /* 0x000fe20003f26270 */
[----:B------:R-:W-:-:S04]  /*8230*/  IMAD.HI.U32 R18, R4, R10, RZ ;  /* 0x0000000a04127227 */ /* 0x000fc800078e00ff */
[----:B------:R-:W-:Y:S02]  /*8240*/  IMAD.MOV.U32 R24, RZ, RZ, R19 ;  /* 0x000000ffff187224 */ /* 0x000fe400078e0013 */
[----:B------:R-:W-:Y:S02]  /*8250*/  IMAD.MOV.U32 R23, RZ, RZ, R16 ;  /* 0x000000ffff177224 */ /* 0x000fe400078e0010 */
[----:B------:R-:W-:Y:S02]  /*8260*/  IMAD.MOV.U32 R22, RZ, RZ, R17 ;  /* 0x000000ffff167224 */ /* 0x000fe400078e0011 */
[----:B------:R-:W-:Y:S02]  /*8270*/  IMAD.MOV R18, RZ, RZ, -R18 ;  /* 0x000000ffff127224 */ /* 0x000fe400078e0a12 */
[----:B------:R-:W-:Y:S02]  /*8280*/  @!P5 IMAD.MOV R24, RZ, RZ, -R24 ;  /* 0x000000ffff18d224 */ /* 0x000fe400078e0a18 */
[----:B------:R-:W-:-:S02]  /*8290*/  @!P6 IMAD.IADD R14, R14, 0x1, -R3 ;  /* 0x000000010e0ee824 */ /* 0x000fc400078e0a03 */
[----:B------:R-:W-:Y:S01]  /*82a0*/  @!P3 IMAD.MOV R23, RZ, RZ, -R23 ;  /* 0x000000ffff17b224 */ /* 0x000fe200078e0a17 */
[C---:B------:R-:W-:Y:S01]  /*82b0*/  ISETP.GT.U32.AND P3, PT, R3.reuse, R13, PT ;  /* 0x0000000d0300720c */ /* 0x040fe20003f64070 */
[----:B------:R-:W-:Y:S01]  /*82c0*/  @!P0 IMAD.MOV R22, RZ, RZ, -R22 ;  /* 0x000000ffff168224 */ /* 0x000fe200078e0a16 */
[C---:B------:R-:W-:Y:S01]  /*82d0*/  ISETP.GT.U32.AND P5, PT, R3.reuse, R15, PT ;  /* 0x0000000f0300720c */ /* 0x040fe20003fa4070 */
[C---:B------:R-:W-:Y:S01]  /*82e0*/  IMAD R10, R3.reuse, R18, R10 ;  /* 0x00000012030a7224 */ /* 0x040fe200078e020a */
[----:B------:R-:W-:Y:S01]  /*82f0*/  IABS R12, R65 ;  /* 0x00000041000c7213 */ /* 0x000fe20000000000 */
[----:B------:R-:W-:Y:S01]  /*8300*/  IMAD.MOV.U32 R16, RZ, RZ, R21 ;  /* 0x000000ffff107224 */ /* 0x000fe200078e0015 */
[----:B------:R-:W-:Y:S01]  /*8310*/  ISETP.GT.U32.AND P0, PT, R3, R20, PT ;  /* 0x000000140300720c */ /* 0x000fe20003f04070 */
[----:B------:R-:W-:Y:S01]  /*8320*/  @!P4 IMAD.IADD R11, R11, 0x1, -R3 ;  /* 0x000000010b0bc824 */ /* 0x000fe200078e0a03 */
[----:B------:R-:W-:Y:S01]  /*8330*/  STL [R1+0x41c], R24 ;  /* 0x00041c1801007387 */ /* 0x000fe20000100800 */
[----:B------:R-:W-:-:S02]  /*8340*/  IMAD.MOV.U32 R18, RZ, RZ, R14 ;  /* 0x000000ffff127224 */ /* 0x000fc400078e000e */
[----:B------:R-:W-:Y:S01]  /*8350*/  @!P2 IMAD.MOV R16, RZ, RZ, -R16 ;  /* 0x000000ffff10a224 */ /* 0x000fe200078e0a10 */
[----:B------:R-:W-:Y:S01]  /*8360*/  STL [R1+0x420], R23 ;  /* 0x0004201701007387 */ /* 0x000fe20000100800 */
[----:B------:R-:W-:Y:S01]  /*8370*/  @!P1 IMAD.MOV R18, RZ, RZ, -R18 ;  /* 0x000000ffff129224 */ /* 0x000fe200078e0a12 */
[C---:B------:R-:W-:Y:S02]  /*8380*/  ISETP.GT.U32.AND P6, PT, R3.reuse, R10, PT ;  /* 0x0000000a0300720c */ /* 0x040fe40003fc4070 */
[----:B------:R-:W-:Y:S01]  /*8390*/  STL [R1+0x424], R22 ;  /* 0x0004241601007387 */ /* 0x000fe20000100800 */
[----:B------:R-:W-:-:S03]  /*83a0*/  ISETP.GT.U32.AND P1, PT, R3, R11, PT ;  /* 0x0000000b0300720c */ /* 0x000fc60003f24070 */
[----:B------:R0:W-:Y:S01]  /*83b0*/  STL [R1+0x428], R9 ;  /* 0x0004280901007387 */ /* 0x0001e20000100800 */
[----:B------:R-:W-:-:S03]  /*83c0*/  ISETP.GE.AND P2, PT, R60, RZ, PT ;  /* 0x000000ff3c00720c */ /* 0x000fc60003f46270 */
[----:B------:R1:W-:Y:S01]  /*83d0*/  STL [R1+0x430], R16 ;  /* 0x0004301001007387 */ /* 0x0003e20000100800 */
[----:B0-----:R-:W-:-:S04]  /*83e0*/  IMAD.HI.U32 R9, R4, R12, RZ ;  /* 0x0000000c04097227 */ /* 0x001fc800078e00ff */
[----:B------:R-:W-:Y:S01]  /*83f0*/  IMAD.MOV R9, RZ, RZ, -R9 ;  /* 0x000000ffff097224 */ /* 0x000fe200078e0a09 */
[----:B-1----:R-:W-:Y:S01]  /*8400*/  IABS R16, R66 ;  /* 0x0000004200107213 */ /* 0x002fe20000000000 */
[--C-:B------:R-:W-:Y:S01]  /*8410*/  @!P3 IMAD.IADD R13, R13, 0x1, -R3.reuse ;  /* 0x000000010d0db824 */ /* 0x100fe200078e0a03 */
[----:B------:R-:W-:Y:S01]  /*8420*/  ISETP.GE.AND P3, PT, R61, RZ, PT ;  /* 0x000000ff3d00720c */ /* 0x000fe20003f66270 */
[--C-:B------:R-:W-:Y:S01]  /*8430*/  @!P5 IMAD.IADD R15, R15, 0x1, -R3.reuse ;  /* 0x000000010f0fd824 */ /* 0x100fe200078e0a03 */
[----:B------:R-:W-:Y:S01]  /*8440*/  ISETP.GE.AND P5, PT, R63, RZ, PT ;  /* 0x000000ff3f00720c */ /* 0x000fe20003fa6270 */
[----:B------:R-:W-:Y:S01]  /*8450*/  @!P0 IMAD.IADD R20, R20, 0x1, -R3 ;  /* 0x0000000114148824 */ /* 0x000fe200078e0a03 */
[----:B------:R-:W-:Y:S01]  /*8460*/  ISETP.GE.AND P0, PT, R62, RZ, PT ;  /* 0x000000ff3e00720c */ /* 0x000fe20003f06270 */
[----:B------:R-:W-:Y:S02]  /*8470*/  IMAD R9, R3, R9, R12 ;  /* 0x0000000903097224 */ /* 0x000fe400078e020c */
[----:B------:R-:W-:-:S04]  /*8480*/  IMAD.HI.U32 R12, R4, R16, RZ ;  /* 0x00000010040c7227 */ /* 0x000fc800078e00ff */
[--C-:B------:R-:W-:Y:S01]  /*8490*/  @!P6 IMAD.IADD R10, R10, 0x1, -R3.reuse ;  /* 0x000000010a0ae824 */ /* 0x100fe200078e0a03 */
[----:B------:R-:W-:Y:S01]  /*84a0*/  ISETP.GT.U32.AND P6, PT, R3, R9, PT ;  /* 0x000000090300720c */ /* 0x000fe20003fc4070 */
[----:B------:R-:W-:Y:S02]  /*84b0*/  IMAD.MOV R12, RZ, RZ, -R12 ;  /* 0x000000ffff0c7224 */ /* 0x000fe400078e0a0c */
[----:B------:R-:W-:Y:S02]  /*84c0*/  @!P1 IMAD.IADD R11, R11, 0x1, -R3 ;  /* 0x000000010b0b9824 */ /* 0x000fe400078e0a03 */
[----:B------:R-:W-:Y:S02]  /*84d0*/  IMAD.MOV.U32 R17, RZ, RZ, R13 ;  /* 0x000000ffff117224 */ /* 0x000fe400078e000d */
[----:B------:R-:W-:Y:S02]  /*84e0*/  IMAD.MOV.U32 R13, RZ, RZ, R15 ;  /* 0x000000ffff0d7224 */ /* 0x000fe400078e000f */
[----:B------:R-:W-:-:S02]  /*84f0*/  IMAD.MOV.U32 R14, RZ, RZ, R20 ;  /* 0x000000ffff0e7224 */ /* 0x000fc400078e0014 */
[C---:B------:R-:W-:Y:S02]  /*8500*/  IMAD R16, R3.reuse, R12, R16 ;  /* 0x0000000c03107224 */ /* 0x040fe400078e0210 */
[----:B------:R-:W-:Y:S02]  /*8510*/  IMAD.MOV.U32 R15, RZ, RZ, R11 ;  /* 0x000000ffff0f7224 */ /* 0x000fe400078e000b */
[----:B------:R-:W-:Y:S01]  /*8520*/  @!P2 IMAD.MOV R17, RZ, RZ, -R17 ;  /* 0x000000ffff11a224 */ /* 0x000fe200078e0a11 */
[C---:B------:R-:W-:Y:S01]  /*8530*/  ISETP.GT.U32.AND P2, PT, R3.reuse, R10, PT ;  /* 0x0000000a0300720c */ /* 0x040fe20003f44070 */
[----:B------:R-:W-:Y:S02]  /*8540*/  @!P3 IMAD.MOV R14, RZ, RZ, -R14 ;  /* 0x000000ffff0eb224 */ /* 0x000fe400078e0a0e */
[----:B------:R-:W-:Y:S01]  /*8550*/  @!P5 IMAD.MOV R15, RZ, RZ, -R15 ;  /* 0x000000ffff0fd224 */ /* 0x000fe200078e0a0f */
[----:B------:R-:W-:Y:S01]  /*8560*/  ISETP.GT.U32.AND P5, PT, R3, R16, PT ;  /* 0x000000100300720c */ /* 0x000fe20003fa4070 */
[----:B------:R-:W-:Y:S01]  /*8570*/  @!P0 IMAD.MOV R13, RZ, RZ, -R13 ;  /* 0x000000ffff0d8224 */ /* 0x000fe200078e0a0d */
[----:B------:R-:W-:Y:S01]  /*8580*/  STL [R1+0x434], R18 ;  /* 0x0004341201007387 */ /* 0x000fe20000100800 */
[----:B------:R-:W-:-:S03]  /*8590*/  @!P6 IMAD.IADD R9, R9, 0x1, -R3 ;  /* 0x000000010909e824 */ /* 0x000fc600078e0a03 */
[----:B------:R-:W-:Y:S04]  /*85a0*/  STL [R1+0x438], R17 ;  /* 0x0004381101007387 */ /* 0x000fe80000100800 */
[----:B------:R-:W-:Y:S04]  /*85b0*/  STL [R1+0x440], R14 ;  /* 0x0004400e01007387 */ /* 0x000fe80000100800 */
[----:B------:R0:W-:Y:S01]  /*85c0*/  STL [R1+0x444], R13 ;  /* 0x0004440d01007387 */ /* 0x0001e20000100800 */
[----:B------:R-:W-:Y:S01]  /*85d0*/  ISETP.GE.AND P4, PT, R64, RZ, PT ;  /* 0x000000ff4000720c */ /* 0x000fe20003f86270 */
[----:B------:R-:W-:Y:S01]  /*85e0*/  @!P2 IMAD.IADD R10, R10, 0x1, -R3 ;  /* 0x000000010a0aa824 */ /* 0x000fe200078e0a03 */
[----:B------:R-:W-:-:S02]  /*85f0*/  ISETP.GT.U32.AND P6, PT, R3, R9, PT ;  /* 0x000000090300720c */ /* 0x000fc40003fc4070 */
[----:B0-----:R-:W-:Y:S01]  /*8600*/  IABS R13, R67 ;  /* 0x00000043000d7213 */ /* 0x001fe20000000000 */
[----:B------:R0:W-:Y:S01]  /*8610*/  STL [R1+0x448], R15 ;  /* 0x0004480f01007387 */ /* 0x0001e20000100800 */
[----:B------:R-:W-:-:S03]  /*8620*/  @!P5 IMAD.IADD R16, R16, 0x1, -R3 ;  /* 0x000000011010d824 */ /* 0x000fc600078e0a03 */
[----:B------:R-:W-:Y:S01]  /*8630*/  IMAD.HI.U32 R14, R4, R13, RZ ;  /* 0x0000000d040e7227 */ /* 0x000fe200078e00ff */
[----:B------:R-:W-:-:S03]  /*8640*/  IABS R11, R68 ;  /* 0x00000044000b7213 */ /* 0x000fc60000000000 */
[----:B0-----:R-:W-:Y:S02]  /*8650*/  IMAD.MOV.U32 R15, RZ, RZ, R10 ;  /* 0x000000ffff0f7224 */ /* 0x001fe400078e000a */
[----:B------:R-:W-:Y:S01]  /*8660*/  IMAD.MOV R10, RZ, RZ, -R14 ;  /* 0x000000ffff0a7224 */ /* 0x000fe200078e0a0e */
[----:B------:R-:W-:Y:S01]  /*8670*/  ISETP.GT.U32.AND P5, PT, R3, R16, PT ;  /* 0x000000100300720c */ /* 0x000fe20003fa4070 */
[----:B------:R-:W-:Y:S01]  /*8680*/  IMAD.HI.U32 R18, R4, R11, RZ ;  /* 0x0000000b04127227 */ /* 0x000fe200078e00ff */
[----:B------:R-:W-:-:S03]  /*8690*/  IABS R14, R70 ;  /* 0x00000046000e7213 */ /* 0x000fc60000000000 */
[----:B------:R-:W-:Y:S01]  /*86a0*/  IMAD R10, R3, R10, R13 ;  /* 0x0000000a030a7224 */ /* 0x000fe200078e020d */
[----:B------:R-:W-:Y:S01]  /*86b0*/  IABS R12, R69 ;  /* 0x00000045000c7213 */ /* 0x000fe20000000000 */
[----:B------:R-:W-:Y:S02]  /*86c0*/  @!P4 IMAD.MOV R15, RZ, RZ, -R15 ;  /* 0x000000ffff0fc224 */ /* 0x000fe400078e0a0f */
[----:B------:R-:W-:Y:S01]  /*86d0*/  @!P6 IMAD.IADD R9, R9, 0x1, -R3 ;  /* 0x000000010909e824 */ /* 0x000fe200078e0a03 */
[----:B------:R-:W-:Y:S01]  /*86e0*/  ISETP.GT.U32.AND P6, PT, R3, R10, PT ;  /* 0x0000000a0300720c */ /* 0x000fe20003fc4070 */
[----:B------:R-:W-:Y:S02]  /*86f0*/  IMAD.MOV R18, RZ, RZ, -R18 ;  /* 0x000000ffff127224 */ /* 0x000fe400078e0a12 */
[----:B------:R-:W-:Y:S01]  /*8700*/  IMAD.MOV.U32 R13, RZ, RZ, R14 ;  /* 0x000000ffff0d7224 */ /* 0x000fe200078e000e */
[----:B------:R-:W-:Y:S01]  /*8710*/  ISETP.GE.AND P3, PT, R65, RZ, PT ;  /* 0x000000ff4100720c */ /* 0x000fe20003f66270 */
[----:B------:R-:W-:Y:S01]  /*8720*/  IMAD R11, R3, R18, R11 ;  /* 0x00000012030b7224 */ /* 0x000fe200078e020b */
[----:B------:R-:W-:Y:S01]  /*8730*/  ISETP.GE.AND P0, PT, R66, RZ, PT ;  /* 0x000000ff4200720c */ /* 0x000fe20003f06270 */
[----:B------:R0:W-:Y:S01]  /*8740*/  STL [R1+0x44c], R15 ;  /* 0x00044c0f01007387 */ /* 0x0001e20000100800 */
[----:B------:R-:W-:Y:S01]  /*8750*/  IABS R14, R71 ;  /* 0x00000047000e7213 */ /* 0x000fe20000000000 */
[----:B------:R-:W-:-:S04]  /*8760*/  IMAD.HI.U32 R17, R4, R13, RZ ;  /* 0x0000000d04117227 */ /* 0x000fc800078e00ff */
[----:B------:R-:W-:Y:S01]  /*8770*/  @!P5 IMAD.IADD R16, R16, 0x1, -R3 ;  /* 0x000000011010d824 */ /* 0x000fe200078e0a03 */
[----:B------:R-:W-:Y:S01]  /*8780*/  ISETP.GT.U32.AND P5, PT, R3, R11, PT ;  /* 0x0000000b0300720c */ /* 0x000fe20003fa4070 */
[----:B0-----:R-:W-:-:S04]  /*8790*/  IMAD.HI.U32 R15, R4, R12, RZ ;  /* 0x0000000c040f7227 */ /* 0x001fc800078e00ff */
[----:B------:R-:W-:Y:S02]  /*87a0*/  IMAD.MOV R15, RZ, RZ, -R15 ;  /* 0x000000ffff0f7224 */ /* 0x000fe400078e0a0f */
[----:B------:R-:W-:Y:S02]  /*87b0*/  IMAD.MOV R17, RZ, RZ, -R17 ;  /* 0x000000ffff117224 */ /* 0x000fe400078e0a11 */
[----:B------:R-:W-:-:S04]  /*87c0*/  IMAD.HI.U32 R19, R4, R14, RZ ;  /* 0x0000000e04137227 */ /* 0x000fc800078e00ff */
[----:B------:R-:W-:Y:S02]  /*87d0*/  @!P6 IMAD.IADD R10, R10, 0x1, -R3 ;  /* 0x000000010a0ae824 */ /* 0x000fe400078e0a03 */
[C---:B------:R-:W-:Y:S02]  /*87e0*/  IMAD R12, R3.reuse, R15, R12 ;  /* 0x0000000f030c7224 */ /* 0x040fe400078e020c */
[C---:B------:R-:W-:Y:S02]  /*87f0*/  IMAD R13, R3.reuse, R17, R13 ;  /* 0x00000011030d7224 */ /* 0x040fe400078e020d */
[----:B------:R-:W-:Y:S02]  /*8800*/  IMAD.MOV R19, RZ, RZ, -R19 ;  /* 0x000000ffff137224 */ /* 0x000fe400078e0a13 */
[----:B------:R-:W-:Y:S02]  /*8810*/  IMAD.MOV.U32 R21, RZ, RZ, R9 ;  /* 0x000000ffff157224 */ /* 0x000fe400078e0009 */
[----:B------:R-:W-:Y:S01]  /*8820*/  IMAD.MOV.U32 R20, RZ, RZ, R16 ;  /* 0x000000ffff147224 */ /* 0x000fe200078e0010 */
[----:B------:R-:W-:Y:S01]  /*8830*/  IABS R18, R72 ;  /* 0x0000004800127213 */ /* 0x000fe20000000000 */
[C---:B------:R-:W-:Y:S01]  /*8840*/  IMAD R14, R3.reuse, R19, R14 ;  /* 0x00000013030e7224 */ /* 0x040fe200078e020e */
[C---:B------:R-:W-:Y:S01]  /*8850*/  ISETP.GT.U32.AND P6, PT, R3.reuse, R10, PT ;  /* 0x0000000a0300720c */ /* 0x040fe20003fc4070 */
[----:B------:R-:W-:Y:S01]  /*8860*/  @!P3 IMAD.MOV R21, RZ, RZ, -R21 ;  /* 0x000000ffff15b224 */ /* 0x000fe200078e0a15 */
[C---:B------:R-:W-:Y:S01]  /*8870*/  ISETP.GT.U32.AND P3, PT, R3.reuse, R12, PT ;  /* 0x0000000c0300720c */ /* 0x040fe20003f64070 */
[----:B------:R-:W-:Y:S01]  /*8880*/  @!P0 IMAD.MOV R20, RZ, RZ, -R20 ;  /* 0x000000ffff148224 */ /* 0x000fe200078e0a14 */
[----:B------:R-:W-:Y:S01]  /*8890*/  ISETP.GT.U32.AND P0, PT, R3, R13, PT ;  /* 0x0000000d0300720c */ /* 0x000fe20003f04070 */
[----:B------:R-:W-:Y:S01]  /*88a0*/  @!P5 IMAD.IADD R11, R11, 0x1, -R3 ;  /* 0x000000010b0bd824 */ /* 0x000fe200078e0a03 */
[----:B------:R-:W-:Y:S01]  /*88b0*/  ISETP.GT.U32.AND P5, PT, R3, R14, PT ;  /* 0x0000000e0300720c */ /* 0x000fe20003fa4070 */
[----:B------:R-:W-:-:S04]  /*88c0*/  IMAD.HI.U32 R9, R4, R18, RZ ;  /* 0x0000001204097227 */ /* 0x000fc800078e00ff */
[----:B------:R-:W-:Y:S01]  /*88d0*/  IMAD.MOV R9, RZ, RZ, -R9 ;  /* 0x000000ffff097224 */ /* 0x000fe200078e0a09 */
[----:B------:R-:W-:Y:S01]  /*88e0*/  IABS R17, R74 ;  /* 0x0000004a00117213 */ /* 0x000fe20000000000 */
[--C-:B------:R-:W-:Y:S02]  /*88f0*/  @!P6 IMAD.IADD R10, R10, 0x1, -R3.reuse ;  /* 0x000000010a0ae824 */ /* 0x100fe400078e0a03 */
[C---:B------:R-:W-:Y:S01]  /*8900*/  IMAD R18, R3.reuse, R9, R18 ;  /* 0x0000000903127224 */ /* 0x040fe200078e0212 */
[----:B------:R-:W-:Y:S01]  /*8910*/  IABS R9, R73 ;  /* 0x0000004900097213 */ /* 0x000fe20000000000 */
[--C-:B------:R-:W-:Y:S01]  /*8920*/  @!P3 IMAD.IADD R12, R12, 0x1, -R3.reuse ;  /* 0x000000010c0cb824 */ /* 0x100fe200078e0a03 */
[----:B------:R-:W-:Y:S01]  /*8930*/  ISETP.GT.U32.AND P3, PT, R3, R11, PT ;  /* 0x0000000b0300720c */ /* 0x000fe20003f64070 */
[----:B------:R-:W-:Y:S01]  /*8940*/  @!P0 IMAD.IADD R13, R13, 0x1, -R3 ;  /* 0x000000010d0d8824 */ /* 0x000fe200078e0a03 */
[----:B------:R-:W-:Y:S01]  /*8950*/  ISETP.GE.AND P1, PT, R67, RZ, PT ;  /* 0x000000ff4300720c */ /* 0x000fe20003f26270 */
[----:B------:R-:W-:-:S02]  /*8960*/  IMAD.MOV.U32 R19, RZ, RZ, R10 ;  /* 0x000000ffff137224 */ /* 0x000fc400078e000a */
[----:B------:R-:W-:Y:S01]  /*8970*/  @!P5 IMAD.IADD R14, R14, 0x1, -R3 ;  /* 0x000000010e0ed824 */ /* 0x000fe200078e0a03 */
[----:B------:R-:W-:Y:S01]  /*8980*/  ISETP.GT.U32.AND P5, PT, R3, R13, PT ;  /* 0x0000000d0300720c */ /* 0x000fe20003fa4070 */
[----:B------:R-:W-:Y:S02]  /*8990*/  IMAD.MOV.U32 R10, RZ, RZ, R17 ;  /* 0x000000ffff0a7224 */ /* 0x000fe400078e0011 */
[----:B------:R-:W-:-:S04]  /*89a0*/  IMAD.HI.U32 R17, R4, R9, RZ ;  /* 0x0000000904117227 */ /* 0x000fc800078e00ff */
[----:B------:R-:W-:Y:S02]  /*89b0*/  IMAD.MOV R17, RZ, RZ, -R17 ;  /* 0x000000ffff117224 */ /* 0x000fe400078e0a11 */
[----:B------:R-:W-:Y:S01]  /*89c0*/  @!P3 IMAD.IADD R11, R11, 0x1, -R3 ;  /* 0x000000010b0bb824 */ /* 0x000fe200078e0a03 */
[C---:B------:R-:W-:Y:S01]  /*89d0*/  ISETP.GT.U32.AND P3, PT, R3.reuse, R18, PT ;  /* 0x000000120300720c */ /* 0x040fe20003f64070 */
[----:B------:R-:W-:Y:S01]  /*89e0*/  IMAD R9, R3, R17, R9 ;  /* 0x0000001103097224 */ /* 0x000fe200078e0209 */
[----:B------:R-:W-:Y:S01]  /*89f0*/  ISETP.GE.AND P2, PT, R68, RZ, PT ;  /* 0x000000ff4400720c */ /* 0x000fe20003f46270 */
[----:B------:R-:W-:Y:S01]  /*8a00*/  @!P1 IMAD.MOV R19, RZ, RZ, -R19 ;  /* 0x000000ffff139224 */ /* 0x000fe200078e0a13 */
[----:B------:R-:W-:Y:S01]  /*8a10*/  IABS R16, R75 ;  /* 0x0000004b00107213 */ /* 0x000fe20000000000 */
[----:B------:R-:W-:Y:S01]  /*8a20*/  @!P5 IMAD.IADD R13, R13, 0x1, -R3 ;  /* 0x000000010d0dd824 */ /* 0x000fe200078e0a03 */
[----:B------:R-:W-:Y:S01]  /*8a30*/  ISETP.GT.U32.AND P5, PT, R3, R9, PT ;  /* 0x000000090300720c */ /* 0x000fe20003fa4070 */
[----:B------:R-:W-:Y:S01]  /*8a40*/  IMAD.HI.U32 R17, R4, R10, RZ ;  /* 0x0000000a04117227 */ /* 0x000fe200078e00ff */
[----:B------:R-:W-:Y:S01]  /*8a50*/  STL [R1+0x450], R21 ;  /* 0x0004501501007387 */ /* 0x000fe20000100800 */
[----:B------:R-:W-:-:S03]  /*8a60*/  ISETP.GE.AND P6, PT, R70, RZ, PT ;  /* 0x000000ff4600720c */ /* 0x000fc60003fc6270 */
[----:B------:R-:W-:Y:S01]  /*8a70*/  STL [R1+0x454], R20 ;  /* 0x0004541401007387 */ /* 0x000fe20000100800 */
[----:B------:R-:W-:-:S03]  /*8a80*/  IMAD.MOV R17, RZ, RZ, -R17 ;  /* 0x000000ffff117224 */ /* 0x000fc600078e0a11 */
[----:B------:R0:W-:Y:S01]  /*8a90*/  STL [R1+0x458], R19 ;  /* 0x0004581301007387 */ /* 0x0001e20000100800 */
[C---:B------:R-:W-:Y:S01]  /*8aa0*/  ISETP.GT.U32.AND P0, PT, R3.reuse, R12, PT ;  /* 0x0000000c0300720c */ /* 0x040fe20003f04070 */
[----:B------:R-:W-:Y:S01]  /*8ab0*/  @!P3 IMAD.IADD R18, R18, 0x1, -R3 ;  /* 0x000000011212b824 */ /* 0x000fe200078e0a03 */
[----:B------:R-:W-:Y:S01]  /*8ac0*/  IABS R15, R76 ;  /* 0x0000004c000f7213 */ /* 0x000fe20000000000 */
[----:B------:R-:W-:Y:S02]  /*8ad0*/  IMAD R10, R3, R17, R10 ;  /* 0x00000011030a7224 */ /* 0x000fe400078e020a */
[----:B------:R-:W-:Y:S02]  /*8ae0*/  IMAD.MOV.U32 R22, RZ, RZ, R11 ;  /* 0x000000ffff167224 */ /* 0x000fe400078e000b */
[----:B0-----:R-:W-:-:S04]  /*8af0*/  IMAD.HI.U32 R19, R4, R16, RZ ;  /* 0x0000001004137227 */ /* 0x001fc800078e00ff */
[----:B------:R-:W-:Y:S02]  /*8b00*/  IMAD.MOV R19, RZ, RZ, -R19 ;  /* 0x000000ffff137224 */ /* 0x000fe400078e0a13 */
[----:B------:R-:W-:Y:S01]  /*8b10*/  @!P5 IMAD.IADD R9, R9, 0x1, -R3 ;  /* 0x000000010909d824 */ /* 0x000fe200078e0a03 */
[C---:B------:R-:W-:Y:S01]  /*8b20*/  ISETP.GT.U32.AND P5, PT, R3.reuse, R10, PT ;  /* 0x0000000a0300720c */ /* 0x040fe20003fa4070 */
[C---:B------:R-:W-:Y:S02]  /*8b30*/  IMAD R16, R3.reuse, R19, R16 ;  /* 0x0000001303107224 */ /* 0x040fe400078e0210 */
[----:B------:R-:W-:Y:S01]  /*8b40*/  @!P2 IMAD.MOV R22, RZ, RZ, -R22 ;  /* 0x000000ffff16a224 */ /* 0x000fe200078e0a16 */
[C---:B------:R-:W-:Y:S01]  /*8b50*/  ISETP.GT.U32.AND P2, PT, R3.reuse, R18, PT ;  /* 0x000000120300720c */ /* 0x040fe20003f44070 */
[----:B------:R-:W-:Y:S01]  /*8b60*/  IMAD.HI.U32 R20, R4, R15, RZ ;  /* 0x0000000f04147227 */ /* 0x000fe200078e00ff */
[----:B------:R-:W-:-:S03]  /*8b70*/  ISETP.GT.U32.AND P1, PT, R3, R14, PT ;  /* 0x0000000e0300720c */ /* 0x000fc60003f24070 */
[----:B------:R-:W-:Y:S01]  /*8b80*/  @!P6 IMAD.MOV R13, RZ, RZ, -R13 ;  /* 0x000000ffff0de224 */ /* 0x000fe200078e0a0d */
[----:B------:R-:W-:Y:S01]  /*8b90*/  ISETP.GT.U32.AND P6, PT, R3, R16, PT ;  /* 0x000000100300720c */ /* 0x000fe20003fc4070 */
[----:B------:R-:W-:Y:S01]  /*8ba0*/  IMAD.MOV R20, RZ, RZ, -R20 ;  /* 0x000000ffff147224 */ /* 0x000fe200078e0a14 */
[----:B------:R-:W-:Y:S01]  /*8bb0*/  ISETP.GE.AND P4, PT, R69, RZ, PT ;  /* 0x000000ff4500720c */ /* 0x000fe20003f86270 */
[----:B------:R-:W-:Y:S01]  /*8bc0*/  @!P0 IMAD.IADD R12, R12, 0x1, -R3 ;  /* 0x000000010c0c8824 */ /* 0x000fe200078e0a03 */
[----:B------:R-:W-:Y:S01]  /*8bd0*/  ISETP.GE.AND P0, PT, R71, RZ, PT ;  /* 0x000000ff4700720c */ /* 0x000fe20003f06270 */
[C---:B------:R-:W-:Y:S01]  /*8be0*/  IMAD R20, R3.reuse, R20, R15 ;  /* 0x0000001403147224 */ /* 0x040fe200078e020f */
[----:B------:R-:W-:Y:S01]  /*8bf0*/  IABS R15, R77 ;  /* 0x0000004d000f7213 */ /* 0x000fe20000000000 */
[--C-:B------:R-:W-:Y:S02]  /*8c00*/  @!P2 IMAD.IADD R18, R18, 0x1, -R3.reuse ;  /* 0x000000011212a824 */ /* 0x100fe400078e0a03 */
[----:B------:R-:W-:Y:S01]  /*8c10*/  @!P5 IMAD.IADD R10, R10, 0x1, -R3 ;  /* 0x000000010a0ad824 */ /* 0x000fe200078e0a03 */
[----:B------:R-:W-:Y:S01]  /*8c20*/  ISETP.GT.U32.AND P2, PT, R3, R20, PT ;  /* 0x000000140300720c */ /* 0x000fe20003f44070 */
[----:B------:R-:W-:-:S02]  /*8c30*/  IMAD.MOV.U32 R21, RZ, RZ, R12 ;  /* 0x000000ffff157224 */ /* 0x000fc400078e000c */
[--C-:B------:R-:W-:Y:S02]  /*8c40*/  @!P1 IMAD.IADD R14, R14, 0x1, -R3.reuse ;  /* 0x000000010e0e9824 */ /* 0x100fe400078e0a03 */
[----:B------:R-:W-:Y:S01]  /*8c50*/  @!P6 IMAD.IADD R16, R16, 0x1, -R3 ;  /* 0x000000011010e824 */ /* 0x000fe200078e0a03 */
[----:B------:R-:W-:Y:S01]  /*8c60*/  ISETP.GT.U32.AND P6, PT, R3, R10, PT ;  /* 0x0000000a0300720c */ /* 0x000fe20003fc4070 */
[----:B------:R-:W-:Y:S02]  /*8c70*/  @!P4 IMAD.MOV R21, RZ, RZ, -R21 ;  /* 0x000000ffff15c224 */ /* 0x000fe400078e0a15 */
[----:B------:R-:W-:Y:S01]  /*8c80*/  IMAD.HI.U32 R12, R4, R15, RZ ;  /* 0x0000000f040c7227 */ /* 0x000fe200078e00ff */
[----:B------:R-:W-:Y:S03]  /*8c90*/  STL [R1+0x45c], R22 ;  /* 0x00045c1601007387 */ /* 0x000fe60000100800 */
[----:B------:R-:W-:Y:S01]  /*8ca0*/  @!P0 IMAD.MOV R14, RZ, RZ, -R14 ;  /* 0x000000ffff0e8224 */ /* 0x000fe200078e0a0e */
[----:B------:R-:W-:Y:S01]  /*8cb0*/  ISETP.GE.AND P1, PT, R72, RZ, PT ;  /* 0x000000ff4800720c */ /* 0x000fe20003f26270 */
[----:B------:R-:W-:Y:S01]  /*8cc0*/  IMAD.MOV R12, RZ, RZ, -R12 ;  /* 0x000000ffff0c7224 */ /* 0x000fe200078e0a0c */
[----:B------:R-:W-:Y:S01]  /*8cd0*/  IABS R11, R78 ;  /* 0x0000004e000b7213 */ /* 0x000fe20000000000 */
[----:B------:R-:W-:Y:S01]  /*8ce0*/  STL [R1+0x464], R21 ;  /* 0x0004641501007387 */ /* 0x000fe20000100800 */
[----:B------:R-:W-:-:S03]  /*8cf0*/  @!P2 IMAD.IADD R20, R20, 0x1, -R3 ;  /* 0x000000011414a824 */ /* 0x000fc600078e0a03 */
[----:B------:R0:W-:Y:S01]  /*8d00*/  STL [R1+0x468], R13 ;  /* 0x0004680d01007387 */ /* 0x0001e20000100800 */
[C---:B------:R-:W-:Y:S01]  /*8d10*/  IMAD R15, R3.reuse, R12, R15 ;  /* 0x0000000c030f7224 */ /* 0x040fe200078e020f */
[C---:B------:R-:W-:Y:S02]  /*8d20*/  ISETP.GT.U32.AND P4, PT, R3.reuse, R9, PT ;  /* 0x000000090300720c */ /* 0x040fe40003f84070 */
[----:B------:R1:W-:Y:S01]  /*8d30*/  STL [R1+0x46c], R14 ;  /* 0x00046c0e01007387 */ /* 0x0003e20000100800 */
[----:B------:R-:W-:Y:S01]  /*8d40*/  ISETP.GT.U32.AND P2, PT, R3, R16, PT ;  /* 0x000000100300720c */ /* 0x000fe20003f44070 */
[----:B------:R-:W-:Y:S01]  /*8d50*/  @!P6 IMAD.IADD R10, R10, 0x1, -R3 ;  /* 0x000000010a0ae824 */ /* 0x000fe200078e0a03 */
[----:B------:R-:W-:Y:S01]  /*8d60*/  ISETP.GE.AND P3, PT, R73, RZ, PT ;  /* 0x000000ff4900720c */ /* 0x000fe20003f66270 */
[----:B0-----:R-:W-:-:S04]  /*8d70*/  IMAD.HI.U32 R13, R4, R11, RZ ;  /* 0x0000000b040d7227 */ /* 0x001fc800078e00ff */
[----:B-1----:R-:W-:Y:S01]  /*8d80*/  IMAD.MOV.U32 R14, RZ, RZ, R18 ;  /* 0x000000ffff0e7224 */ /* 0x002fe200078e0012 */
[----:B------:R-:W-:Y:S01]  /*8d90*/  IABS R18, R79 ;  /* 0x0000004f00127213 */ /* 0x000fe20000000000 */
[----:B------:R-:W-:Y:S01]  /*8da0*/  IMAD.MOV R13, RZ, RZ, -R13 ;  /* 0x000000ffff0d7224 */ /* 0x000fe200078e0a0d */
[----:B------:R-:W-:-:S03]  /*8db0*/  ISETP.GT.U32.AND P6, PT, R3, R15, PT ;  /* 0x0000000f0300720c */ /* 0x000fc60003fc4070 */
[----:B------:R-:W-:Y:S01]  /*8dc0*/  IMAD.HI.U32 R19, R4, R18, RZ ;  /* 0x0000001204137227 */ /* 0x000fe200078e00ff */
[----:B------:R-:W-:-:S03]  /*8dd0*/  IABS R17, R80 ;  /* 0x0000005000117213 */ /* 0x000fc60000000000 */
[----:B------:R-:W-:Y:S02]  /*8de0*/  @!P1 IMAD.MOV R14, RZ, RZ, -R14 ;  /* 0x000000ffff0e9224 */ /* 0x000fe400078e0a0e */
[----:B------:R-:W-:Y:S02]  /*8df0*/  IMAD R12, R3, R13, R11 ;  /* 0x0000000d030c7224 */ /* 0x000fe400078e020b */
[----:B------:R-:W-:Y:S01]  /*8e00*/  IMAD.MOV R19, RZ, RZ, -R19 ;  /* 0x000000ffff137224 */ /* 0x000fe200078e0a13 */
[----:B------:R0:W-:Y:S01]  /*8e10*/  STL [R1+0x470], R14 ;  /* 0x0004700e01007387 */ /* 0x0001e20000100800 */
[--C-:B------:R-:W-:Y:S01]  /*8e20*/  @!P4 IMAD.IADD R9, R9, 0x1, -R3.reuse ;  /* 0x000000010909c824 */ /* 0x100fe200078e0a03 */
[----:B------:R-:W-:Y:S01]  /*8e30*/  ISETP.GE.AND P4, PT, R75, RZ, PT ;  /* 0x000000ff4b00720c */ /* 0x000fe20003f86270 */
[----:B------:R-:W-:Y:S01]  /*8e40*/  @!P2 IMAD.IADD R16, R16, 0x1, -R3 ;  /* 0x000000011010a824 */ /* 0x000fe200078e0a03 */
[C---:B------:R-:W-:Y:S01]  /*8e50*/  ISETP.GT.U32.AND P1, PT, R3.reuse, R20, PT ;  /* 0x000000140300720c */ /* 0x040fe20003f24070 */
[----:B------:R-:W-:Y:S01]  /*8e60*/  IMAD R18, R3, R19, R18 ;  /* 0x0000001303127224 */ /* 0x000fe200078e0212 */
[----:B------:R-:W-:-:S02]  /*8e70*/  IABS R13, R81 ;  /* 0x00000051000d7213 */ /* 0x000fc40000000000 */
[----:B------:R-:W-:Y:S01]  /*8e80*/  ISETP.GT.U32.AND P2, PT, R3, R12, PT ;  /* 0x0000000c0300720c */ /* 0x000fe20003f44070 */
[----:B0-----:R-:W-:Y:S01]  /*8e90*/  IMAD.HI.U32 R14, R4, R17, RZ ;  /* 0x00000011040e7227 */ /* 0x001fe200078e00ff */
[----:B------:R-:W-:-:S03]  /*8ea0*/  ISETP.GE.AND P5, PT, R76, RZ, PT ;  /* 0x000000ff4c00720c */ /* 0x000fc60003fa6270 */
[----:B------:R-:W-:Y:S01]  /*8eb0*/  @!P6 IMAD.IADD R15, R15, 0x1, -R3 ;  /* 0x000000010f0fe824 */ /* 0x000fe200078e0a03 */
[----:B------:R-:W-:Y:S01]  /*8ec0*/  ISETP.GT.U32.AND P6, PT, R3, R18, PT ;  /* 0x000000120300720c */ /* 0x000fe20003fc4070 */
[----:B------:R-:W-:Y:S02]  /*8ed0*/  @!P3 IMAD.MOV R9, RZ, RZ, -R9 ;  /* 0x000000ffff09b224 */ /* 0x000fe400078e0a09 */
[----:B------:R-:W-:-:S04]  /*8ee0*/  IMAD.HI.U32 R21, R4, R13, RZ ;  /* 0x0000000d04157227 */ /* 0x000fc800078e00ff */
[----:B------:R-:W-:Y:S01]  /*8ef0*/  IMAD.MOV R14, RZ, RZ, -R14 ;  /* 0x000000ffff0e7224 */ /* 0x000fe200078e0a0e */
[----:B------:R0:W-:Y:S01]  /*8f00*/  STL [R1+0x474], R9 ;  /* 0x0004740901007387 */ /* 0x0001e20000100800 */
[----:B------:R-:W-:Y:S01]  /*8f10*/  IMAD.MOV R21, RZ, RZ, -R21 ;  /* 0x000000ffff157224 */ /* 0x000fe200078e0a15 */
[----:B------:R-:W-:Y:S01]  /*8f20*/  ISETP.GE.AND P0, PT, R74, RZ, PT ;  /* 0x000000ff4a00720c */ /* 0x000fe20003f06270 */
[C---:B------:R-:W-:Y:S01]  /*8f30*/  IMAD R14, R3.reuse, R14, R17 ;  /* 0x0000000e030e7224 */ /* 0x040fe200078e0211 */
[----:B------:R-:W-:Y:S01]  /*8f40*/  ISETP.GT.U32.AND P3, PT, R3, R15, PT ;  /* 0x0000000f0300720c */ /* 0x000fe20003f64070 */
[--C-:B------:R-:W-:Y:S02]  /*8f50*/  @!P1 IMAD.IADD R20, R20, 0x1, -R3.reuse ;  /* 0x0000000114149824 */ /* 0x100fe400078e0a03 */
[----:B0-----:R-:W-:Y:S01]  /*8f60*/  IMAD.MOV.U32 R9, RZ, RZ, R16 ;  /* 0x000000ffff097224 */ /* 0x001fe200078e0010 */
[----:B------:R-:W-:Y:S01]  /*8f70*/  IABS R11, R82 ;  /* 0x00000052000b7213 */ /* 0x000fe20000000000 */
[----:B------:R-:W-:-:S02]  /*8f80*/  @!P2 IMAD.IADD R12, R12, 0x1, -R3 ;  /* 0x000000010c0ca824 */ /* 0x000fc400078e0a03 */
[C---:B------:R-:W-:Y:S02]  /*8f90*/  IMAD R13, R3.reuse, R21, R13 ;  /* 0x00000015030d7224 */ /* 0x040fe400078e020d */
[----:B------:R-:W-:Y:S01]  /*8fa0*/  @!P4 IMAD.MOV R9, RZ, RZ, -R9 ;  /* 0x000000ffff09c224 */ /* 0x000fe200078e0a09 */
[C---:B------:R-:W-:Y:S01]  /*8fb0*/  ISETP.GT.U32.AND P4, PT, R3.reuse, R14, PT ;  /* 0x0000000e0300720c */ /* 0x040fe20003f84070 */
[----:B------:R-:W-:Y:S01]  /*8fc0*/  @!P6 IMAD.IADD R18, R18, 0x1, -R3 ;  /* 0x000000011212e824 */ /* 0x000fe200078e0a03 */
[C---:B------:R-:W-:Y:S01]  /*8fd0*/  ISETP.GT.U32.AND P6, PT, R3.reuse, R12, PT ;  /* 0x0000000c0300720c */ /* 0x040fe20003fc4070 */
[----:B------:R-:W-:Y:S01]  /*8fe0*/  @!P5 IMAD.MOV R20, RZ, RZ, -R20 ;  /* 0x000000ffff14d224 */ /* 0x000fe200078e0a14 */
[----:B------:R-:W-:Y:S01]  /*8ff0*/  ISETP.GT.U32.AND P5, PT, R3, R13, PT ;  /* 0x0000000d0300720c */ /* 0x000fe20003fa4070 */
[----:B------:R-:W-:Y:S01]  /*9000*/  IMAD.HI.U32 R19, R4, R11, RZ ;  /* 0x0000000b04137227 */ /* 0x000fe200078e00ff */
[----:B------:R-:W-:-:S03]  /*9010*/  ISETP.GE.AND P1, PT, R77, RZ, PT ;  /* 0x000000ff4d00720c */ /* 0x000fc60003f26270 */
[----:B------:R-:W-:Y:S02]  /*9020*/  IMAD.MOV.U32 R22, RZ, RZ, R10 ;  /* 0x000000ffff167224 */ /* 0x000fe400078e000a */
[----:B------:R-:W-:Y:S02]  /*9030*/  IMAD.MOV R19, RZ, RZ, -R19 ;  /* 0x000000ffff137224 */ /* 0x000fe400078e0a13 */
[----:B------:R-:W-:Y:S01]  /*9040*/  @!P0 IMAD.MOV R22, RZ, RZ, -R22 ;  /* 0x000000ffff168224 */ /* 0x000fe200078e0a16 */
[----:B------:R-:W-:Y:S01]  /*9050*/  ISETP.GT.U32.AND P0, PT, R3, R18, PT ;  /* 0x000000120300720c */ /* 0x000fe20003f04070 */
[----:B------:R-:W-:Y:S01]  /*9060*/  @!P3 IMAD.IADD R15, R15, 0x1, -R3 ;  /* 0x000000010f0fb824 */ /* 0x000fe200078e0a03 */
[----:B------:R-:W-:Y:S01]  /*9070*/  IABS R17, R83 ;  /* 0x0000005300117213 */ /* 0x000fe20000000000 */
[----:B------:R-:W-:Y:S01]  /*9080*/  IMAD R11, R3, R19, R11 ;  /* 0x00000013030b7224 */ /* 0x000fe200078e020b */
[----:B------:R-:W-:Y:S01]  /*9090*/  IABS R19, R84 ;  /* 0x0000005400137213 */ /* 0x000fe20000000000 */
[----:B------:R-:W-:Y:S01]  /*90a0*/  @!P4 IMAD.IADD R14, R14, 0x1, -R3 ;  /* 0x000000010e0ec824 */ /* 0x000fe200078e0a03 */
[----:B------:R-:W-:Y:S01]  /*90b0*/  STL [R1+0x478], R22 ;  /* 0x0004781601007387 */ /* 0x000fe20000100800 */
[----:B------:R-:W-:Y:S01]  /*90c0*/  IMAD.MOV.U32 R16, RZ, RZ, R15 ;  /* 0x000000ffff107224 */ /* 0x000fe200078e000f */
[----:B------:R-:W-:-:S02]  /*90d0*/  ISETP.GE.AND P2, PT, R78, RZ, PT ;  /* 0x000000ff4e00720c */ /* 0x000fc40003f46270 */
[----:B------:R0:W-:Y:S01]  /*90e0*/  STL [R1+0x47c], R9 ;  /* 0x00047c0901007387 */ /* 0x0001e20000100800 */
[--C-:B------:R-:W-:Y:S01]  /*90f0*/  @!P6 IMAD.IADD R12, R12, 0x1, -R3.reuse ;  /* 0x000000010c0ce824 */ /* 0x100fe200078e0a03 */
[----:B------:R-:W-:Y:S01]  /*9100*/  ISETP.GE.AND P6, PT, R79, RZ, PT ;  /* 0x000000ff4f00720c */ /* 0x000fe20003fc6270 */
[----:B------:R-:W-:Y:S01]  /*9110*/  @!P5 IMAD.IADD R13, R13, 0x1, -R3 ;  /* 0x000000010d0dd824 */ /* 0x000fe200078e0a03 */
[----:B------:R-:W-:Y:S01]  /*9120*/  ISETP.GT.U32.AND P5, PT, R3, R14, PT ;  /* 0x0000000e0300720c */ /* 0x000fe20003fa4070 */
[----:B------:R-:W-:Y:S02]  /*9130*/  @!P1 IMAD.MOV R16, RZ, RZ, -R16 ;  /* 0x000000ffff109224 */ /* 0x000fe400078e0a10 */
[----:B------:R-:W-:-:S04]  /*9140*/  IMAD.HI.U32 R10, R4, R19, RZ ;  /* 0x00000013040a7227 */ /* 0x000fc800078e00ff */
[----:B0-----:R-:W-:Y:S01]  /*9150*/  IMAD.HI.U32 R9, R4, R17, RZ ;  /* 0x0000001104097227 */ /* 0x001fe200078e00ff */
[----:B------:R-:W-:Y:S03]  /*9160*/  STL [R1+0x480], R20 ;  /* 0x0004801401007387 */ /* 0x000fe60000100800 */
[----:B------:R-:W-:Y:S01]  /*9170*/  IMAD.MOV R9, RZ, RZ, -R9 ;  /* 0x000000ffff097224 */ /* 0x000fe200078e0a09 */
[----:B------:R0:W-:Y:S01]  /*9180*/  STL [R1+0x484], R16 ;  /* 0x0004841001007387 */ /* 0x0001e20000100800 */
[----:B------:R-:W-:Y:S02]  /*9190*/  IMAD.MOV R10, RZ, RZ, -R10 ;  /* 0x000000ffff0a7224 */ /* 0x000fe400078e0a0a */
[----:B------:R-:W-:Y:S02]  /*91a0*/  @!P0 IMAD.IADD R18, R18, 0x1, -R3 ;  /* 0x0000000112128824 */ /* 0x000fe400078e0a03 */
[C---:B------:R-:W-:Y:S01]  /*91b0*/  IMAD R9, R3.reuse, R9, R17 ;  /* 0x0000000903097224 */ /* 0x040fe200078e0211 */
[C---:B------:R-:W-:Y:S01]  /*91c0*/  ISETP.GT.U32.AND P3, PT, R3.reuse, R11, PT ;  /* 0x0000000b0300720c */ /* 0x040fe20003f64070 */
[----:B------:R-:W-:-:S02]  /*91d0*/  IMAD R10, R3, R10, R19 ;  /* 0x0000000a030a7224 */ /* 0x000fc400078e0213 */
[----:B0-----:R-:W-:Y:S02]  /*91e0*/  IMAD.MOV.U32 R16, RZ, RZ, R12 ;  /* 0x000000ffff107224 */ /* 0x001fe400078e000c */
[----:B------:R-:W-:Y:S01]  /*91f0*/  IMAD.MOV.U32 R15, RZ, RZ, R18 ;  /* 0x000000ffff0f7224 */ /* 0x000fe200078e0012 */
[C---:B------:R-:W-:Y:S01]  /*9200*/  ISETP.GT.U32.AND P1, PT, R3.reuse, R13, PT ;  /* 0x0000000d0300720c */ /* 0x040fe20003f24070 */
[----:B------:R-:W-:Y:S01]  /*9210*/  @!P2 IMAD.MOV R16, RZ, RZ, -R16 ;  /* 0x000000ffff10a224 */ /* 0x000fe200078e0a10 */
[C---:B------:R-:W-:Y:S01]  /*9220*/  ISETP.GT.U32.AND P2, PT, R3.reuse, R9, PT ;  /* 0x000000090300720c */ /* 0x040fe20003f44070 */
[----:B------:R-:W-:Y:S01]  /*9230*/  @!P6 IMAD.MOV R15, RZ, RZ, -R15 ;  /* 0x000000ffff0fe224 */ /* 0x000fe200078e0a0f */
[----:B------:R-:W-:Y:S01]  /*9240*/  IABS R12, R85 ;  /* 0x00000055000c7213 */ /* 0x000fe20000000000 */
[----:B------:R-:W-:Y:S01]  /*9250*/  @!P5 IMAD.IADD R14, R14, 0x1, -R3 ;  /* 0x000000010e0ed824 */ /* 0x000fe200078e0a03 */
[----:B------:R-:W-:Y:S02]  /*9260*/  ISETP.GT.U32.AND P5, PT, R3, R10, PT ;  /* 0x0000000a0300720c */ /* 0x000fe40003fa4070 */
[----:B------:R-:W-:Y:S01]  /*9270*/  ISETP.GE.AND P0, PT, R80, RZ, PT ;  /* 0x000000ff5000720c */ /* 0x000fe20003f06270 */
[----:B------:R-:W-:Y:S01]  /*9280*/  STL [R1+0x488], R16 ;  /* 0x0004881001007387 */ /* 0x000fe20000100800 */
[----:B------:R-:W-:-:S03]  /*9290*/  ISETP.GE.AND P4, PT, R81, RZ, PT ;  /* 0x000000ff5100720c */ /* 0x000fc60003f86270 */
[----:B------:R0:W-:Y:S01]  /*92a0*/  STL [R1+0x48c], R15 ;  /* 0x00048c0f01007387 */ /* 0x0001e20000100800 */
[--C-:B------:R-:W-:Y:S02]  /*92b0*/  @!P3 IMAD.IADD R11, R11, 0x1, -R3.reuse ;  /* 0x000000010b0bb824 */ /* 0x100fe400078e0a03 */
[--C-:B------:R-:W-:Y:S02]  /*92c0*/  @!P1 IMAD.IADD R13, R13, 0x1, -R3.reuse ;  /* 0x000000010d0d9824 */ /* 0x100fe400078e0a03 */
[----:B------:R-:W-:Y:S02]  /*92d0*/  @!P2 IMAD.IADD R9, R9, 0x1, -R3 ;  /* 0x000000010909a824 */ /* 0x000fe400078e0a03 */
[----:B0-----:R-:W-:Y:S01]  /*92e0*/  IMAD.HI.U32 R15, R4, R12, RZ ;  /* 0x0000000c040f7227 */ /* 0x001fe200078e00ff */
[----:B------:R-:W-:-:S03]  /*92f0*/  ISETP.GT.U32.AND P3, PT, R3, R11, PT ;  /* 0x0000000b0300720c */ /* 0x000fc60003f64070 */
[----:B------:R-:W-:Y:S02]  /*9300*/  IMAD.MOV R15, RZ, RZ, -R15 ;  /* 0x000000ffff0f7224 */ /* 0x000fe400078e0a0f */
[----:B------:R-:W-:Y:S02]  /*9310*/  IMAD.MOV.U32 R17, RZ, RZ, R14 ;  /* 0x000000ffff117224 */ /* 0x000fe400078e000e */
[C---:B------:R-:W-:Y:S02]  /*9320*/  IMAD R12, R3.reuse, R15, R12 ;  /* 0x0000000f030c7224 */ /* 0x040fe400078e020c */
[----:B------:R-:W-:Y:S02]  /*9330*/  @!P5 IMAD.IADD R10, R10, 0x1, -R3 ;  /* 0x000000010a0ad824 */ /* 0x000fe400078e0a03 */
[----:B------:R-:W-:Y:S01]  /*9340*/  @!P0 IMAD.MOV R17, RZ, RZ, -R17 ;  /* 0x000000ffff118224 */ /* 0x000fe200078e0a11 */
[C---:B------:R-:W-:Y:S01]  /*9350*/  ISETP.GT.U32.AND P0, PT, R3.reuse, R9, PT ;  /* 0x000000090300720c */ /* 0x040fe20003f04070 */
[----:B------:R-:W-:Y:S01]  /*9360*/  IMAD.MOV.U32 R15, RZ, RZ, R13 ;  /* 0x000000ffff0f7224 */ /* 0x000fe200078e000d */
[----:B------:R-:W-:-:S02]  /*9370*/  ISETP.GT.U32.AND P5, PT, R3, R10, PT ;  /* 0x0000000a0300720c */ /* 0x000fc40003fa4070 */
[----:B------:R-:W-:Y:S01]  /*9380*/  IABS R16, R86 ;  /* 0x0000005600107213 */ /* 0x000fe20000000000 */
[----:B------:R-:W-:Y:S01]  /*9390*/  @!P4 IMAD.MOV R15, RZ, RZ, -R15 ;  /* 0x000000ffff0fc224 */ /* 0x000fe200078e0a0f */
[----:B------:R-:W-:Y:S02]  /*93a0*/  ISETP.GT.U32.AND P4, PT, R3, R12, PT ;  /* 0x0000000c0300720c */ /* 0x000fe40003f84070 */
[----:B------:R-:W-:Y:S01]  /*93b0*/  IABS R13, R87 ;  /* 0x00000057000d7213 */ /* 0x000fe20000000000 */
[----:B------:R-:W-:Y:S01]  /*93c0*/  IMAD.HI.U32 R14, R4, R16, RZ ;  /* 0x00000010040e7227 */ /* 0x000fe200078e00ff */
[----:B------:R-:W-:Y:S01]  /*93d0*/  ISETP.GE.AND P1, PT, R83, RZ, PT ;  /* 0x000000ff5300720c */ /* 0x000fe20003f26270 */
[----:B------:R-:W-:Y:S02]  /*93e0*/  STL [R1+0x490], R17 ;  /* 0x0004901101007387 */ /* 0x000fe40000100800 */
[----:B------:R-:W-:Y:S01]  /*93f0*/  @!P3 IMAD.IADD R11, R11, 0x1, -R3 ;  /* 0x000000010b0bb824 */ /* 0x000fe200078e0a03 */
[----:B------:R-:W-:Y:S01]  /*9400*/  ISETP.GE.AND P3, PT, R84, RZ, PT ;  /* 0x000000ff5400720c */ /* 0x000fe20003f66270 */
[----:B------:R0:W-:Y:S01]  /*9410*/  STL [R1+0x494], R15 ;  /* 0x0004940f01007387 */ /* 0x0001e20000100800 */
[----:B------:R-:W-:-:S02]  /*9420*/  IMAD.MOV R14, RZ, RZ, -R14 ;  /* 0x000000ffff0e7224 */ /* 0x000fc400078e0a0e */
[--C-:B------:R-:W-:Y:S02]  /*9430*/  @!P0 IMAD.IADD R9, R9, 0x1, -R3.reuse ;  /* 0x0000000109098824 */ /* 0x100fe400078e0a03 */
[----:B------:R-:W-:Y:S02]  /*9440*/  @!P5 IMAD.IADD R10, R10, 0x1, -R3 ;  /* 0x000000010a0ad824 */ /* 0x000fe400078e0a03 */
[----:B0-----:R-:W-:Y:S01]  /*9450*/  IMAD.HI.U32 R15, R4, R13, RZ ;  /* 0x0000000d040f7227 */ /* 0x001fe200078e00ff */
[----:B------:R-:W-:-:S03]  /*9460*/  ISETP.GE.AND P6, PT, R82, RZ, PT ;  /* 0x000000ff5200720c */ /* 0x000fc60003fc6270 */
[----:B------:R-:W-:Y:S02]  /*9470*/  IMAD.MOV R15, RZ, RZ, -R15 ;  /* 0x000000ffff0f7224 */ /* 0x000fe400078e0a0f */
[C---:B------:R-:W-:Y:S02]  /*9480*/  IMAD R14, R3.reuse, R14, R16 ;  /* 0x0000000e030e7224 */ /* 0x040fe400078e0210 */
[----:B------:R-:W-:Y:S02]  /*9490*/  IMAD.MOV.U32 R17, RZ, RZ, R9 ;  /* 0x000000ffff117224 */ /* 0x000fe400078e0009 */
[----:B------:R-:W-:Y:S02]  /*94a0*/  @!P4 IMAD.IADD R12, R12, 0x1, -R3 ;  /* 0x000000010c0cc824 */ /* 0x000fe400078e0a03 */
[C---:B------:R-:W-:Y:S02]  /*94b0*/  IMAD R13, R3.reuse, R15, R13 ;  /* 0x0000000f030d7224 */ /* 0x040fe400078e020d */
[----:B------:R-:W-:Y:S01]  /*94c0*/  IMAD.MOV.U32 R16, RZ, RZ, R10 ;  /* 0x000000ffff107224 */ /* 0x000fe200078e000a */
[C---:B------:R-:W-:Y:S01]  /*94d0*/  ISETP.GT.U32.AND P5, PT, R3.reuse, R14, PT ;  /* 0x0000000e0300720c */ /* 0x040fe20003fa4070 */
[----:B------:R-:W-:Y:S01]  /*94e0*/  @!P1 IMAD.MOV R17, RZ, RZ, -R17 ;  /* 0x000000ffff119224 */ /* 0x000fe200078e0a11 */
[C---:B------:R-:W-:Y:S01]  /*94f0*/  ISETP.GT.U32.AND P1, PT, R3.reuse, R12, PT ;  /* 0x0000000c0300720c */ /* 0x040fe20003f24070 */
[----:B------:R-:W-:Y:S01]  /*9500*/  @!P3 IMAD.MOV R16, RZ, RZ, -R16 ;  /* 0x000000ffff10b224 */ /* 0x000fe200078e0a10 */
[----:B------:R-:W-:-:S02]  /*9510*/  ISETP.GT.U32.AND P3, PT, R3, R13, PT ;  /* 0x0000000d0300720c */ /* 0x000fc40003f64070 */
[----:B------:R-:W-:Y:S02]  /*9520*/  IABS R9, R89 ;  /* 0x0000005900097213 */ /* 0x000fe40000000000 */
[----:B------:R-:W-:Y:S01]  /*9530*/  ISETP.GE.AND P2, PT, R85, RZ, PT ;  /* 0x000000ff5500720c */ /* 0x000fe20003f46270 */
[----:B------:R-:W-:Y:S02]  /*9540*/  @!P6 IMAD.MOV R11, RZ, RZ, -R11 ;  /* 0x000000ffff0be224 */ /* 0x000fe400078e0a0b */
[----:B------:R-:W-:-:S04]  /*9550*/  IMAD.HI.U32 R10, R4, R9, RZ ;  /* 0x00000009040a7227 */ /* 0x000fc800078e00ff */
[--C-:B------:R-:W-:Y:S02]  /*9560*/  @!P5 IMAD.IADD R14, R14, 0x1, -R3.reuse ;  /* 0x000000010e0ed824 */ /* 0x100fe400078e0a03 */
[----:B------:R-:W-:Y:S02]  /*9570*/  IMAD.MOV R10, RZ, RZ, -R10 ;  /* 0x000000ffff0a7224 */ /* 0x000fe400078e0a0a */
[--C-:B------:R-:W-:Y:S01]  /*9580*/  @!P1 IMAD.IADD R12, R12, 0x1, -R3.reuse ;  /* 0x000000010c0c9824 */ /* 0x100fe200078e0a03 */
[----:B------:R0:W-:Y:S01]  /*9590*/  STL [R1+0x498], R11 ;  /* 0x0004980b01007387 */ /* 0x0001e20000100800 */
[----:B------:R-:W-:Y:S01]  /*95a0*/  @!P3 IMAD.IADD R13, R13, 0x1, -R3 ;  /* 0x000000010d0db824 */ /* 0x000fe200078e0a03 */
[C---:B------:R-:W-:Y:S01]  /*95b0*/  ISETP.GT.U32.AND P5, PT, R3.reuse, R14, PT ;  /* 0x0000000e0300720c */ /* 0x040fe20003fa4070 */
[----:B------:R-:W-:Y:S02]  /*95c0*/  IMAD R9, R3, R10, R9 ;  /* 0x0000000a03097224 */ /* 0x000fe400078e0209 */
[----:B------:R-:W-:Y:S01]  /*95d0*/  IMAD.MOV.U32 R19, RZ, RZ, R12 ;  /* 0x000000ffff137224 */ /* 0x000fe200078e000c */
[----:B0-----:R-:W-:-:S03]  /*95e0*/  IABS R11, R88 ;  /* 0x00000058000b7213 */ /* 0x001fc60000000000 */
[----:B------:R-:W-:Y:S01]  /*95f0*/  @!P2 IMAD.MOV R19, RZ, RZ, -R19 ;  /* 0x000000ffff13a224 */ /* 0x000fe200078e0a13 */
[C---:B------:R-:W-:Y:S02]  /*9600*/  ISETP.GT.U32.AND P3, PT, R3.reuse, R13, PT ;  /* 0x0000000d0300720c */ /* 0x040fe40003f64070 */
[----:B------:R-:W-:Y:S01]  /*9610*/  ISETP.GT.U32.AND P2, PT, R3, R9, PT ;  /* 0x000000090300720c */ /* 0x000fe20003f44070 */
[----:B------:R-:W-:Y:S01]  /*9620*/  IMAD.HI.U32 R15, R4, R11, RZ ;  /* 0x0000000b040f7227 */ /* 0x000fe200078e00ff */
[----:B------:R0:W-:Y:S03]  /*9630*/  STL [R1+0x49c], R17 ;  /* 0x00049c1101007387 */ /* 0x0001e60000100800 */
[----:B------:R-:W-:Y:S01]  /*9640*/  IMAD.MOV R15, RZ, RZ, -R15 ;  /* 0x000000ffff0f7224 */ /* 0x000fe200078e0a0f */
[----:B------:R1:W-:Y:S01]  /*9650*/  STL [R1+0x4a0], R16 ;  /* 0x0004a01001007387 */ /* 0x0003e20000100800 */
[----:B------:R-:W-:-:S02]  /*9660*/  ISETP.GE.AND P0, PT, R87, RZ, PT ;  /* 0x000000ff5700720c */ /* 0x000fc40003f06270 */
[----:B0-----:R-:W-:Y:S01]  /*9670*/  IABS R17, R91 ;  /* 0x0000005b00117213 */ /* 0x001fe20000000000 */
[----:B------:R-:W-:Y:S01]  /*9680*/  IMAD R11, R3, R15, R11 ;  /* 0x0000000f030b7224 */ /* 0x000fe200078e020b */
[----:B-1----:R-:W-:-:S03]  /*9690*/  IABS R16, R90 ;  /* 0x0000005a00107213 */ /* 0x002fc60000000000 */
[----:B------:R-:W-:-:S04]  /*96a0*/  IMAD.HI.U32 R12, R4, R17, RZ ;  /* 0x00000011040c7227 */ /* 0x000fc800078e00ff */
[----:B------:R-:W-:Y:S02]  /*96b0*/  @!P5 IMAD.IADD R14, R14, 0x1, -R3 ;  /* 0x000000010e0ed824 */ /* 0x000fe400078e0a03 */
[----:B------:R-:W-:Y:S01]  /*96c0*/  IMAD.HI.U32 R10, R4, R16, RZ ;  /* 0x00000010040a7227 */ /* 0x000fe200078e00ff */
[----:B------:R-:W-:-:S03]  /*96d0*/  ISETP.GT.U32.AND P5, PT, R3, R11, PT ;  /* 0x0000000b0300720c */ /* 0x000fc60003fa4070 */
[----:B------:R-:W-:Y:S02]  /*96e0*/  IMAD.MOV R12, RZ, RZ, -R12 ;  /* 0x000000ffff0c7224 */ /* 0x000fe400078e0a0c */
[--C-:B------:R-:W-:Y:S02]  /*96f0*/  @!P3 IMAD.IADD R13, R13, 0x1, -R3.reuse ;  /* 0x000000010d0db824 */ /* 0x100fe400078e0a03 */
[----:B------:R-:W-:Y:S01]  /*9700*/  IMAD.MOV.U32 R18, RZ, RZ, R14 ;  /* 0x000000ffff127224 */ /* 0x000fe200078e000e */
[----:B------:R-:W-:Y:S01]  /*9710*/  IABS R14, R92 ;  /* 0x0000005c000e7213 */ /* 0x000fe20000000000 */
[----:B------:R-:W-:Y:S02]  /*9720*/  IMAD.MOV R10, RZ, RZ, -R10 ;  /* 0x000000ffff0a7224 */ /* 0x000fe400078e0a0a */
[----:B------:R-:W-:Y:S02]  /*9730*/  @!P2 IMAD.IADD R9, R9, 0x1, -R3 ;  /* 0x000000010909a824 */ /* 0x000fe400078e0a03 */
[----:B------:R-:W-:-:S02]  /*9740*/  IMAD R12, R3, R12, R17 ;  /* 0x0000000c030c7224 */ /* 0x000fc400078e0211 */
[----:B------:R-:W-:Y:S01]  /*9750*/  IMAD.MOV.U32 R15, RZ, RZ, R13 ;  /* 0x000000ffff0f7224 */ /* 0x000fe200078e000d */
[C---:B------:R-:W-:Y:S01]  /*9760*/  ISETP.GT.U32.AND P2, PT, R3.reuse, R9, PT ;  /* 0x000000090300720c */ /* 0x040fe20003f44070 */
[----:B------:R-:W-:Y:S02]  /*9770*/  IMAD R10, R3, R10, R16 ;  /* 0x0000000a030a7224 */ /* 0x000fe400078e0210 */
[----:B------:R-:W-:-:S04]  /*9780*/  IMAD.HI.U32 R16, R4, R14, RZ ;  /* 0x0000000e04107227 */ /* 0x000fc800078e00ff */
[----:B------:R-:W-:Y:S01]  /*9790*/  @!P0 IMAD.MOV R15, RZ, RZ, -R15 ;  /* 0x000000ffff0f8224 */ /* 0x000fe200078e0a0f */
[C---:B------:R-:W-:Y:S01]  /*97a0*/  ISETP.GT.U32.AND P0, PT, R3.reuse, R12, PT ;  /* 0x0000000c0300720c */ /* 0x040fe20003f04070 */
[----:B------:R-:W-:Y:S01]  /*97b0*/  IMAD.MOV R16, RZ, RZ, -R16 ;  /* 0x000000ffff107224 */ /* 0x000fe200078e0a10 */
[----:B------:R-:W-:Y:S01]  /*97c0*/  ISETP.GT.U32.AND P3, PT, R3, R10, PT ;  /* 0x0000000a0300720c */ /* 0x000fe20003f64070 */
[--C-:B------:R-:W-:Y:S01]  /*97d0*/  @!P5 IMAD.IADD R11, R11, 0x1, -R3.reuse ;  /* 0x000000010b0bd824 */ /* 0x100fe200078e0a03 */
[----:B------:R-:W-:Y:S01]  /*97e0*/  ISETP.GE.AND P6, PT, R86, RZ, PT ;  /* 0x000000ff5600720c */ /* 0x000fe20003fc6270 */
[----:B------:R-:W-:Y:S02]  /*97f0*/  IMAD R14, R3, R16, R14 ;  /* 0x00000010030e7224 */ /* 0x000fe400078e020e */
[----:B------:R-:W-:Y:S01]  /*9800*/  @!P2 IMAD.IADD R9, R9, 0x1, -R3 ;  /* 0x000000010909a824 */ /* 0x000fe200078e0a03 */
[C---:B------:R-:W-:Y:S02]  /*9810*/  ISETP.GT.U32.AND P5, PT, R3.reuse, R11, PT ;  /* 0x0000000b0300720c */ /* 0x040fe40003fa4070 */
[----:B------:R-:W-:-:S02]  /*9820*/  ISETP.GT.U32.AND P2, PT, R3, R14, PT ;  /* 0x0000000e0300720c */ /* 0x000fc40003f44070 */
[----:B------:R-:W-:Y:S01]  /*9830*/  IABS R13, R93 ;  /* 0x0000005d000d7213 */ /* 0x000fe20000000000 */
[--C-:B------:R-:W-:Y:S02]  /*9840*/  @!P0 IMAD.IADD R12, R12, 0x1, -R3.reuse ;  /* 0x000000010c0c8824 */ /* 0x100fe400078e0a03 */
[--C-:B------:R-:W-:Y:S01]  /*9850*/  @!P3 IMAD.IADD R10, R10, 0x1, -R3.reuse ;  /* 0x000000010a0ab824 */ /* 0x100fe200078e0a03 */
[----:B------:R-:W-:Y:S01]  /*9860*/  ISETP.GE.AND P4, PT, R88, RZ, PT ;  /* 0x000000ff5800720c */ /* 0x000fe20003f86270 */
[----:B------:R-:W-:Y:S01]  /*9870*/  IMAD.HI.U32 R16, R4, R13, RZ ;  /* 0x0000000d04107227 */ /* 0x000fe200078e00ff */
[C---:B------:R-:W-:Y:S02]  /*9880*/  ISETP.GT.U32.AND P0, PT, R3.reuse, R12, PT ;  /* 0x0000000c0300720c */ /* 0x040fe40003f04070 */
[----:B------:R-:W-:Y:S01]  /*9890*/  ISETP.GT.U32.AND P3, PT, R3, R10, PT ;  /* 0x0000000a0300720c */ /* 0x000fe20003f64070 */
[----:B------:R-:W-:Y:S02]  /*98a0*/  @!P6 IMAD.MOV R18, RZ, RZ, -R18 ;  /* 0x000000ffff12e224 */ /* 0x000fe400078e0a12 */
[----:B------:R-:W-:Y:S01]  /*98b0*/  @!P5 IMAD.IADD R11, R11, 0x1, -R3 ;  /* 0x000000010b0bd824 */ /* 0x000fe200078e0a03 */
[----:B------:R-:W-:Y:S01]  /*98c0*/  STL [R1+0x4a4], R19 ;  /* 0x0004a41301007387 */ /* 0x000fe20000100800 */
[----:B------:R-:W-:-:S02]  /*98d0*/  IMAD.MOV R16, RZ, RZ, -R16 ;  /* 0x000000ffff107224 */ /* 0x000fc400078e0a10 */
[----:B------:R-:W-:Y:S01]  /*98e0*/  @!P2 IMAD.IADD R14, R14, 0x1, -R3 ;  /* 0x000000010e0ea824 */ /* 0x000fe200078e0a03 */
[----:B------:R0:W-:Y:S01]  /*98f0*/  STL [R1+0x4a8], R18 ;  /* 0x0004a81201007387 */ /* 0x0001e20000100800 */
[----:B------:R-:W-:Y:S01]  /*9900*/  ISETP.GE.AND P1, PT, R89, RZ, PT ;  /* 0x000000ff5900720c */ /* 0x000fe20003f26270 */
[----:B------:R-:W-:Y:S01]  /*9910*/  IMAD.MOV.U32 R17, RZ, RZ, R9 ;  /* 0x000000ffff117224 */ /* 0x000fe200078e0009 */
[----:B------:R-:W-:Y:S01]  /*9920*/  ISETP.GE.AND P6, PT, R90, RZ, PT ;  /* 0x000000ff5a00720c */ /* 0x000fe20003fc6270 */
[C---:B------:R-:W-:Y:S01]  /*9930*/  IMAD R9, R3.reuse, R16, R13 ;  /* 0x0000001003097224 */ /* 0x040fe200078e020d */
[C---:B------:R-:W-:Y:S01]  /*9940*/  ISETP.GT.U32.AND P2, PT, R3.reuse, R14, PT ;  /* 0x0000000e0300720c */ /* 0x040fe20003f44070 */
[----:B0-----:R-:W-:Y:S02]  /*9950*/  IMAD.MOV.U32 R18, RZ, RZ, R11 ;  /* 0x000000ffff127224 */ /* 0x001fe400078e000b */
[--C-:B------:R-:W-:Y:S02]  /*9960*/  @!P0 IMAD.IADD R12, R12, 0x1, -R3.reuse ;  /* 0x000000010c0c8824 */ /* 0x100fe400078e0a03 */
[----:B------:R-:W-:Y:S01]  /*9970*/  @!P4 IMAD.MOV R18, RZ, RZ, -R18 ;  /* 0x000000ffff12c224 */ /* 0x000fe200078e0a12 */
[----:B------:R-:W-:Y:S01]  /*9980*/  ISETP.GT.U32.AND P0, PT, R3, R9, PT ;  /* 0x000000090300720c */ /* 0x000fe20003f04070 */
[----:B------:R-:W-:Y:S01]  /*9990*/  @!P3 IMAD.IADD R10, R10, 0x1, -R3 ;  /* 0x000000010a0ab824 */ /* 0x000fe200078e0a03 */
[----:B------:R-:W-:Y:S01]  /*99a0*/  IABS R16, R95 ;  /* 0x0000005f00107213 */ /* 0x000fe20000000000 */
[----:B------:R0:W-:Y:S01]  /*99b0*/  STL [R1+0x4ac], R15 ;  /* 0x0004ac0f01007387 */ /* 0x0001e20000100800 */
[----:B------:R-:W-:-:S03]  /*99c0*/  ISETP.GE.AND P4, PT, R92, RZ, PT ;  /* 0x000000ff5c00720c */ /* 0x000fc60003f86270 */
[----:B------:R1:W-:Y:S01]  /*99d0*/  STL [R1+0x4b0], R18 ;  /* 0x0004b01201007387 */ /* 0x0003e20000100800 */
[----:B------:R-:W-:Y:S01]  /*99e0*/  ISETP.GE.AND P5, PT, R91, RZ, PT ;  /* 0x000000ff5b00720c */ /* 0x000fe20003fa6270 */
[----:B------:R-:W-:Y:S01]  /*99f0*/  @!P1 IMAD.MOV R17, RZ, RZ, -R17 ;  /* 0x000000ffff119224 */ /* 0x000fe200078e0a11 */
[----:B0-----:R-:W-:Y:S01]  /*9a00*/  IABS R15, R94 ;  /* 0x0000005e000f7213 */ /* 0x001fe20000000000 */
[----:B-1----:R-:W-:Y:S02]  /*9a10*/  IMAD.MOV.U32 R18, RZ, RZ, R10 ;  /* 0x000000ffff127224 */ /* 0x002fe400078e000a */
[----:B------:R-:W-:-:S04]  /*9a20*/  IMAD.HI.U32 R10, R4, R16, RZ ;  /* 0x00000010040a7227 */ /* 0x000fc800078e00ff */
[----:B------:R-:W-:-:S04]  /*9a30*/  IMAD.HI.U32 R11, R4, R15, RZ ;  /* 0x0000000f040b7227 */ /* 0x000fc800078e00ff */
[----:B------:R-:W-:Y:S02]  /*9a40*/  @!P6 IMAD.MOV R18, RZ, RZ, -R18 ;  /* 0x000000ffff12e224 */ /* 0x000fe400078e0a12 */
[----:B------:R-:W-:Y:S02]  /*9a50*/  IMAD.MOV R10, RZ, RZ, -R10 ;  /* 0x000000ffff0a7224 */ /* 0x000fe400078e0a0a */
[----:B------:R-:W-:Y:S01]  /*9a60*/  @!P2 IMAD.IADD R14, R14, 0x1, -R3 ;  /* 0x000000010e0ea824 */ /* 0x000fe200078e0a03 */
[----:B------:R0:W-:Y:S01]  /*9a70*/  STL [R1+0x4b4], R17 ;  /* 0x0004b41101007387 */ /* 0x0001e20000100800 */
[----:B------:R-:W-:Y:S02]  /*9a80*/  IMAD.MOV R11, RZ, RZ, -R11 ;  /* 0x000000ffff0b7224 */ /* 0x000fe400078e0a0b */
[----:B------:R-:W-:Y:S01]  /*9a90*/  @!P0 IMAD.IADD R9, R9, 0x1, -R3 ;  /* 0x0000000109098824 */ /* 0x000fe200078e0a03 */
[----:B------:R1:W-:Y:S01]  /*9aa0*/  STL [R1+0x4b8], R18 ;  /* 0x0004b81201007387 */ /* 0x0003e20000100800 */
[----:B------:R-:W-:-:S02]  /*9ab0*/  IMAD R16, R3, R10, R16 ;  /* 0x0000000a03107224 */ /* 0x000fc400078e0210 */
[C---:B------:R-:W-:Y:S01]  /*9ac0*/  IMAD R15, R3.reuse, R11, R15 ;  /* 0x0000000b030f7224 */ /* 0x040fe200078e020f */
[C---:B------:R-:W-:Y:S01]  /*9ad0*/  ISETP.GT.U32.AND P0, PT, R3.reuse, R9, PT ;  /* 0x000000090300720c */ /* 0x040fe20003f04070 */
[----:B0-----:R-:W-:Y:S02]  /*9ae0*/  IMAD.MOV.U32 R17, RZ, RZ, R12 ;  /* 0x000000ffff117224 */ /* 0x001fe400078e000c */
[----:B-1----:R-:W-:Y:S01]  /*9af0*/  IMAD.MOV.U32 R18, RZ, RZ, R14 ;  /* 0x000000ffff127224 */ /* 0x002fe200078e000e */
[----:B------:R-:W-:Y:S01]  /*9b00*/  IABS R13, R96 ;  /* 0x00000060000d7213 */ /* 0x000fe20000000000 */
[----:B------:R-:W-:Y:S02]  /*9b10*/  @!P5 IMAD.MOV R17, RZ, RZ, -R17 ;  /* 0x000000ffff11d224 */ /* 0x000fe400078e0a11 */
[----:B------:R-:W-:Y:S01]  /*9b20*/  @!P4 IMAD.MOV R18, RZ, RZ, -R18 ;  /* 0x000000ffff12c224 */ /* 0x000fe200078e0a12 */
[C---:B------:R-:W-:Y:S02]  /*9b30*/  ISETP.GT.U32.AND P4, PT, R3.reuse, R16, PT ;  /* 0x000000100300720c */ /* 0x040fe40003f84070 */
[----:B------:R-:W-:Y:S01]  /*9b40*/  ISETP.GT.U32.AND P5, PT, R3, R15, PT ;  /* 0x0000000f0300720c */ /* 0x000fe20003fa4070 */
[----:B------:R0:W-:Y:S01]  /*9b50*/  STL [R1+0x4bc], R17 ;  /* 0x0004bc1101007387 */ /* 0x0001e20000100800 */
[----:B------:R-:W-:-:S02]  /*9b60*/  ISETP.GE.AND P1, PT, R93, RZ, PT ;  /* 0x000000ff5d00720c */ /* 0x000fc40003f26270 */
[----:B------:R-:W-:Y:S01]  /*9b70*/  IABS R11, R97 ;  /* 0x00000061000b7213 */ /* 0x000fe20000000000 */
[----:B------:R-:W-:Y:S02]  /*9b80*/  @!P0 IMAD.IADD R9, R9, 0x1, -R3 ;  /* 0x0000000109098824 */ /* 0x000fe400078e0a03 */
[----:B0-----:R-:W-:-:S04]  /*9b90*/  IMAD.HI.U32 R17, R4, R13, RZ ;  /* 0x0000000d04117227 */ /* 0x001fc800078e00ff */
[----:B------:R-:W-:Y:S02]  /*9ba0*/  IMAD.MOV R17, RZ, RZ, -R17 ;  /* 0x000000ffff117224 */ /* 0x000fe400078e0a11 */
[----:B------:R-:W-:Y:S01]  /*9bb0*/  IMAD.HI.U32 R10, R4, R11, RZ ;  /* 0x0000000b040a7227 */ /* 0x000fe200078e00ff */
[----:B------:R0:W-:Y:S03]  /*9bc0*/  STL [R1+0x460], R18 ;  /* 0x0004601201007387 */ /* 0x0001e60000100800 */
[--C-:B------:R-:W-:Y:S02]  /*9bd0*/  @!P4 IMAD.IADD R16, R16, 0x1, -R3.reuse ;  /* 0x000000011010c824 */ /* 0x100fe400078e0a03 */
[----:B------:R-:W-:Y:S02]  /*9be0*/  @!P5 IMAD.IADD R15, R15, 0x1, -R3 ;  /* 0x000000010f0fd824 */ /* 0x000fe400078e0a03 */
[----:B------:R-:W-:Y:S01]  /*9bf0*/  IMAD R13, R3, R17, R13 ;  /* 0x00000011030d7224 */ /* 0x000fe200078e020d */
[----:B------:R-:W-:Y:S01]  /*9c00*/  IABS R12, R98 ;  /* 0x00000062000c7213 */ /* 0x000fe20000000000 */
[----:B------:R-:W-:-:S02]  /*9c10*/  IMAD.MOV R10, RZ, RZ, -R10 ;  /* 0x000000ffff0a7224 */ /* 0x000fc400078e0a0a */
[----:B0-----:R-:W-:Y:S01]  /*9c20*/  IMAD.MOV.U32 R18, RZ, RZ, R9 ;  /* 0x000000ffff127224 */ /* 0x001fe200078e0009 */
[C---:B------:R-:W-:Y:S01]  /*9c30*/  ISETP.GT.U32.AND P4, PT, R3.reuse, R16, PT ;  /* 0x000000100300720c */ /* 0x040fe20003f84070 */
[C---:B------:R-:W-:Y:S01]  /*9c40*/  IMAD R11, R3.reuse, R10, R11 ;  /* 0x0000000a030b7224 */ /* 0x040fe200078e020b */
[C---:B------:R-:W-:Y:S01]  /*9c50*/  ISETP.GT.U32.AND P5, PT, R3.reuse, R15, PT ;  /* 0x0000000f0300720c */ /* 0x040fe20003fa4070 */
[----:B------:R-:W-:Y:S01]  /*9c60*/  @!P1 IMAD.MOV R18, RZ, RZ, -R18 ;  /* 0x000000ffff129224 */ /* 0x000fe200078e0a12 */
[----:B------:R-:W-:Y:S01]  /*9c70*/  ISETP.GT.U32.AND P0, PT, R3, R13, PT ;  /* 0x0000000d0300720c */ /* 0x000fe20003f04070 */
[----:B------:R-:W-:Y:S01]  /*9c80*/  IMAD.HI.U32 R14, R4, R12, RZ ;  /* 0x0000000c040e7227 */ /* 0x000fe200078e00ff */
[----:B------:R-:W-:Y:S02]  /*9c90*/  IABS R10, R99 ;  /* 0x00000063000a7213 */ /* 0x000fe40000000000 */
[----:B------:R-:W-:Y:S01]  /*9ca0*/  ISETP.GE.AND P3, PT, R94, RZ, PT ;  /* 0x000000ff5e00720c */ /* 0x000fe20003f66270 */
[----:B------:R0:W-:Y:S01]  /*9cb0*/  STL [R1+0x4c0], R18 ;  /* 0x0004c01201007387 */ /* 0x0001e20000100800 */
[----:B------:R-:W-:-:S03]  /*9cc0*/  ISETP.GE.AND P6, PT, R95, RZ, PT ;  /* 0x000000ff5f00720c */ /* 0x000fc60003fc6270 */
[----:B------:R-:W-:Y:S02]  /*9cd0*/  @!P4 IMAD.IADD R16, R16, 0x1, -R3 ;  /* 0x000000011010c824 */ /* 0x000fe400078e0a03 */
[----:B0-----:R-:W-:Y:S02]  /*9ce0*/  IMAD.MOV R18, RZ, RZ, -R14 ;  /* 0x000000ffff127224 */ /* 0x001fe400078e0a0e */
[----:B------:R-:W-:-:S04]  /*9cf0*/  IMAD.HI.U32 R14, R4, R10, RZ ;  /* 0x0000000a040e7227 */ /* 0x000fc800078e00ff */
[----:B------:R-:W-:Y:S02]  /*9d00*/  IMAD R12, R3, R18, R12 ;  /* 0x00000012030c7224 */ /* 0x000fe400078e020c */
[----:B------:R-:W-:Y:S02]  /*9d10*/  IMAD.MOV R14, RZ, RZ, -R14 ;  /* 0x000000ffff0e7224 */ /* 0x000fe400078e0a0e */
[--C-:B------:R-:W-:Y:S02]  /*9d20*/  @!P5 IMAD.IADD R15, R15, 0x1, -R3.reuse ;  /* 0x000000010f0fd824 */ /* 0x100fe400078e0a03 */
[----:B------:R-:W-:Y:S01]  /*9d30*/  @!P0 IMAD.IADD R13, R13, 0x1, -R3 ;  /* 0x000000010d0d8824 */ /* 0x000fe200078e0a03 */
[C---:B------:R-:W-:Y:S01]  /*9d40*/  ISETP.GT.U32.AND P4, PT, R3.reuse, R12, PT ;  /* 0x0000000c0300720c */ /* 0x040fe20003f84070 */
[C---:B------:R-:W-:Y:S02]  /*9d50*/  IMAD R10, R3.reuse, R14, R10 ;  /* 0x0000000e030a7224 */ /* 0x040fe400078e020a */
[----:B------:R-:W-:Y:S01]  /*9d60*/  IMAD.MOV.U32 R18, RZ, RZ, R16 ;  /* 0x000000ffff127224 */ /* 0x000fe200078e0010 */
[----:B------:R-:W-:Y:S01]  /*9d70*/  IABS R17, R100 ;  /* 0x0000006400117213 */ /* 0x000fe20000000000 */
[----:B------:R-:W-:Y:S01]  /*9d80*/  @!P3 IMAD.MOV R15, RZ, RZ, -R15 ;  /* 0x000000ffff0fb224 */ /* 0x000fe200078e0a0f */
[C---:B------:R-:W-:Y:S01]  /*9d90*/  ISETP.GT.U32.AND P3, PT, R3.reuse, R13, PT ;  /* 0x0000000d0300720c */ /* 0x040fe20003f64070 */
[----:B------:R-:W-:Y:S01]  /*9da0*/  @!P6 IMAD.MOV R18, RZ, RZ, -R18 ;  /* 0x000000ffff12e224 */ /* 0x000fe200078e0a12 */
[----:B------:R-:W-:Y:S01]  /*9db0*/  ISETP.GT.U32.AND P6, PT, R3, R10, PT ;  /* 0x0000000a0300720c */ /* 0x000fe20003fc4070 */
[----:B------:R-:W-:Y:S01]  /*9dc0*/  IMAD.MOV.U32 R9, RZ, RZ, R17 ;  /* 0x000000ffff097224 */ /* 0x000fe200078e0011 */
[----:B------:R-:W-:-:S03]  /*9dd0*/  ISETP.GE.AND P2, PT, R96, RZ, PT ;  /* 0x000000ff6000720c */ /* 0x000fc60003f46270 */
[----:B------:R-:W-:Y:S01]  /*9de0*/  IMAD.HI.U32 R17, R4, R9, RZ ;  /* 0x0000000904117227 */ /* 0x000fe200078e00ff */
[----:B------:R0:W-:Y:S03]  /*9df0*/  STL [R1+0x43c], R15 ;  /* 0x00043c0f01007387 */ /* 0x0001e60000100800 */
[----:B------:R-:W-:Y:S02]  /*9e00*/  @!P4 IMAD.IADD R12, R12, 0x1, -R3 ;  /* 0x000000010c0cc824 */ /* 0x000fe400078e0a03 */
[----:B------:R-:W-:Y:S02]  /*9e10*/  IMAD.MOV R17, RZ, RZ, -R17 ;  /* 0x000000ffff117224 */ /* 0x000fe400078e0a11 */
[--C-:B------:R-:W-:Y:S01]  /*9e20*/  @!P3 IMAD.IADD R13, R13, 0x1, -R3.reuse ;  /* 0x000000010d0db824 */ /* 0x100fe200078e0a03 */
[----:B0-----:R-:W-:Y:S01]  /*9e30*/  IABS R15, R101 ;  /* 0x00000065000f7213 */ /* 0x001fe20000000000 */
[----:B------:R-:W-:Y:S01]  /*9e40*/  @!P6 IMAD.IADD R10, R10, 0x1, -R3 ;  /* 0x000000010a0ae824 */ /* 0x000fe200078e0a03 */
[C---:B------:R-:W-:Y:S01]  /*9e50*/  ISETP.GT.U32.AND P5, PT, R3.reuse, R11, PT ;  /* 0x0000000b0300720c */ /* 0x040fe20003fa4070 */
[C---:B------:R-:W-:Y:S01]  /*9e60*/  IMAD R9, R3.reuse, R17, R9 ;  /* 0x0000001103097224 */ /* 0x040fe200078e0209 */
[----:B------:R-:W-:Y:S01]  /*9e70*/  ISETP.GT.U32.AND P6, PT, R3, R12, PT ;  /* 0x0000000c0300720c */ /* 0x000fe20003fc4070 */
[----:B------:R-:W-:Y:S01]  /*9e80*/  IMAD.HI.U32 R17, R4, R15, RZ ;  /* 0x0000000f04117227 */ /* 0x000fe200078e00ff */
[----:B------:R-:W-:-:S03]  /*9e90*/  IABS R14, R102 ;  /* 0x00000066000e7213 */ /* 0x000fc60000000000 */
[----:B------:R-:W-:Y:S01]  /*9ea0*/  IMAD.MOV.U32 R20, RZ, RZ, R13 ;  /* 0x000000ffff147224 */ /* 0x000fe200078e000d */
[----:B------:R0:W-:Y:S01]  /*9eb0*/  STL [R1+0x42c], R18 ;  /* 0x00042c1201007387 */ /* 0x0001e20000100800 */
[----:B------:R-:W-:Y:S02]  /*9ec0*/  IMAD.MOV R17, RZ, RZ, -R17 ;  /* 0x000000ffff117224 */ /* 0x000fe400078e0a11 */
[----:B------:R-:W-:Y:S01]  /*9ed0*/  @!P2 IMAD.MOV R20, RZ, RZ, -R20 ;  /* 0x000000ffff14a224 */ /* 0x000fe200078e0a14 */
[----:B------:R-:W-:Y:S01]  /*9ee0*/  ISETP.GT.U32.AND P2, PT, R3, R10, PT ;  /* 0x0000000a0300720c */ /* 0x000fe20003f44070 */
[----:B------:R-:W-:Y:S01]  /*9ef0*/  IMAD.HI.U32 R16, R4, R14, RZ ;  /* 0x0000000e04107227 */ /* 0x000fe200078e00ff */
[----:B0-----:R-:W-:-:S03]  /*9f00*/  IABS R18, R103 ;  /* 0x0000006700127213 */ /* 0x001fc60000000000 */
[----:B------:R-:W-:Y:S02]  /*9f10*/  IMAD R15, R3, R17, R15 ;  /* 0x00000011030f7224 */ /* 0x000fe400078e020f */
[----:B------:R-:W-:Y:S02]  /*9f20*/  IMAD.MOV R16, RZ, RZ, -R16 ;  /* 0x000000ffff107224 */ /* 0x000fe400078e0a10 */
[----:B------:R-:W-:Y:S02]  /*9f30*/  IMAD.MOV.U32 R13, RZ, RZ, R18 ;  /* 0x000000ffff0d7224 */ /* 0x000fe400078e0012 */
[--C-:B------:R-:W-:Y:S02]  /*9f40*/  @!P5 IMAD.IADD R11, R11, 0x1, -R3.reuse ;  /* 0x000000010b0bd824 */ /* 0x100fe400078e0a03 */
[----:B------:R-:W-:Y:S01]  /*9f50*/  @!P6 IMAD.IADD R12, R12, 0x1, -R3 ;  /* 0x000000010c0ce824 */ /* 0x000fe200078e0a03 */
[C---:B------:R-:W-:Y:S01]  /*9f60*/  ISETP.GT.U32.AND P6, PT, R3.reuse, R15, PT ;  /* 0x0000000f0300720c */ /* 0x040fe20003fc4070 */
[----:B------:R-:W-:-:S02]  /*9f70*/  IMAD R14, R3, R16, R14 ;  /* 0x00000010030e7224 */ /* 0x000fc400078e020e */
[----:B------:R-:W-:Y:S01]  /*9f80*/  IMAD.HI.U32 R16, R4, R13, RZ ;  /* 0x0000000d04107227 */ /* 0x000fe200078e00ff */
[----:B------:R-:W-:-:S03]  /*9f90*/  ISETP.GT.U32.AND P5, PT, R3, R11, PT ;  /* 0x0000000b0300720c */ /* 0x000fc60003fa4070 */
[----:B------:R-:W-:Y:S02]  /*9fa0*/  IMAD.MOV R16, RZ, RZ, -R16 ;  /* 0x000000ffff107224 */ /* 0x000fe400078e0a10 */
[----:B------:R-:W-:Y:S01]  /*9fb0*/  @!P2 IMAD.IADD R10, R10, 0x1, -R3 ;  /* 0x000000010a0aa824 */ /* 0x000fe200078e0a03 */
[C---:B------:R-:W-:Y:S01]  /*9fc0*/  ISETP.GT.U32.AND P2, PT, R3.reuse, R14, PT ;  /* 0x0000000e0300720c */ /* 0x040fe20003f44070 */
[----:B------:R-:W-:Y:S01]  /*9fd0*/  IMAD R13, R3, R16, R13 ;  /* 0x00000010030d7224 */ /* 0x000fe200078e020d */
[----:B------:R-:W-:Y:S01]  /*9fe0*/  ISETP.GE.AND P1, PT, R97, RZ, PT ;  /* 0x000000ff6100720c */ /* 0x000fe20003f26270 */
[--C-:B------:R-:W-:Y:S01]  /*9ff0*/  @!P6 IMAD.IADD R15, R15, 0x1, -R3.reuse ;  /* 0x000000010f0fe824 */ /* 0x100fe200078e0a03 */
[----:B------:R-:W-:Y:S02]  /*a000*/  ISETP.GE.AND P0, PT, R98, RZ, PT ;  /* 0x000000ff6200720c */ /* 0x000fe40003f06270 */
[C---:B------:R-:W-:Y:S02]  /*a010*/  ISETP.GT.U32.AND P3, PT, R3.reuse, R9, PT ;  /* 0x000000090300720c */ /* 0x040fe40003f64070 */
[----:B------:R-:W-:Y:S01]  /*a020*/  ISETP.GT.U32.AND P6, PT, R3, R13, PT ;  /* 0x0000000d0300720c */ /* 0x000fe20003fc4070 */
[--C-:B------:R-:W-:Y:S01]  /*a030*/  @!P5 IMAD.IADD R11, R11, 0x1, -R3.reuse ;  /* 0x000000010b0bd824 */ /* 0x100fe200078e0a03 */
[----:B------:R0:W-:Y:S03]  /*a040*/  STL [R1+0x3e8], R20 ;  /* 0x0003e81401007387 */ /* 0x0001e60000100800 */
[----:B------:R-:W-:Y:S01]  /*a050*/  @!P2 IMAD.IADD R14, R14, 0x1, -R3 ;  /* 0x000000010e0ea824 */ /* 0x000fe200078e0a03 */
[----:B------:R-:W-:Y:S01]  /*a060*/  ISETP.GT.U32.AND P2, PT, R3, R15, PT ;  /* 0x0000000f0300720c */ /* 0x000fe20003f44070 */
[----:B------:R-:W-:Y:S01]  /*a070*/  IMAD.MOV.U32 R19, RZ, RZ, R11 ;  /* 0x000000ffff137224 */ /* 0x000fe200078e000b */
[----:B------:R-:W-:Y:S01]  /*a080*/  IABS R11, R105 ;  /* 0x00000069000b7213 */ /* 0x000fe20000000000 */
[----:B0-----:R-:W-:-:S02]  /*a090*/  IMAD.MOV.U32 R20, RZ, RZ, R12 ;  /* 0x000000ffff147224 */ /* 0x001fc400078e000c */
[----:B------:R-:W-:Y:S02]  /*a0a0*/  @!P1 IMAD.MOV R19, RZ, RZ, -R19 ;  /* 0x000000ffff139224 */ /* 0x000fe400078e0a13 */
[----:B------:R-:W-:Y:S01]  /*a0b0*/  @!P0 IMAD.MOV R20, RZ, RZ, -R20 ;  /* 0x000000ffff148224 */ /* 0x000fe200078e0a14 */
[----:B------:R-:W-:Y:S01]  /*a0c0*/  IABS R16, R106 ;  /* 0x0000006a00107213 */ /* 0x000fe20000000000 */
[--C-:B------:R-:W-:Y:S01]  /*a0d0*/  @!P3 IMAD.IADD R9, R9, 0x1, -R3.reuse ;  /* 0x000000010909b824 */ /* 0x100fe200078e0a03 */
[----:B------:R-:W-:Y:S01]  /*a0e0*/  ISETP.GE.AND P3, PT, R101, RZ, PT ;  /* 0x000000ff6500720c */ /* 0x000fe20003f66270 */
[--C-:B------:R-:W-:Y:S02]  /*a0f0*/  @!P6 IMAD.IADD R13, R13, 0x1, -R3.reuse ;  /* 0x000000010d0de824 */ /* 0x100fe400078e0a03 */
[----:B------:R-:W-:Y:S01]  /*a100*/  IMAD.HI.U32 R18, R4, R11, RZ ;  /* 0x0000000b04127227 */ /* 0x000fe200078e00ff */
[----:B------:R-:W-:Y:S02]  /*a110*/  STL [R1+0x3dc], R19 ;  /* 0x0003dc1301007387 */ /* 0x000fe40000100800 */
[----:B------:R-:W-:Y:S01]  /*a120*/  ISETP.GT.U32.AND P6, PT, R3, R13, PT ;  /* 0x0000000d0300720c */ /* 0x000fe20003fc4070 */
[----:B------:R-:W-:Y:S01]  /*a130*/  IMAD.MOV R18, RZ, RZ, -R18 ;  /* 0x000000ffff127224 */ /* 0x000fe200078e0a12 */
[----:B------:R0:W-:Y:S01]  /*a140*/  STL [R1+0x3d0], R20 ;  /* 0x0003d01401007387 */ /* 0x0001e20000100800 */
[----:B------:R-:W-:-:S02]  /*a150*/  @!P2 IMAD.IADD R15, R15, 0x1, -R3 ;  /* 0x000000010f0fa824 */ /* 0x000fc400078e0a03 */
[C---:B------:R-:W-:Y:S01]  /*a160*/  IMAD R11, R3.reuse, R18, R11 ;  /* 0x00000012030b7224 */ /* 0x040fe200078e020b */
[----:B------:R-:W-:Y:S01]  /*a170*/  ISETP.GT.U32.AND P1, PT, R3, R9, PT ;  /* 0x000000090300720c */ /* 0x000fe20003f24070 */
[----:B------:R-:W-:Y:S02]  /*a180*/  IMAD.MOV.U32 R18, RZ, RZ, R15 ;  /* 0x000000ffff127224 */ /* 0x000fe400078e000f */
[----:B0-----:R-:W-:Y:S02]  /*a190*/  IMAD.MOV.U32 R20, RZ, RZ, R10 ;  /* 0x000000ffff147224 */ /* 0x001fe400078e000a */
[----:B------:R-:W-:-:S04]  /*a1a0*/  IMAD.HI.U32 R10, R4, R16, RZ ;  /* 0x00000010040a7227 */ /* 0x000fc800078e00ff */
[----:B------:R-:W-:Y:S01]  /*a1b0*/  IMAD.MOV R10, RZ, RZ, -R10 ;  /* 0x000000ffff0a7224 */ /* 0x000fe200078e0a0a */
[----:B------:R-:W-:Y:S01]  /*a1c0*/  ISETP.GE.AND P5, PT, R99, RZ, PT ;  /* 0x000000ff6300720c */ /* 0x000fe20003fa6270 */
[----:B------:R-:W-:Y:S01]  /*a1d0*/  @!P3 IMAD.MOV R18, RZ, RZ, -R18 ;  /* 0x000000ffff12b224 */ /* 0x000fe200078e0a12 */
[----:B------:R-:W-:Y:S01]  /*a1e0*/  ISETP.GE.AND P4, PT, R100, RZ, PT ;  /* 0x000000ff6400720c */ /* 0x000fe20003f86270 */
[C---:B------:R-:W-:Y:S01]  /*a1f0*/  IMAD R10, R3.reuse, R10, R16 ;  /* 0x0000000a030a7224 */ /* 0x040fe200078e0210 */
[----:B------:R-:W-:Y:S02]  /*a200*/  IABS R17, R104 ;  /* 0x0000006800117213 */ /* 0x000fe40000000000 */
[----:B------:R-:W-:Y:S01]  /*a210*/  ISETP.GT.U32.AND P3, PT, R3, R11, PT ;  /* 0x0000000b0300720c */ /* 0x000fe20003f64070 */
[----:B------:R-:W-:Y:S01]  /*a220*/  @!P6 IMAD.IADD R13, R13, 0x1, -R3 ;  /* 0x000000010d0de824 */ /* 0x000fe200078e0a03 */
[----:B------:R-:W-:Y:S01]  /*a230*/  ISETP.GT.U32.AND P6, PT, R3, R10, PT ;  /* 0x0000000a0300720c */ /* 0x000fe20003fc4070 */
[----:B------:R-:W-:-:S04]  /*a240*/  IMAD.HI.U32 R19, R4, R17, RZ ;  /* 0x0000001104137227 */ /* 0x000fc800078e00ff */
[----:B------:R-:W-:Y:S02]  /*a250*/  @!P1 IMAD.IADD R9, R9, 0x1, -R3 ;  /* 0x0000000109099824 */ /* 0x000fe400078e0a03 */
[----:B------:R-:W-:Y:S02]  /*a260*/  IMAD.MOV R19, RZ, RZ, -R19 ;  /* 0x000000ffff137224 */ /* 0x000fe400078e0a13 */
[----:B------:R-:W-:Y:S01]  /*a270*/  @!P5 IMAD.MOV R20, RZ, RZ, -R20 ;  /* 0x000000ffff14d224 */ /* 0x000fe200078e0a14 */
[----:B------:R-:W-:Y:S01]  /*a280*/  IABS R16, R108 ;  /* 0x0000006c00107213 */ /* 0x000fe20000000000 */
[----:B------:R-:W-:Y:S01]  /*a290*/  IMAD R12, R3, R19, R17 ;  /* 0x00000013030c7224 */ /* 0x000fe200078e0211 */
[----:B------:R-:W-:Y:S01]  /*a2a0*/  IABS R17, R107 ;  /* 0x0000006b00117213 */ /* 0x000fe20000000000 */
[----:B------:R-:W-:Y:S02]  /*a2b0*/  @!P4 IMAD.MOV R9, RZ, RZ, -R9 ;  /* 0x000000ffff09c224 */ /* 0x000fe400078e0a09 */
[--C-:B------:R-:W-:Y:S01]  /*a2c0*/  @!P3 IMAD.IADD R11, R11, 0x1, -R3.reuse ;  /* 0x000000010b0bb824 */ /* 0x100fe200078e0a03 */
[----:B------:R-:W-:Y:S01]  /*a2d0*/  STL [R1+0x3c8], R20 ;  /* 0x0003c81401007387 */ /* 0x000fe20000100800 */
[----:B------:R-:W-:Y:S01]  /*a2e0*/  @!P6 IMAD.IADD R10, R10, 0x1, -R3 ;  /* 0x000000010a0ae824 */ /* 0x000fe200078e0a03 */
[C---:B------:R-:W-:Y:S01]  /*a2f0*/  ISETP.GT.U32.AND P2, PT, R3.reuse, R12, PT ;  /* 0x0000000c0300720c */ /* 0x040fe20003f44070 */
[----:B------:R-:W-:Y:S01]  /*a300*/  IMAD.HI.U32 R19, R4, R16, RZ ;  /* 0x0000001004137227 */ /* 0x000fe200078e00ff */
[----:B------:R0:W-:Y:S01]  /*a310*/  STL [R1+0x3c4], R9 ;  /* 0x0003c40901007387 */ /* 0x0001e20000100800 */
[----:B------:R-:W-:-:S02]  /*a320*/  ISETP.GT.U32.AND P6, PT, R3, R11, PT ;  /* 0x0000000b0300720c */ /* 0x000fc40003fc4070 */
[----:B------:R-:W-:Y:S01]  /*a330*/  ISETP.GT.U32.AND P5, PT, R3, R14, PT ;  /* 0x0000000e0300720c */ /* 0x000fe20003fa4070 */
[----:B------:R-:W-:Y:S02]  /*a340*/  IMAD.MOV R19, RZ, RZ, -R19 ;  /* 0x000000ffff137224 */ /* 0x000fe400078e0a13 */
[----:B0-----:R-:W-:-:S04]  /*a350*/  IMAD.HI.U32 R9, R4, R17, RZ ;  /* 0x0000001104097227 */ /* 0x001fc800078e00ff */
[----:B------:R-:W-:Y:S01]  /*a360*/  IMAD.MOV R9, RZ, RZ, -R9 ;  /* 0x000000ffff097224 */ /* 0x000fe200078e0a09 */
[----:B------:R-:W-:Y:S01]  /*a370*/  ISETP.GE.AND P1, PT, R102, RZ, PT ;  /* 0x000000ff6600720c */ /* 0x000fe20003f26270 */
[----:B------:R-:W-:Y:S01]  /*a380*/  IMAD R16, R3, R19, R16 ;  /* 0x0000001303107224 */ /* 0x000fe200078e0210 */
[----:B------:R-:W-:Y:S01]  /*a390*/  ISETP.GE.AND P0, PT, R103, RZ, PT ;  /* 0x000000ff6700720c */ /* 0x000fe20003f06270 */
[----:B------:R-:W-:Y:S01]  /*a3a0*/  IMAD R9, R3, R9, R17 ;  /* 0x0000000903097224 */ /* 0x000fe200078e0211 */
[----:B------:R-:W-:Y:S01]  /*a3b0*/  IABS R17, R109 ;  /* 0x0000006d00117213 */ /* 0x000fe20000000000 */
[--C-:B------:R-:W-:Y:S02]  /*a3c0*/  @!P2 IMAD.IADD R12, R12, 0x1, -R3.reuse ;  /* 0x000000010c0ca824 */ /* 0x100fe400078e0a03 */
[--C-:B------:R-:W-:Y:S01]  /*a3d0*/  @!P6 IMAD.IADD R11, R11, 0x1, -R3.reuse ;  /* 0x000000010b0be824 */ /* 0x100fe200078e0a03 */
[----:B------:R-:W-:Y:S01]  /*a3e0*/  ISETP.GT.U32.AND P6, PT, R3, R16, PT ;  /* 0x000000100300720c */ /* 0x000fe20003fc4070 */
[----:B------:R-:W-:-:S02]  /*a3f0*/  @!P5 IMAD.IADD R14, R14, 0x1, -R3 ;  /* 0x000000010e0ed824 */ /* 0x000fc400078e0a03 */
[----:B------:R-:W-:Y:S01]  /*a400*/  IMAD.HI.U32 R19, R4, R17, RZ ;  /* 0x0000001104137227 */ /* 0x000fe200078e00ff */
[----:B------:R-:W-:-:S03]  /*a410*/  ISETP.GT.U32.AND P3, PT, R3, R12, PT ;  /* 0x0000000c0300720c */ /* 0x000fc60003f64070 */
[----:B------:R-:W-:Y:S02]  /*a420*/  IMAD.MOV.U32 R20, RZ, RZ, R14 ;  /* 0x000000ffff147224 */ /* 0x000fe400078e000e */
[----:B------:R-:W-:Y:S02]  /*a430*/  IMAD.MOV R19, RZ, RZ, -R19 ;  /* 0x000000ffff137224 */ /* 0x000fe400078e0a13 */
[----:B------:R-:W-:Y:S01]  /*a440*/  @!P1 IMAD.MOV R20, RZ, RZ, -R20 ;  /* 0x000000ffff149224 */ /* 0x000fe200078e0a14 */
[----:B------:R-:W-:Y:S01]  /*a450*/  IABS R15, R111 ;  /* 0x0000006f000f7213 */ /* 0x000fe20000000000 */
[----:B------:R-:W-:Y:S01]  /*a460*/  @!P0 IMAD.MOV R13, RZ, RZ, -R13 ;  /* 0x000000ffff0d8224 */ /* 0x000fe200078e0a0d */
[C---:B------:R-:W-:Y:S01]  /*a470*/  ISETP.GT.U32.AND P1, PT, R3.reuse, R10, PT ;  /* 0x0000000a0300720c */ /* 0x040fe20003f24070 */
[C---:B------:R-:W-:Y:S01]  /*a480*/  IMAD R17, R3.reuse, R19, R17 ;  /* 0x0000001303117224 */ /* 0x040fe200078e0211 */
[----:B------:R-:W-:Y:S01]  /*a490*/  ISETP.GT.U32.AND P0, PT, R3, R9, PT ;  /* 0x000000090300720c */ /* 0x000fe20003f04070 */
[----:B------:R0:W-:Y:S01]  /*a4a0*/  STL [R1+0x4d8], R18 ;  /* 0x0004d81201007387 */ /* 0x0001e20000100800 */
[----:B------:R-:W-:Y:S01]  /*a4b0*/  ISETP.GE.AND P4, PT, R104, RZ, PT ;  /* 0x000000ff6800720c */ /* 0x000fe20003f86270 */
[----:B------:R-:W-:Y:S01]  /*a4c0*/  @!P6 IMAD.IADD R16, R16, 0x1, -R3 ;  /* 0x000000011010e824 */ /* 0x000fe200078e0a03 */
[----:B------:R-:W-:Y:S01]  /*a4d0*/  ISETP.GE.AND P5, PT, R105, RZ, PT ;  /* 0x000000ff6900720c */ /* 0x000fe20003fa6270 */
[----:B------:R-:W-:Y:S01]  /*a4e0*/  STL [R1+0x3bc], R20 ;  /* 0x0003bc1401007387 */ /* 0x000fe20000100800 */
[----:B------:R-:W-:-:S02]  /*a4f0*/  ISETP.GE.AND P2, PT, R106, RZ, PT ;  /* 0x000000ff6a00720c */ /* 0x000fc40003f46270 */
[----:B------:R-:W-:Y:S01]  /*a500*/  ISETP.GT.U32.AND P6, PT, R3, R17, PT ;  /* 0x000000110300720c */ /* 0x000fe20003fc4070 */
[----:B------:R1:W-:Y:S01]  /*a510*/  STL [R1+0x3b8], R13 ;  /* 0x0003b80d01007387 */ /* 0x0003e20000100800 */
[----:B------:R-:W-:Y:S01]  /*a520*/  @!P3 IMAD.IADD R12, R12, 0x1, -R3 ;  /* 0x000000010c0cb824 */ /* 0x000fe200078e0a03 */
[----:B0-----:R-:W-:Y:S01]  /*a530*/  IABS R18, R110 ;  /* 0x0000006e00127213 */ /* 0x001fe20000000000 */
[----:B-1----:R-:W-:Y:S02]  /*a540*/  IMAD.MOV.U32 R13, RZ, RZ, R15 ;  /* 0x000000ffff0d7224 */ /* 0x002fe400078e000f */
[----:B------:R-:W-:Y:S02]  /*a550*/  IMAD.MOV.U32 R21, RZ, RZ, R12 ;  /* 0x000000ffff157224 */ /* 0x000fe400078e000c */
[----:B------:R-:W-:-:S04]  /*a560*/  IMAD.HI.U32 R15, R4, R13, RZ ;  /* 0x0000000d040f7227 */ /* 0x000fc800078e00ff */
[----:B------:R-:W-:Y:S02]  /*a570*/  IMAD.MOV.U32 R20, RZ, RZ, R11 ;  /* 0x000000ffff147224 */ /* 0x000fe400078e000b */
[----:B------:R-:W-:Y:S02]  /*a580*/  @!P1 IMAD.IADD R10, R10, 0x1, -R3 ;  /* 0x000000010a0a9824 */ /* 0x000fe400078e0a03 */
[----:B------:R-:W-:Y:S02]  /*a590*/  IMAD.MOV R15, RZ, RZ, -R15 ;  /* 0x000000ffff0f7224 */ /* 0x000fe400078e0a0f */
[----:B------:R-:W-:Y:S02]  /*a5a0*/  @!P0 IMAD.IADD R9, R9, 0x1, -R3 ;  /* 0x0000000109098824 */ /* 0x000fe400078e0a03 */
[----:B------:R-:W-:Y:S02]  /*a5b0*/  @!P4 IMAD.MOV R21, RZ, RZ, -R21 ;  /* 0x000000ffff15c224 */ /* 0x000fe400078e0a15 */
[----:B------:R-:W-:-:S02]  /*a5c0*/  IMAD.MOV.U32 R14, RZ, RZ, R18 ;  /* 0x000000ffff0e7224 */ /* 0x000fc400078e0012 */
[----:B------:R-:W-:Y:S02]  /*a5d0*/  @!P5 IMAD.MOV R20, RZ, RZ, -R20 ;  /* 0x000000ffff14d224 */ /* 0x000fe400078e0a14 */
[----:B------:R-:W-:Y:S01]  /*a5e0*/  IMAD R11, R3, R15, R13 ;  /* 0x0000000f030b7224 */ /* 0x000fe200078e020d */
[----:B------:R-:W-:Y:S01]  /*a5f0*/  IABS R15, R112 ;  /* 0x00000070000f7213 */ /* 0x000fe20000000000 */
[----:B------:R-:W-:Y:S02]  /*a600*/  @!P2 IMAD.MOV R10, RZ, RZ, -R10 ;  /* 0x000000ffff0aa224 */ /* 0x000fe400078e0a0a */
[----:B------:R-:W-:Y:S01]  /*a610*/  @!P6 IMAD.IADD R17, R17, 0x1, -R3 ;  /* 0x000000011111e824 */ /* 0x000fe200078e0a03 */
[C---:B------:R-:W-:Y:S01]  /*a620*/  ISETP.GT.U32.AND P4, PT, R3.reuse, R9, PT ;  /* 0x000000090300720c */ /* 0x040fe20003f84070 */
[----:B------:R-:W-:Y:S01]  /*a630*/  IMAD.HI.U32 R18, R4, R14, RZ ;  /* 0x0000000e04127227 */ /* 0x000fe200078e00ff */
[----:B------:R-:W-:Y:S02]  /*a640*/  STL [R1+0x3b4], R21 ;  /* 0x0003b41501007387 */ /* 0x000fe40000100800 */
[----:B------:R-:W-:-:S02]  /*a650*/  ISETP.GT.U32.AND P6, PT, R3, R17, PT ;  /* 0x000000110300720c */ /* 0x000fc40003fc4070 */
[----:B------:R-:W-:Y:S01]  /*a660*/  STL [R1+0x3ac], R20 ;  /* 0x0003ac1401007387 */ /* 0x000fe20000100800 */
[----:B------:R-:W-:-:S03]  /*a670*/  IMAD.MOV R18, RZ, RZ, -R18 ;  /* 0x000000ffff127224 */ /* 0x000fc600078e0a12 */
[----:B------:R0:W-:Y:S01]  /*a680*/  STL [R1+0x3a8], R10 ;  /* 0x0003a80a01007387 */ /* 0x0001e20000100800 */
[----:B------:R-:W-:Y:S02]  /*a690*/  IMAD R14, R3, R18, R14 ;  /* 0x00000012030e7224 */ /* 0x000fe400078e020e */
[----:B0-----:R-:W-:-:S04]  /*a6a0*/  IMAD.HI.U32 R10, R4, R15, RZ ;  /* 0x0000000f040a7227 */ /* 0x001fc800078e00ff */
[----:B------:R-:W-:Y:S01]  /*a6b0*/  IMAD.MOV R10, RZ, RZ, -R10 ;  /* 0x000000ffff0a7224 */ /* 0x000fe200078e0a0a */
[----:B------:R-:W-:Y:S01]  /*a6c0*/  IABS R18, R114 ;  /* 0x0000007200127213 */ /* 0x000fe20000000000 */
[----:B------:R-:W-:Y:S02]  /*a6d0*/  @!P4 IMAD.IADD R9, R9, 0x1, -R3 ;  /* 0x000000010909c824 */ /* 0x000fe400078e0a03 */
[C---:B------:R-:W-:Y:S01]  /*a6e0*/  IMAD R15, R3.reuse, R10, R15 ;  /* 0x0000000a030f7224 */ /* 0x040fe200078e020f */
[----:B------:R-:W-:Y:S01]  /*a6f0*/  ISETP.GT.U32.AND P2, PT, R3, R14, PT ;  /* 0x0000000e0300720c */ /* 0x000fe20003f44070 */
[----:B------:R-:W-:Y:S01]  /*a700*/  @!P6 IMAD.IADD R17, R17, 0x1, -R3 ;  /* 0x000000011111e824 */ /* 0x000fe200078e0a03 */
[C---:B------:R-:W-:Y:S01]  /*a710*/  ISETP.GT.U32.AND P4, PT, R3.reuse, R11, PT ;  /* 0x0000000b0300720c */ /* 0x040fe20003f84070 */
[----:B------:R-:W-:Y:S01]  /*a720*/  IMAD.MOV.U32 R19, RZ, RZ, R9 ;  /* 0x000000ffff137224 */ /* 0x000fe200078e0009 */
[----:B------:R-:W-:Y:S01]  /*a730*/  ISETP.GT.U32.AND P6, PT, R3, R15, PT ;  /* 0x0000000f0300720c */ /* 0x000fe20003fc4070 */
[----:B------:R-:W-:Y:S01]  /*a740*/  IMAD.HI.U32 R9, R4, R18, RZ ;  /* 0x0000001204097227 */ /* 0x000fe200078e00ff */
[----:B------:R-:W-:-:S02]  /*a750*/  ISETP.GE.AND P3, PT, R107, RZ, PT ;  /* 0x000000ff6b00720c */ /* 0x000fc40003f66270 */
[----:B------:R-:W-:Y:S01]  /*a760*/  IABS R12, R113 ;  /* 0x00000071000c7213 */ /* 0x000fe20000000000 */
[----:B------:R-:W-:Y:S01]  /*a770*/  IMAD.MOV R9, RZ, RZ, -R9 ;  /* 0x000000ffff097224 */ /* 0x000fe200078e0a09 */
[----:B------:R-:W-:-:S03]  /*a780*/  ISETP.GT.U32.AND P5, PT, R3, R16, PT ;  /* 0x000000100300720c */ /* 0x000fc60003fa4070 */
[----:B------:R-:W-:Y:S02]  /*a790*/  IMAD R9, R3, R9, R18 ;  /* 0x0000000903097224 */ /* 0x000fe400078e0212 */
[----:B------:R-:W-:-:S04]  /*a7a0*/  IMAD.HI.U32 R13, R4, R12, RZ ;  /* 0x0000000c040d7227 */ /* 0x000fc800078e00ff */
[--C-:B------:R-:W-:Y:S02]  /*a7b0*/  @!P2 IMAD.IADD R14, R14, 0x1, -R3.reuse ;  /* 0x000000010e0ea824 */ /* 0x100fe400078e0a03 */
        /* <DEDUP_REMOVED lines=8> */
[----:B------:R-:W-:Y:S01]  /*a840*/  ISETP.GE.AND P1, PT, R108, RZ, PT ;  /* 0x000000ff6c00720c */ /* 0x000fe20003f26270 */
[----:B------:R-:W-:Y:S01]  /*a850*/  @!P5 IMAD.IADD R16, R16, 0x1, -R3 ;  /* 0x000000011010d824 */ /* 0x000fe200078e0a03 */
[----:B------:R-:W-:-:S02]  /*a860*/  IABS R13, R115 ;  /* 0x00000073000d7213 */ /* 0x000fc40000000000 */
[----:B------:R-:W-:Y:S02]  /*a870*/  ISETP.GE.AND P0, PT, R109, RZ, PT ;  /* 0x000000ff6d00720c */ /* 0x000fe40003f06270 */
[----:B------:R-:W-:Y:S02]  /*a880*/  ISETP.GE.AND P5, PT, R110, RZ, PT ;  /* 0x000000ff6e00720c */ /* 0x000fe40003fa6270 */
[----:B------:R-:W-:Y:S01]  /*a890*/  ISETP.GE.AND P4, PT, R111, RZ, PT ;  /* 0x000000ff6f00720c */ /* 0x000fe20003f86270 */
[----:B------:R-:W-:Y:S01]  /*a8a0*/  IMAD.HI.U32 R20, R4, R13, RZ ;  /* 0x0000000d04147227 */ /* 0x000fe200078e00ff */
[----:B------:R0:W-:Y:S03]  /*a8b0*/  STL [R1+0x3a4], R19 ;  /* 0x0003a41301007387 */ /* 0x0001e60000100800 */
[--C-:B------:R-:W-:Y:S02]  /*a8c0*/  @!P6 IMAD.IADD R9, R9, 0x1, -R3.reuse ;  /* 0x000000010909e824 */ /* 0x100fe400078e0a03 */
[----:B------:R-:W-:Y:S01]  /*a8d0*/  @!P2 IMAD.IADD R14, R14, 0x1, -R3 ;  /* 0x000000010e0ea824 */ /* 0x000fe200078e0a03 */
[----:B------:R-:W-:Y:S01]  /*a8e0*/  ISETP.GT.U32.AND P2, PT, R3, R12, PT ;  /* 0x0000000c0300720c */ /* 0x000fe20003f44070 */
[----:B------:R-:W-:-:S02]  /*a8f0*/  IMAD.MOV R20, RZ, RZ, -R20 ;  /* 0x000000ffff147224 */ /* 0x000fc400078e0a14 */
[----:B------:R-:W-:Y:S01]  /*a900*/  IMAD.MOV.U32 R22, RZ, RZ, R16 ;  /* 0x000000ffff167224 */ /* 0x000fe200078e0010 */
[----:B0-----:R-:W-:Y:S01]  /*a910*/  IABS R19, R117 ;  /* 0x0000007500137213 */ /* 0x001fe20000000000 */
[----:B------:R-:W-:Y:S01]  /*a920*/  IMAD.MOV.U32 R21, RZ, RZ, R17 ;  /* 0x000000ffff157224 */ /* 0x000fe200078e0011 */
[----:B------:R-:W-:Y:S01]  /*a930*/  ISETP.GT.U32.AND P6, PT, R3, R9, PT ;  /* 0x000000090300720c */ /* 0x000fe20003fc4070 */
[----:B------:R-:W-:Y:S02]  /*a940*/  @!P3 IMAD.IADD R11, R11, 0x1, -R3 ;  /* 0x000000010b0bb824 */ /* 0x000fe400078e0a03 */
[C---:B------:R-:W-:Y:S02]  /*a950*/  IMAD R13, R3.reuse, R20, R13 ;  /* 0x00000014030d7224 */ /* 0x040fe400078e020d */
[----:B------:R-:W-:Y:S01]  /*a960*/  @!P1 IMAD.MOV R22, RZ, RZ, -R22 ;  /* 0x000000ffff169224 */ /* 0x000fe200078e0a16 */
[----:B------:R-:W-:Y:S01]  /*a970*/  ISETP.GT.U32.AND P1, PT, R3, R15, PT ;  /* 0x0000000f0300720c */ /* 0x000fe20003f24070 */
[----:B------:R-:W-:Y:S01]  /*a980*/  IMAD.HI.U32 R16, R4, R19, RZ ;  /* 0x0000001304107227 */ /* 0x000fe200078e00ff */
[----:B------:R-:W-:-:S03]  /*a990*/  IABS R10, R116 ;  /* 0x00000074000a7213 */ /* 0x000fc60000000000 */
[----:B------:R-:W-:Y:S02]  /*a9a0*/  @!P0 IMAD.MOV R21, RZ, RZ, -R21 ;  /* 0x000000ffff158224 */ /* 0x000fe400078e0a15 */
[----:B------:R-:W-:Y:S02]  /*a9b0*/  @!P5 IMAD.MOV R14, RZ, RZ, -R14 ;  /* 0x000000ffff0ed224 */ /* 0x000fe400078e0a0e */
[----:B------:R-:W-:Y:S01]  /*a9c0*/  @!P4 IMAD.MOV R11, RZ, RZ, -R11 ;  /* 0x000000ffff0bc224 */ /* 0x000fe200078e0a0b */
[----:B------:R-:W-:Y:S01]  /*a9d0*/  STL [R1+0x3a0], R22 ;  /* 0x0003a01601007387 */ /* 0x000fe20000100800 */
[----:B------:R-:W-:Y:S01]  /*a9e0*/  IMAD.MOV R16, RZ, RZ, -R16 ;  /* 0x000000ffff107224 */ /* 0x000fe200078e0a10 */
[----:B------:R-:W-:Y:S01]  /*a9f0*/  ISETP.GT.U32.AND P5, PT, R3, R13, PT ;  /* 0x0000000d0300720c */ /* 0x000fe20003fa4070 */
[----:B------:R-:W-:Y:S01]  /*aa00*/  IMAD.HI.U32 R18, R4, R10, RZ ;  /* 0x0000000a04127227 */ /* 0x000fe200078e00ff */
[----:B------:R-:W-:Y:S01]  /*aa10*/  STL [R1+0x39c], R21 ;  /* 0x00039c1501007387 */ /* 0x000fe20000100800 */
[----:B------:R-:W-:-:S03]  /*aa20*/  ISETP.GE.AND P3, PT, R112, RZ, PT ;  /* 0x000000ff7000720c */ /* 0x000fc60003f66270 */
[----:B------:R-:W-:Y:S01]  /*aa30*/  STL [R1+0x398], R14 ;  /* 0x0003980e01007387 */ /* 0x000fe20000100800 */
[----:B------:R-:W-:-:S03]  /*aa40*/  @!P2 IMAD.IADD R12, R12, 0x1, -R3 ;  /* 0x000000010c0ca824 */ /* 0x000fc600078e0a03 */
[----:B------:R0:W-:Y:S01]  /*aa50*/  STL [R1+0x394], R11 ;  /* 0x0003940b01007387 */ /* 0x0001e20000100800 */
[----:B------:R-:W-:Y:S02]  /*aa60*/  IMAD.MOV R18, RZ, RZ, -R18 ;  /* 0x000000ffff127224 */ /* 0x000fe400078e0a12 */
[--C-:B------:R-:W-:Y:S01]  /*aa70*/  @!P6 IMAD.IADD R9, R9, 0x1, -R3.reuse ;  /* 0x000000010909e824 */ /* 0x100fe200078e0a03 */
[----:B------:R-:W-:Y:S01]  /*aa80*/  ISETP.GT.U32.AND P0, PT, R3, R12, PT ;  /* 0x0000000c0300720c */ /* 0x000fe20003f04070 */
[----:B------:R-:W-:Y:S02]  /*aa90*/  @!P1 IMAD.IADD R15, R15, 0x1, -R3 ;  /* 0x000000010f0f9824 */ /* 0x000fe400078e0a03 */
[C---:B0-----:R-:W-:Y:S02]  /*aaa0*/  IMAD R11, R3.reuse, R16, R19 ;  /* 0x00000010030b7224 */ /* 0x041fe400078e0213 */
[----:B------:R-:W-:-:S03]  /*aab0*/  IMAD R10, R3, R18, R10 ;  /* 0x00000012030a7224 */ /* 0x000fc600078e020a */
[----:B------:R-:W-:Y:S01]  /*aac0*/  ISETP.GT.U32.AND P6, PT, R3, R11, PT ;  /* 0x0000000b0300720c */ /* 0x000fe20003fc4070 */
[----:B------:R-:W-:Y:S01]  /*aad0*/  IMAD.MOV.U32 R17, RZ, RZ, R15 ;  /* 0x000000ffff117224 */ /* 0x000fe200078e000f */
[----:B------:R-:W-:Y:S01]  /*aae0*/  IABS R18, R118 ;  /* 0x0000007600127213 */ /* 0x000fe20000000000 */
[----:B------:R-:W-:Y:S01]  /*aaf0*/  @!P5 IMAD.IADD R13, R13, 0x1, -R3 ;  /* 0x000000010d0dd824 */ /* 0x000fe200078e0a03 */
[----:B------:R-:W-:Y:S01]  /*ab00*/  ISETP.GT.U32.AND P1, PT, R3, R10, PT ;  /* 0x0000000a0300720c */ /* 0x000fe20003f24070 */
[----:B------:R-:W-:Y:S01]  /*ab10*/  @!P3 IMAD.MOV R17, RZ, RZ, -R17 ;  /* 0x000000ffff11b224 */ /* 0x000fe200078e0a11 */
[----:B------:R-:W-:Y:S01]  /*ab20*/  ISETP.GE.AND P2, PT, R113, RZ, PT ;  /* 0x000000ff7100720c */ /* 0x000fe20003f46270 */
[----:B------:R-:W-:Y:S01]  /*ab30*/  IMAD.HI.U32 R14, R4, R18, RZ ;  /* 0x00000012040e7227 */ /* 0x000fe200078e00ff */
[----:B------:R-:W-:Y:S02]  /*ab40*/  ISETP.GT.U32.AND P3, PT, R3, R13, PT ;  /* 0x0000000d0300720c */ /* 0x000fe40003f64070 */
[----:B------:R-:W-:Y:S01]  /*ab50*/  IABS R15, R119 ;  /* 0x00000077000f7213 */ /* 0x000fe20000000000 */
[----:B------:R-:W-:-:S02]  /*ab60*/  @!P0 IMAD.IADD R12, R12, 0x1, -R3 ;  /* 0x000000010c0c8824 */ /* 0x000fc400078e0a03 */
[--C-:B------:R-:W-:Y:S02]  /*ab70*/  @!P6 IMAD.IADD R11, R11, 0x1, -R3.reuse ;  /* 0x000000010b0be824 */ /* 0x100fe400078e0a03 */
[----:B------:R-:W-:Y:S01]  /*ab80*/  IMAD.MOV R14, RZ, RZ, -R14 ;  /* 0x000000ffff0e7224 */ /* 0x000fe200078e0a0e */
[----:B------:R0:W-:Y:S01]  /*ab90*/  STL [R1+0x390], R17 ;  /* 0x0003901101007387 */ /* 0x0001e20000100800 */
[--C-:B------:R-:W-:Y:S01]  /*aba0*/  @!P1 IMAD.IADD R10, R10, 0x1, -R3.reuse ;  /* 0x000000010a0a9824 */ /* 0x100fe200078e0a03 */
[C---:B------:R-:W-:Y:S01]  /*abb0*/  ISETP.GT.U32.AND P6, PT, R3.reuse, R11, PT ;  /* 0x0000000b0300720c */ /* 0x040fe20003fc4070 */
[----:B------:R-:W-:Y:S02]  /*abc0*/  IMAD R14, R3, R14, R18 ;  /* 0x0000000e030e7224 */ /* 0x000fe400078e0212 */
[----:B------:R-:W-:Y:S02]  /*abd0*/  @!P3 IMAD.IADD R13, R13, 0x1, -R3 ;  /* 0x000000010d0db824 */ /* 0x000fe400078e0a03 */
[----:B0-----:R-:W-:-:S02]  /*abe0*/  IMAD.MOV.U32 R17, RZ, RZ, R12 ;  /* 0x000000ffff117224 */ /* 0x001fc400078e000c */
[----:B------:R-:W-:Y:S01]  /*abf0*/  IMAD.HI.U32 R12, R4, R15, RZ ;  /* 0x0000000f040c7227 */ /* 0x000fe200078e00ff */
[----:B------:R-:W-:-:S03]  /*ac00*/  ISETP.GT.U32.AND P3, PT, R3, R14, PT ;  /* 0x0000000e0300720c */ /* 0x000fc60003f64070 */
[----:B------:R-:W-:Y:S02]  /*ac10*/  IMAD.MOV.U32 R18, RZ, RZ, R9 ;  /* 0x000000ffff127224 */ /* 0x000fe400078e0009 */
[----:B------:R-:W-:Y:S01]  /*ac20*/  @!P2 IMAD.MOV R17, RZ, RZ, -R17 ;  /* 0x000000ffff11a224 */ /* 0x000fe200078e0a11 */
[----:B------:R-:W-:Y:S01]  /*ac30*/  ISETP.GT.U32.AND P2, PT, R3, R10, PT ;  /* 0x0000000a0300720c */ /* 0x000fe20003f44070 */
[----:B------:R-:W-:Y:S01]  /*ac40*/  IMAD.MOV R9, RZ, RZ, -R12 ;  /* 0x000000ffff097224 */ /* 0x000fe200078e0a0c */
[----:B------:R-:W-:-:S03]  /*ac50*/  ISETP.GE.AND P4, PT, R114, RZ, PT ;  /* 0x000000ff7200720c */ /* 0x000fc60003f86270 */
[----:B------:R-:W-:Y:S01]  /*ac60*/  IMAD R9, R3, R9, R15 ;  /* 0x0000000903097224 */ /* 0x000fe200078e020f */
[----:B------:R-:W-:Y:S01]  /*ac70*/  IABS R16, R120 ;  /* 0x0000007800107213 */ /* 0x000fe20000000000 */
[--C-:B------:R-:W-:Y:S01]  /*ac80*/  @!P6 IMAD.IADD R11, R11, 0x1, -R3.reuse ;  /* 0x000000010b0be824 */ /* 0x100fe200078e0a03 */
[----:B------:R-:W-:Y:S02]  /*ac90*/  ISETP.GE.AND P0, PT, R115, RZ, PT ;  /* 0x000000ff7300720c */ /* 0x000fe40003f06270 */
[----:B------:R-:W-:Y:S02]  /*aca0*/  ISETP.GE.AND P5, PT, R116, RZ, PT ;  /* 0x000000ff7400720c */ /* 0x000fe40003fa6270 */
[----:B------:R-:W-:Y:S01]  /*acb0*/  ISETP.GT.U32.AND P6, PT, R3, R9, PT ;  /* 0x000000090300720c */ /* 0x000fe20003fc4070 */
[----:B------:R-:W-:Y:S01]  /*acc0*/  IMAD.HI.U32 R12, R4, R16, RZ ;  /* 0x00000010040c7227 */ /* 0x000fe200078e00ff */
[----:B------:R0:W-:Y:S03]  /*acd0*/  STL [R1+0x38c], R17 ;  /* 0x00038c1101007387 */ /* 0x0001e60000100800 */
[--C-:B------:R-:W-:Y:S01]  /*ace0*/  @!P3 IMAD.IADD R14, R14, 0x1, -R3.reuse ;  /* 0x000000010e0eb824 */ /* 0x100fe200078e0a03 */
[----:B------:R-:W-:Y:S01]  /*acf0*/  ISETP.GE.AND P3, PT, R121, RZ, PT ;  /* 0x000000ff7900720c */ /* 0x000fe20003f66270 */
[----:B------:R-:W-:Y:S01]  /*ad00*/  @!P2 IMAD.IADD R10, R10, 0x1, -R3 ;  /* 0x000000010a0aa824 */ /* 0x000fe200078e0a03 */
[----:B------:R-:W-:Y:S01]  /*ad10*/  IABS R121, R121 ;  /* 0x0000007900797213 */ /* 0x000fe20000000000 */
[----:B------:R-:W-:Y:S01]  /*ad20*/  IMAD.MOV R12, RZ, RZ, -R12 ;  /* 0x000000ffff0c7224 */ /* 0x000fe200078e0a0c */
[----:B------:R-:W-:Y:S01]  /*ad30*/  ISETP.GE.AND P1, PT, R117, RZ, PT ;  /* 0x000000ff7500720c */ /* 0x000fe20003f26270 */
[----:B------:R-:W-:-:S02]  /*ad40*/  @!P4 IMAD.MOV R18, RZ, RZ, -R18 ;  /* 0x000000ffff12c224 */ /* 0x000fc400078e0a12 */
[----:B0-----:R-:W-:Y:S02]  /*ad50*/  IMAD.MOV.U32 R17, RZ, RZ, R13 ;  /* 0x000000ffff117224 */ /* 0x001fe400078e000d */
[----:B------:R-:W-:Y:S02]  /*ad60*/  IMAD.MOV.U32 R19, RZ, RZ, R10 ;  /* 0x000000ffff137224 */ /* 0x000fe400078e000a */
[----:B------:R-:W-:Y:S02]  /*ad70*/  IMAD R15, R3, R12, R16 ;  /* 0x0000000c030f7224 */ /* 0x000fe400078e0210 */
[----:B------:R-:W-:Y:S02]  /*ad80*/  IMAD.MOV.U32 R16, RZ, RZ, R121 ;  /* 0x000000ffff107224 */ /* 0x000fe400078e0079 */
[----:B------:R-:W-:Y:S01]  /*ad90*/  @!P0 IMAD.MOV R17, RZ, RZ, -R17 ;  /* 0x000000ffff118224 */ /* 0x000fe200078e0a11 */
[----:B------:R0:W-:Y:S01]  /*ada0*/  STL [R1+0x388], R18 ;  /* 0x0003881201007387 */ /* 0x0001e20000100800 */
[----:B------:R-:W-:Y:S01]  /*adb0*/  @!P6 IMAD.IADD R9, R9, 0x1, -R3 ;  /* 0x000000010909e824 */ /* 0x000fe200078e0a03 */
[----:B------:R-:W-:Y:S01]  /*adc0*/  IABS R12, R122 ;  /* 0x0000007a000c7213 */ /* 0x000fe20000000000 */
[----:B------:R-:W-:Y:S01]  /*add0*/  @!P5 IMAD.MOV R19, RZ, RZ, -R19 ;  /* 0x000000ffff13d224 */ /* 0x000fe200078e0a13 */
[C---:B------:R-:W-:Y:S01]  /*ade0*/  ISETP.GT.U32.AND P5, PT, R3.reuse, R14, PT ;  /* 0x0000000e0300720c */ /* 0x040fe20003fa4070 */
[----:B------:R-:W-:Y:S01]  /*adf0*/  STL [R1+0x384], R17 ;  /* 0x0003841101007387 */ /* 0x000fe20000100800 */
[----:B------:R-:W-:Y:S01]  /*ae00*/  ISETP.GT.U32.AND P6, PT, R3, R9, PT ;  /* 0x000000090300720c */ /* 0x000fe20003fc4070 */
[----:B0-----:R-:W-:-:S02]  /*ae10*/  IMAD.HI.U32 R18, R4, R16, RZ ;  /* 0x0000001004127227 */ /* 0x001fc400078e00ff */
[----:B------:R0:W-:Y:S02]  /*ae20*/  STL [R1+0x380], R19 ;  /* 0x0003801301007387 */ /* 0x0001e40000100800 */
[----:B------:R-:W-:-:S04]  /*ae30*/  IMAD.HI.U32 R10, R4, R12, RZ ;  /* 0x0000000c040a7227 */ /* 0x000fc800078e00ff */
[----:B------:R-:W-:Y:S02]  /*ae40*/  IMAD.MOV R18, RZ, RZ, -R18 ;  /* 0x000000ffff127224 */ /* 0x000fe400078e0a12 */
[----:B0-----:R-:W-:Y:S02]  /*ae50*/  IMAD.MOV.U32 R19, RZ, RZ, R11 ;  /* 0x000000ffff137224 */ /* 0x001fe400078e000b */
        /* <DEDUP_REMOVED lines=8> */
[----:B------:R-:W-:Y:S02]  /*aee0*/  ISETP.GT.U32.AND P6, PT, R3, R10, PT ;  /* 0x0000000a0300720c */ /* 0x000fe40003fc4070 */
[----:B------:R-:W-:Y:S02]  /*aef0*/  IABS R13, R123 ;  /* 0x0000007b000d7213 */ /* 0x000fe40000000000 */
[----:B------:R-:W-:Y:S01]  /*af00*/  IABS R17, R130 ;  /* 0x0000008200117213 */ /* 0x000fe20000000000 */
[----:B------:R-:W-:Y:S02]  /*af10*/  @!P1 IMAD.IADD R15, R15, 0x1, -R3 ;  /* 0x000000010f0f9824 */ /* 0x000fe400078e0a03 */
[----:B------:R-:W-:Y:S01]  /*af20*/  IMAD.HI.U32 R18, R4, R13, RZ ;  /* 0x0000000d04127227 */ /* 0x000fe200078e00ff */
[----:B------:R-:W-:-:S03]  /*af30*/  IABS R12, R131 ;  /* 0x00000083000c7213 */ /* 0x000fc60000000000 */
[----:B------:R-:W-:Y:S02]  /*af40*/  IMAD.MOV.U32 R11, RZ, RZ, R17 ;  /* 0x000000ffff0b7224 */ /* 0x000fe400078e0011 */
[----:B------:R-:W-:Y:S01]  /*af50*/  @!P5 IMAD.IADD R16, R16, 0x1, -R3 ;  /* 0x000000011010d824 */ /* 0x000fe200078e0a03 */
[----:B------:R-:W-:Y:S01]  /*af60*/  ISETP.GT.U32.AND P5, PT, R3, R15, PT ;  /* 0x0000000f0300720c */ /* 0x000fe20003fa4070 */
[----:B------:R-:W-:Y:S01]  /*af70*/  IMAD.MOV R18, RZ, RZ, -R18 ;  /* 0x000000ffff127224 */ /* 0x000fe200078e0a12 */
[----:B------:R-:W-:Y:S01]  /*af80*/  ISETP.GE.AND P0, PT, R119, RZ, PT ;  /* 0x000000ff7700720c */ /* 0x000fe20003f06270 */
[----:B------:R-:W-:Y:S01]  /*af90*/  IMAD.HI.U32 R17, R4, R11, RZ ;  /* 0x0000000b04117227 */ /* 0x000fe200078e00ff */
[----:B------:R-:W-:-:S03]  /*afa0*/  ISETP.GE.AND P4, PT, R118, RZ, PT ;  /* 0x000000ff7600720c */ /* 0x000fc60003f86270 */
[----:B------:R-:W-:Y:S01]  /*afb0*/  @!P6 IMAD.IADD R10, R10, 0x1, -R3 ;  /* 0x000000010a0ae824 */ /* 0x000fe200078e0a03 */
[C---:B------:R-:W-:Y:S01]  /*afc0*/  ISETP.GT.U32.AND P6, PT, R3.reuse, R16, PT ;  /* 0x000000100300720c */ /* 0x040fe20003fc4070 */
[C---:B------:R-:W-:Y:S02]  /*afd0*/  IMAD R13, R3.reuse, R18, R13 ;  /* 0x00000012030d7224 */ /* 0x040fe400078e020d */
[----:B------:R-:W-:Y:S02]  /*afe0*/  IMAD.MOV R17, RZ, RZ, -R17 ;  /* 0x000000ffff117224 */ /* 0x000fe400078e0a11 */
[----:B------:R-:W-:Y:S01]  /*aff0*/  IMAD.HI.U32 R18, R4, R12, RZ ;  /* 0x0000000c04127227 */ /* 0x000fe200078e00ff */
[----:B------:R0:W-:Y:S03]  /*b000*/  STL [R1+0x37c], R19 ;  /* 0x00037c1301007387 */ /* 0x0001e60000100800 */
[----:B------:R-:W-:-:S02]  /*b010*/  IMAD R11, R3, R17, R11 ;  /* 0x00000011030b7224 */ /* 0x000fc400078e020b */
[----:B------:R-:W-:Y:S02]  /*b020*/  IMAD.MOV R18, RZ, RZ, -R18 ;  /* 0x000000ffff127224 */ /* 0x000fe400078e0a12 */
[----:B------:R-:W-:Y:S02]  /*b030*/  @!P5 IMAD.IADD R15, R15, 0x1, -R3 ;  /* 0x000000010f0fd824 */ /* 0x000fe400078e0a03 */
[----:B0-----:R-:W-:Y:S02]  /*b040*/  IMAD.MOV.U32 R19, RZ, RZ, R14 ;  /* 0x000000ffff137224 */ /* 0x001fe400078e000e */
[----:B------:R-:W-:Y:S01]  /*b050*/  IMAD.MOV.U32 R14, RZ, RZ, R9 ;  /* 0x000000ffff0e7224 */ /* 0x000fe200078e0009 */
[C---:B------:R-:W-:Y:S01]  /*b060*/  ISETP.GT.U32.AND P5, PT, R3.reuse, R11, PT ;  /* 0x0000000b0300720c */ /* 0x040fe20003fa4070 */
[C---:B------:R-:W-:Y:S01]  /*b070*/  IMAD R12, R3.reuse, R18, R12 ;  /* 0x00000012030c7224 */ /* 0x040fe200078e020c */
[----:B------:R-:W-:Y:S01]  /*b080*/  IABS R17, R132 ;  /* 0x0000008400117213 */ /* 0x000fe20000000000 */
[----:B------:R-:W-:Y:S01]  /*b090*/  @!P0 IMAD.MOV R14, RZ, RZ, -R14 ;  /* 0x000000ffff0e8224 */ /* 0x000fe200078e0a0e */
[C---:B------:R-:W-:Y:S01]  /*b0a0*/  ISETP.GT.U32.AND P0, PT, R3.reuse, R13, PT ;  /* 0x0000000d0300720c */ /* 0x040fe20003f04070 */
[----:B------:R-:W-:Y:S01]  /*b0b0*/  @!P4 IMAD.MOV R19, RZ, RZ, -R19 ;  /* 0x000000ffff13c224 */ /* 0x000fe200078e0a13 */
[C---:B------:R-:W-:Y:S01]  /*b0c0*/  ISETP.GT.U32.AND P4, PT, R3.reuse, R10, PT ;  /* 0x0000000a0300720c */ /* 0x040fe20003f84070 */
[----:B------:R-:W-:Y:S01]  /*b0d0*/  @!P6 IMAD.IADD R16, R16, 0x1, -R3 ;  /* 0x000000011010e824 */ /* 0x000fe200078e0a03 */
[----:B------:R-:W-:Y:S01]  /*b0e0*/  ISETP.GT.U32.AND P6, PT, R3, R12, PT ;  /* 0x0000000c0300720c */ /* 0x000fe20003fc4070 */
[----:B------:R-:W-:Y:S01]  /*b0f0*/  IMAD.MOV.U32 R9, RZ, RZ, R17 ;  /* 0x000000ffff097224 */ /* 0x000fe200078e0011 */
[----:B------:R-:W-:-:S02]  /*b100*/  ISETP.GE.AND P2, PT, R120, RZ, PT ;  /* 0x000000ff7800720c */ /* 0x000fc40003f46270 */
[----:B------:R-:W-:Y:S01]  /*b110*/  ISETP.GE.AND P1, PT, R122, RZ, PT ;  /* 0x000000ff7a00720c */ /* 0x000fe20003f26270 */
[----:B------:R-:W-:Y:S01]  /*b120*/  IMAD.HI.U32 R17, R4, R9, RZ ;  /* 0x0000000904117227 */ /* 0x000fe200078e00ff */
[----:B------:R0:W-:Y:S03]  /*b130*/  STL [R1+0x378], R19 ;  /* 0x0003781301007387 */ /* 0x0001e60000100800 */
[----:B------:R-:W-:Y:S01]  /*b140*/  @!P5 IMAD.IADD R11, R11, 0x1, -R3 ;  /* 0x000000010b0bd824 */ /* 0x000fe200078e0a03 */
[----:B------:R1:W-:Y:S01]  /*b150*/  STL [R1+0x374], R14 ;  /* 0x0003740e01007387 */ /* 0x0003e20000100800 */
[----:B------:R-:W-:Y:S02]  /*b160*/  IMAD.MOV R17, RZ, RZ, -R17 ;  /* 0x000000ffff117224 */ /* 0x000fe400078e0a11 */
[----:B------:R-:W-:Y:S02]  /*b170*/  @!P0 IMAD.IADD R13, R13, 0x1, -R3 ;  /* 0x000000010d0d8824 */ /* 0x000fe400078e0a03 */
[----:B------:R-:W-:-:S02]  /*b180*/  IMAD.MOV.U32 R20, RZ, RZ, R15 ;  /* 0x000000ffff147224 */ /* 0x000fc400078e000f */
[----:B0-----:R-:W-:Y:S01]  /*b190*/  IMAD.MOV.U32 R19, RZ, RZ, R16 ;  /* 0x000000ffff137224 */ /* 0x001fe200078e0010 */
[----:B-1----:R-:W-:Y:S01]  /*b1a0*/  IABS R14, R133 ;  /* 0x00000085000e7213 */ /* 0x002fe20000000000 */
[--C-:B------:R-:W-:Y:S02]  /*b1b0*/  @!P4 IMAD.IADD R10, R10, 0x1, -R3.reuse ;  /* 0x000000010a0ac824 */ /* 0x100fe400078e0a03 */
[----:B------:R-:W-:Y:S01]  /*b1c0*/  @!P6 IMAD.IADD R12, R12, 0x1, -R3 ;  /* 0x000000010c0ce824 */ /* 0x000fe200078e0a03 */
[C---:B------:R-:W-:Y:S01]  /*b1d0*/  ISETP.GT.U32.AND P6, PT, R3.reuse, R11, PT ;  /* 0x0000000b0300720c */ /* 0x040fe20003fc4070 */
[----:B------:R-:W-:Y:S01]  /*b1e0*/  IMAD.HI.U32 R18, R4, R14, RZ ;  /* 0x0000000e04127227 */ /* 0x000fe200078e00ff */
[----:B------:R-:W-:-:S03]  /*b1f0*/  ISETP.GT.U32.AND P5, PT, R3, R13, PT ;  /* 0x0000000d0300720c */ /* 0x000fc60003fa4070 */
[C---:B------:R-:W-:Y:S02]  /*b200*/  IMAD R9, R3.reuse, R17, R9 ;  /* 0x0000001103097224 */ /* 0x040fe400078e0209 */
[----:B------:R-:W-:Y:S02]  /*b210*/  @!P2 IMAD.MOV R20, RZ, RZ, -R20 ;  /* 0x000000ffff14a224 */ /* 0x000fe400078e0a14 */
[----:B------:R-:W-:Y:S02]  /*b220*/  @!P3 IMAD.MOV R19, RZ, RZ, -R19 ;  /* 0x000000ffff13b224 */ /* 0x000fe400078e0a13 */
[----:B------:R-:W-:Y:S01]  /*b230*/  @!P1 IMAD.MOV R10, RZ, RZ, -R10 ;  /* 0x000000ffff0a9224 */ /* 0x000fe200078e0a0a */
[----:B------:R-:W-:Y:S01]  /*b240*/  STL [R1+0x370], R20 ;  /* 0x0003701401007387 */ /* 0x000fe20000100800 */
[----:B------:R-:W-:Y:S01]  /*b250*/  IMAD.MOV R18, RZ, RZ, -R18 ;  /* 0x000000ffff127224 */ /* 0x000fe200078e0a12 */
[----:B------:R-:W-:Y:S02]  /*b260*/  ISETP.GT.U32.AND P1, PT, R3, R9, PT ;  /* 0x000000090300720c */ /* 0x000fe40003f24070 */
[----:B------:R-:W-:Y:S01]  /*b270*/  STL [R1+0x36c], R19 ;  /* 0x00036c1301007387 */ /* 0x000fe20000100800 */
[----:B------:R-:W-:-:S03]  /*b280*/  ISETP.GE.AND P4, PT, R123, RZ, PT ;  /* 0x000000ff7b00720c */ /* 0x000fc60003f86270 */
[----:B------:R0:W-:Y:S01]  /*b290*/  STL [R1+0x368], R10 ;  /* 0x0003680a01007387 */ /* 0x0001e20000100800 */
[----:B------:R-:W-:Y:S02]  /*b2a0*/  IABS R17, R134 ;  /* 0x0000008600117213 */ /* 0x000fe40000000000 */
[----:B------:R-:W-:Y:S01]  /*b2b0*/  ISETP.GT.U32.AND P2, PT, R3, R12, PT ;  /* 0x0000000c0300720c */ /* 0x000fe20003f44070 */
[--C-:B------:R-:W-:Y:S02]  /*b2c0*/  @!P6 IMAD.IADD R11, R11, 0x1, -R3.reuse ;  /* 0x000000010b0be824 */ /* 0x100fe400078e0a03 */
[----:B0-----:R-:W-:Y:S02]  /*b2d0*/  IMAD R10, R3, R18, R14 ;  /* 0x00000012030a7224 */ /* 0x001fe400078e020e */
[----:B------:R-:W-:Y:S02]  /*b2e0*/  @!P5 IMAD.IADD R13, R13, 0x1, -R3 ;  /* 0x000000010d0dd824 */ /* 0x000fe400078e0a03 */
[----:B------:R-:W-:Y:S01]  /*b2f0*/  IMAD.HI.U32 R14, R4, R17, RZ ;  /* 0x00000011040e7227 */ /* 0x000fe200078e00ff */
[----:B------:R-:W-:-:S02]  /*b300*/  ISETP.GT.U32.AND P6, PT, R3, R10, PT ;  /* 0x0000000a0300720c */ /* 0x000fc40003fc4070 */
[----:B------:R-:W-:Y:S01]  /*b310*/  ISETP.GE.AND P0, PT, R130, RZ, PT ;  /* 0x000000ff8200720c */ /* 0x000fe20003f06270 */
[----:B------:R-:W-:Y:S01]  /*b320*/  IMAD.MOV R14, RZ, RZ, -R14 ;  /* 0x000000ffff0e7224 */ /* 0x000fe200078e0a0e */
[----:B------:R-:W-:Y:S01]  /*b330*/  ISETP.GE.AND P3, PT, R131, RZ, PT ;  /* 0x000000ff8300720c */ /* 0x000fe20003f66270 */
[----:B------:R-:W-:Y:S01]  /*b340*/  @!P1 IMAD.IADD R9, R9, 0x1, -R3 ;  /* 0x0000000109099824 */ /* 0x000fe200078e0a03 */
[----:B------:R-:W-:Y:S01]  /*b350*/  IABS R16, R135 ;  /* 0x0000008700107213 */ /* 0x000fe20000000000 */
[----:B------:R-:W-:Y:S01]  /*b360*/  IMAD.MOV.U32 R21, RZ, RZ, R13 ;  /* 0x000000ffff157224 */ /* 0x000fe200078e000d */
[----:B------:R-:W-:Y:S01]  /*b370*/  IABS R15, R136 ;  /* 0x00000088000f7213 */ /* 0x000fe20000000000 */
[----:B------:R-:W-:Y:S02]  /*b380*/  @!P2 IMAD.IADD R12, R12, 0x1, -R3 ;  /* 0x000000010c0ca824 */ /* 0x000fe400078e0a03 */
[C---:B------:R-:W-:Y:S02]  /*b390*/  IMAD R14, R3.reuse, R14, R17 ;  /* 0x0000000e030e7224 */ /* 0x040fe400078e0211 */
[----:B------:R-:W-:Y:S01]  /*b3a0*/  @!P4 IMAD.MOV R21, RZ, RZ, -R21 ;  /* 0x000000ffff15c224 */ /* 0x000fe200078e0a15 */
[----:B------:R-:W-:Y:S01]  /*b3b0*/  ISETP.GT.U32.AND P4, PT, R3, R9, PT ;  /* 0x000000090300720c */ /* 0x000fe20003f84070 */
[----:B------:R-:W-:-:S04]  /*b3c0*/  IMAD.HI.U32 R19, R4, R16, RZ ;  /* 0x0000001004137227 */ /* 0x000fc800078e00ff */
[----:B------:R-:W-:Y:S02]  /*b3d0*/  IMAD.MOV.U32 R20, RZ, RZ, R11 ;  /* 0x000000ffff147224 */ /* 0x000fe400078e000b */
[----:B------:R-:W-:Y:S01]  /*b3e0*/  @!P6 IMAD.IADD R10, R10, 0x1, -R3 ;  /* 0x000000010a0ae824 */ /* 0x000fe200078e0a03 */
[----:B------:R-:W-:Y:S01]  /*b3f0*/  ISETP.GT.U32.AND P6, PT, R3, R14, PT ;  /* 0x0000000e0300720c */ /* 0x000fe20003fc4070 */
[----:B------:R-:W-:Y:S02]  /*b400*/  IMAD.MOV.U32 R11, RZ, RZ, R12 ;  /* 0x000000ffff0b7224 */ /* 0x000fe400078e000c */
[----:B------:R-:W-:-:S04]  /*b410*/  IMAD.HI.U32 R17, R4, R15, RZ ;  /* 0x0000000f04117227 */ /* 0x000fc800078e00ff */
[----:B------:R-:W-:Y:S02]  /*b420*/  IMAD.MOV R19, RZ, RZ, -R19 ;  /* 0x000000ffff137224 */ /* 0x000fe400078e0a13 */
[----:B------:R-:W-:Y:S02]  /*b430*/  @!P0 IMAD.MOV R20, RZ, RZ, -R20 ;  /* 0x000000ffff148224 */ /* 0x000fe400078e0a14 */
[----:B------:R-:W-:Y:S01]  /*b440*/  @!P3 IMAD.MOV R11, RZ, RZ, -R11 ;  /* 0x000000ffff0bb224 */ /* 0x000fe200078e0a0b */
[----:B------:R-:W-:Y:S01]  /*b450*/  STL [R1+0x364], R21 ;  /* 0x0003641501007387 */ /* 0x000fe20000100800 */
[----:B------:R-:W-:Y:S02]  /*b460*/  IMAD.MOV R17, RZ, RZ, -R17 ;  /* 0x000000ffff117224 */ /* 0x000fe400078e0a11 */
[----:B------:R-:W-:Y:S01]  /*b470*/  IMAD R12, R3, R19, R16 ;  /* 0x00000013030c7224 */ /* 0x000fe200078e0210 */
[----:B------:R-:W-:Y:S01]  /*b480*/  STL [R1+0x360], R20 ;  /* 0x0003601401007387 */ /* 0x000fe20000100800 */
[----:B------:R-:W-:Y:S01]  /*b490*/  IABS R18, R137 ;  /* 0x0000008900127213 */ /* 0x000fe20000000000 */
[----:B------:R-:W-:-:S02]  /*b4a0*/  @!P4 IMAD.IADD R9, R9, 0x1, -R3 ;  /* 0x000000010909c824 */ /* 0x000fc400078e0a03 */
[----:B------:R0:W-:Y:S01]  /*b4b0*/  STL [R1+0x35c], R11 ;  /* 0x00035c0b01007387 */ /* 0x0001e20000100800 */
[C---:B------:R-:W-:Y:S01]  /*b4c0*/  ISETP.GT.U32.AND P4, PT, R3.reuse, R12, PT ;  /* 0x0000000c0300720c */ /* 0x040fe20003f84070 */
[----:B------:R-:W-:Y:S01]  /*b4d0*/  IMAD.MOV.U32 R13, RZ, RZ, R18 ;  /* 0x000000ffff0d7224 */ /* 0x000fe200078e0012 */
[C---:B------:R-:W-:Y:S01]  /*b4e0*/  ISETP.GT.U32.AND P0, PT, R3.reuse, R10, PT ;  /* 0x0000000a0300720c */ /* 0x040fe20003f04070 */
[----:B------:R-:W-:Y:S02]  /*b4f0*/  @!P6 IMAD.IADD R14, R14, 0x1, -R3 ;  /* 0x000000010e0ee824 */ /* 0x000fe400078e0a03 */
[----:B0-----:R-:W-:Y:S01]  /*b500*/  IMAD R11, R3, R17, R15 ;  /* 0x00000011030b7224 */ /* 0x001fe200078e020f */
[----:B------:R-:W-:Y:S01]  /*b510*/  ISETP.GE.AND P2, PT, R133, RZ, PT ;  /* 0x000000ff8500720c */ /* 0x000fe20003f46270 */
[----:B------:R-:W-:-:S03]  /*b520*/  IMAD.HI.U32 R16, R4, R13, RZ ;  /* 0x0000000d04107227 */ /* 0x000fc600078e00ff */
[C---:B------:R-:W-:Y:S02]  /*b530*/  ISETP.GT.U32.AND P6, PT, R3.reuse, R11, PT ;  /* 0x0000000b0300720c */ /* 0x040fe40003fc4070 */
[----:B------:R-:W-:Y:S01]  /*b540*/  ISETP.GE.AND P5, PT, R132, RZ, PT ;  /* 0x000000ff8400720c */ /* 0x000fe20003fa6270 */
[----:B------:R-:W-:Y:S01]  /*b550*/  IMAD.MOV R16, RZ, RZ, -R16 ;  /* 0x000000ffff107224 */ /* 0x000fe200078e0a10 */
[----:B------:R-:W-:Y:S01]  /*b560*/  IABS R18, R138 ;  /* 0x0000008a00127213 */ /* 0x000fe20000000000 */
[--C-:B------:R-:W-:Y:S02]  /*b570*/  @!P4 IMAD.IADD R12, R12, 0x1, -R3.reuse ;  /* 0x000000010c0cc824 */ /* 0x100fe400078e0a03 */
[----:B------:R-:W-:Y:S02]  /*b580*/  @!P0 IMAD.IADD R10, R10, 0x1, -R3 ;  /* 0x000000010a0a8824 */ /* 0x000fe400078e0a03 */
[----:B------:R-:W-:Y:S02]  /*b590*/  IMAD R13, R3, R16, R13 ;  /* 0x00000010030d7224 */ /* 0x000fe400078e020d */
[----:B------:R-:W-:-:S02]  /*b5a0*/  IMAD.MOV.U32 R20, RZ, RZ, R9 ;  /* 0x000000ffff147224 */ /* 0x000fc400078e0009 */
[----:B------:R-:W-:Y:S01]  /*b5b0*/  @!P6 IMAD.IADD R11, R11, 0x1, -R3 ;  /* 0x000000010b0be824 */ /* 0x000fe200078e0a03 */
[----:B------:R-:W-:Y:S01]  /*b5c0*/  ISETP.GT.U32.AND P6, PT, R3, R12, PT ;  /* 0x0000000c0300720c */ /* 0x000fe20003fc4070 */
[----:B------:R-:W-:-:S04]  /*b5d0*/  IMAD.HI.U32 R19, R4, R18, RZ ;  /* 0x0000001204137227 */ /* 0x000fc800078e00ff */
[----:B------:R-:W-:Y:S01]  /*b5e0*/  @!P2 IMAD.MOV R10, RZ, RZ, -R10 ;  /* 0x000000ffff0aa224 */ /* 0x000fe200078e0a0a */
[----:B------:R-:W-:Y:S01]  /*b5f0*/  ISETP.GT.U32.AND P2, PT, R3, R13, PT ;  /* 0x0000000d0300720c */ /* 0x000fe20003f44070 */
[----:B------:R-:W-:Y:S02]  /*b600*/  @!P5 IMAD.MOV R20, RZ, RZ, -R20 ;  /* 0x000000ffff14d224 */ /* 0x000fe400078e0a14 */
[----:B------:R-:W-:-:S03]  /*b610*/  IMAD.MOV R19, RZ, RZ, -R19 ;  /* 0x000000ffff137224 */ /* 0x000fc600078e0a13 */
[----:B------:R-:W-:Y:S01]  /*b620*/  STL [R1+0x358], R20 ;  /* 0x0003581401007387 */ /* 0x000fe20000100800 */
[----:B------:R-:W-:-:S03]  /*b630*/  ISETP.GT.U32.AND P4, PT, R3, R14, PT ;  /* 0x0000000e0300720c */ /* 0x000fc60003f84070 */
[----:B------:R0:W-:Y:S01]  /*b640*/  STL [R1+0x354], R10 ;  /* 0x0003540a01007387 */ /* 0x0001e20000100800 */
[--C-:B------:R-:W-:Y:S01]  /*b650*/  @!P6 IMAD.IADD R12, R12, 0x1, -R3.reuse ;  /* 0x000000010c0ce824 */ /* 0x100fe200078e0a03 */
[----:B------:R-:W-:Y:S01]  /*b660*/  IABS R15, R139 ;  /* 0x0000008b000f7213 */ /* 0x000fe20000000000 */
[----:B------:R-:W-:Y:S02]  /*b670*/  @!P2 IMAD.IADD R13, R13, 0x1, -R3 ;  /* 0x000000010d0da824 */ /* 0x000fe400078e0a03 */
[----:B0-----:R-:W-:Y:S01]  /*b680*/  IMAD R10, R3, R19, R18 ;  /* 0x00000013030a7224 */ /* 0x001fe200078e0212 */
[----:B------:R-:W-:-:S04]  /*b690*/  ISETP.GE.AND P3, PT, R135, RZ, PT ;  /* 0x000000ff8700720c */ /* 0x000fc80003f66270 */
[C---:B------:R-:W-:Y:S01]  /*b6a0*/  ISETP.GT.U32.AND P6, PT, R3.reuse, R10, PT ;  /* 0x0000000a0300720c */ /* 0x040fe20003fc4070 */
[----:B------:R-:W-:Y:S01]  /*b6b0*/  IMAD.HI.U32 R9, R4, R15, RZ ;  /* 0x0000000f04097227 */ /* 0x000fe200078e00ff */
[C---:B------:R-:W-:Y:S02]  /*b6c0*/  ISETP.GT.U32.AND P5, PT, R3.reuse, R11, PT ;  /* 0x0000000b0300720c */ /* 0x040fe40003fa4070 */
[----:B------:R-:W-:Y:S01]  /*b6d0*/  ISETP.GT.U32.AND P2, PT, R3, R13, PT ;  /* 0x0000000d0300720c */ /* 0x000fe20003f44070 */
[----:B------:R-:W-:Y:S01]  /*b6e0*/  IMAD.MOV R9, RZ, RZ, -R9 ;  /* 0x000000ffff097224 */ /* 0x000fe200078e0a09 */
[----:B------:R-:W-:Y:S01]  /*b6f0*/  IABS R16, R141 ;  /* 0x0000008d00107213 */ /* 0x000fe20000000000 */
[----:B------:R-:W-:Y:S01]  /*b700*/  @!P4 IMAD.IADD R14, R14, 0x1, -R3 ;  /* 0x000000010e0ec824 */ /* 0x000fe200078e0a03 */
[----:B------:R-:W-:Y:S01]  /*b710*/  ISETP.GE.AND P4, PT, R137, RZ, PT ;  /* 0x000000ff8900720c */ /* 0x000fe20003f86270 */
[----:B------:R-:W-:Y:S02]  /*b720*/  IMAD R9, R3, R9, R15 ;  /* 0x0000000903097224 */ /* 0x000fe400078e020f */
[----:B------:R-:W-:Y:S01]  /*b730*/  IMAD.MOV.U32 R20, RZ, RZ, R14 ;  /* 0x000000ffff147224 */ /* 0x000fe200078e000e */
[----:B------:R-:W-:Y:S01]  /*b740*/  IABS R14, R142 ;  /* 0x0000008e000e7213 */ /* 0x000fe20000000000 */
[----:B------:R-:W-:-:S02]  /*b750*/  @!P6 IMAD.IADD R10, R10, 0x1, -R3 ;  /* 0x000000010a0ae824 */ /* 0x000fc400078e0a03 */
[----:B------:R-:W-:Y:S02]  /*b760*/  IMAD.MOV.U32 R19, RZ, RZ, R12 ;  /* 0x000000ffff137224 */ /* 0x000fe400078e000c */
[----:B------:R-:W-:Y:S01]  /*b770*/  IMAD.HI.U32 R15, R4, R16, RZ ;  /* 0x00000010040f7227 */ /* 0x000fe200078e00ff */
[----:B------:R-:W-:-:S03]  /*b780*/  IABS R17, R140 ;  /* 0x0000008c00117213 */ /* 0x000fc60000000000 */
[----:B------:R-:W-:Y:S01]  /*b790*/  @!P3 IMAD.MOV R19, RZ, RZ, -R19 ;  /* 0x000000ffff13b224 */ /* 0x000fe200078e0a13 */
[----:B------:R-:W-:Y:S01]  /*b7a0*/  ISETP.GT.U32.AND P3, PT, R3, R10, PT ;  /* 0x0000000a0300720c */ /* 0x000fe20003f64070 */
[----:B------:R-:W-:Y:S02]  /*b7b0*/  IMAD.MOV R15, RZ, RZ, -R15 ;  /* 0x000000ffff0f7224 */ /* 0x000fe400078e0a0f */
[----:B------:R-:W-:Y:S01]  /*b7c0*/  @!P5 IMAD.IADD R11, R11, 0x1, -R3 ;  /* 0x000000010b0bd824 */ /* 0x000fe200078e0a03 */
[----:B------:R-:W-:Y:S01]  /*b7d0*/  ISETP.GT.U32.AND P5, PT, R3, R9, PT ;  /* 0x000000090300720c */ /* 0x000fe20003fa4070 */
[----:B------:R-:W-:Y:S01]  /*b7e0*/  IMAD.HI.U32 R12, R4, R14, RZ ;  /* 0x0000000e040c7227 */ /* 0x000fe200078e00ff */
[----:B------:R-:W-:-:S03]  /*b7f0*/  ISETP.GE.AND P1, PT, R134, RZ, PT ;  /* 0x000000ff8600720c */ /* 0x000fc60003f26270 */
[----:B------:R-:W-:Y:S01]  /*b800*/  @!P2 IMAD.IADD R13, R13, 0x1, -R3 ;  /* 0x000000010d0da824 */ /* 0x000fe200078e0a03 */
[----:B------:R-:W-:Y:S01]  /*b810*/  ISETP.GE.AND P0, PT, R136, RZ, PT ;  /* 0x000000ff8800720c */ /* 0x000fe20003f06270 */
[----:B------:R-:W-:Y:S02]  /*b820*/  IMAD R16, R3, R15, R16 ;  /* 0x0000000f03107224 */ /* 0x000fe400078e0210 */
[----:B------:R-:W-:Y:S02]  /*b830*/  IMAD.MOV R12, RZ, RZ, -R12 ;  /* 0x000000ffff0c7224 */ /* 0x000fe400078e0a0c */
[----:B------:R-:W-:Y:S02]  /*b840*/  IMAD.MOV.U32 R15, RZ, RZ, R13 ;  /* 0x000000ffff0f7224 */ /* 0x000fe400078e000d */
[----:B------:R-:W-:-:S04]  /*b850*/  IMAD.HI.U32 R18, R4, R17, RZ ;  /* 0x0000001104127227 */ /* 0x000fc800078e00ff */
[C---:B------:R-:W-:Y:S02]  /*b860*/  IMAD R14, R3.reuse, R12, R14 ;  /* 0x0000000c030e7224 */ /* 0x040fe400078e020e */
[----:B------:R-:W-:Y:S01]  /*b870*/  @!P4 IMAD.MOV R15, RZ, RZ, -R15 ;  /* 0x000000ffff0fc224 */ /* 0x000fe200078e0a0f */
[C---:B------:R-:W-:Y:S01]  /*b880*/  ISETP.GT.U32.AND P4, PT, R3.reuse, R16, PT ;  /* 0x000000100300720c */ /* 0x040fe20003f84070 */
[----:B------:R-:W-:Y:S02]  /*b890*/  IMAD.MOV R18, RZ, RZ, -R18 ;  /* 0x000000ffff127224 */ /* 0x000fe400078e0a12 */
[----:B------:R-:W-:Y:S01]  /*b8a0*/  @!P3 IMAD.IADD R10, R10, 0x1, -R3 ;  /* 0x000000010a0ab824 */ /* 0x000fe200078e0a03 */
[C---:B------:R-:W-:Y:S01]  /*b8b0*/  ISETP.GT.U32.AND P3, PT, R3.reuse, R14, PT ;  /* 0x0000000e0300720c */ /* 0x040fe20003f64070 */
[----:B------:R-:W-:Y:S02]  /*b8c0*/  IMAD R17, R3, R18, R17 ;  /* 0x0000001203117224 */ /* 0x000fe400078e0211 */
[----:B------:R-:W-:-:S02]  /*b8d0*/  @!P5 IMAD.IADD R9, R9, 0x1, -R3 ;  /* 0x000000010909d824 */ /* 0x000fc400078e0a03 */
[----:B------:R-:W-:Y:S02]  /*b8e0*/  @!P1 IMAD.MOV R20, RZ, RZ, -R20 ;  /* 0x000000ffff149224 */ /* 0x000fe400078e0a14 */
[----:B------:R-:W-:Y:S01]  /*b8f0*/  @!P0 IMAD.MOV R11, RZ, RZ, -R11 ;  /* 0x000000ffff0b8224 */ /* 0x000fe200078e0a0b */
[C---:B------:R-:W-:Y:S02]  /*b900*/  ISETP.GT.U32.AND P5, PT, R3.reuse, R9, PT ;  /* 0x000000090300720c */ /* 0x040fe40003fa4070 */
[----:B------:R-:W-:Y:S01]  /*b910*/  ISETP.GT.U32.AND P2, PT, R3, R17, PT ;  /* 0x000000110300720c */ /* 0x000fe20003f44070 */
[----:B------:R-:W-:Y:S01]  /*b920*/  STL [R1+0x350], R20 ;  /* 0x0003501401007387 */ /* 0x000fe20000100800 */
[----:B------:R-:W-:-:S03]  /*b930*/  @!P4 IMAD.IADD R16, R16, 0x1, -R3 ;  /* 0x000000011010c824 */ /* 0x000fc600078e0a03 */
[----:B------:R-:W-:Y:S04]  /*b940*/  STL [R1+0x34c], R19 ;  /* 0x00034c1301007387 */ /* 0x000fe80000100800 */
[----:B------:R0:W-:Y:S01]  /*b950*/  STL [R1+0x348], R11 ;  /* 0x0003480b01007387 */ /* 0x0001e20000100800 */
[----:B------:R-:W-:Y:S01]  /*b960*/  ISETP.GE.AND P1, PT, R138, RZ, PT ;  /* 0x000000ff8a00720c */ /* 0x000fe20003f26270 */
[--C-:B------:R-:W-:Y:S01]  /*b970*/  @!P3 IMAD.IADD R14, R14, 0x1, -R3.reuse ;  /* 0x000000010e0eb824 */ /* 0x100fe200078e0a03 */
[----:B------:R-:W-:Y:S02]  /*b980*/  ISETP.GE.AND P6, PT, R139, RZ, PT ;  /* 0x000000ff8b00720c */ /* 0x000fe40003fc6270 */
[----:B------:R-:W-:Y:S02]  /*b990*/  ISETP.GT.U32.AND P3, PT, R3, R16, PT ;  /* 0x000000100300720c */ /* 0x000fe40003f64070 */
[----:B0-----:R-:W-:Y:S01]  /*b9a0*/  IABS R11, R143 ;  /* 0x0000008f000b7213 */ /* 0x001fe20000000000 */
[----:B------:R-:W-:-:S04]  /*b9b0*/  @!P5 IMAD.IADD R9, R9, 0x1, -R3 ;  /* 0x000000010909d824 */ /* 0x000fc800078e0a03 */
[----:B------:R-:W-:-:S04]  /*b9c0*/  IMAD.HI.U32 R13, R4, R11, RZ ;  /* 0x0000000b040d7227 */ /* 0x000fc800078e00ff */
[----:B------:R-:W-:Y:S02]  /*b9d0*/  @!P2 IMAD.IADD R17, R17, 0x1, -R3 ;  /* 0x000000011111a824 */ /* 0x000fe400078e0a03 */
[----:B------:R-:W-:Y:S02]  /*b9e0*/  IMAD.MOV R13, RZ, RZ, -R13 ;  /* 0x000000ffff0d7224 */ /* 0x000fe400078e0a0d */
[----:B------:R-:W-:Y:S01]  /*b9f0*/  IMAD.MOV.U32 R18, RZ, RZ, R10 ;  /* 0x000000ffff127224 */ /* 0x000fe200078e000a */
[C---:B------:R-:W-:Y:S01]  /*ba00*/  ISETP.GT.U32.AND P4, PT, R3.reuse, R17, PT ;  /* 0x000000110300720c */ /* 0x040fe20003f84070 */
[----:B------:R-:W-:Y:S02]  /*ba10*/  IMAD.MOV.U32 R10, RZ, RZ, R9 ;  /* 0x000000ffff0a7224 */ /* 0x000fe400078e0009 */
[----:B------:R-:W-:Y:S02]  /*ba20*/  IMAD R11, R3, R13, R11 ;  /* 0x0000000d030b7224 */ /* 0x000fe400078e020b */
[----:B------:R-:W-:Y:S01]  /*ba30*/  @!P1 IMAD.MOV R18, RZ, RZ, -R18 ;  /* 0x000000ffff129224 */ /* 0x000fe200078e0a12 */
[----:B------:R-:W-:Y:S01]  /*ba40*/  IABS R12, R144 ;  /* 0x00000090000c7213 */ /* 0x000fe20000000000 */
[----:B------:R-:W-:-:S02]  /*ba50*/  @!P6 IMAD.MOV R10, RZ, RZ, -R10 ;  /* 0x000000ffff0ae224 */ /* 0x000fc400078e0a0a */
[----:B------:R-:W-:Y:S01]  /*ba60*/  @!P3 IMAD.IADD R16, R16, 0x1, -R3 ;  /* 0x000000011010b824 */ /* 0x000fe200078e0a03 */
[----:B------:R-:W-:Y:S01]  /*ba70*/  ISETP.GT.U32.AND P3, PT, R3, R11, PT ;  /* 0x0000000b0300720c */ /* 0x000fe20003f64070 */
[----:B------:R0:W-:Y:S01]  /*ba80*/  STL [R1+0x344], R15 ;  /* 0x0003440f01007387 */ /* 0x0001e20000100800 */
[----:B------:R-:W-:-:S03]  /*ba90*/  ISETP.GE.AND P0, PT, R140, RZ, PT ;  /* 0x000000ff8c00720c */ /* 0x000fc60003f06270 */
[----:B------:R-:W-:Y:S04]  /*baa0*/  STL [R1+0x340], R18 ;  /* 0x0003401201007387 */ /* 0x000fe80000100800 */
[----:B------:R1:W-:Y:S01]  /*bab0*/  STL [R1+0x33c], R10 ;  /* 0x00033c0a01007387 */ /* 0x0003e20000100800 */
[----:B0-----:R-:W-:Y:S01]  /*bac0*/  IABS R15, R145 ;  /* 0x00000091000f7213 */ /* 0x001fe20000000000 */
[----:B------:R-:W-:Y:S01]  /*bad0*/  @!P4 IMAD.IADD R17, R17, 0x1, -R3 ;  /* 0x000000011111c824 */ /* 0x000fe200078e0a03 */
[----:B------:R-:W-:Y:S01]  /*bae0*/  ISETP.GE.AND P5, PT, R141, RZ, PT ;  /* 0x000000ff8d00720c */ /* 0x000fe20003fa6270 */
[----:B-1----:R-:W-:-:S04]  /*baf0*/  IMAD.HI.U32 R10, R4, R12, RZ ;  /* 0x0000000c040a7227 */ /* 0x002fc800078e00ff */
[----:B------:R-:W-:Y:S02]  /*bb00*/  IMAD.MOV.U32 R9, RZ, RZ, R15 ;  /* 0x000000ffff097224 */ /* 0x000fe400078e000f */
[----:B------:R-:W-:Y:S02]  /*bb10*/  IMAD.MOV R10, RZ, RZ, -R10 ;  /* 0x000000ffff0a7224 */ /* 0x000fe400078e0a0a */
[----:B------:R-:W-:-:S04]  /*bb20*/  IMAD.HI.U32 R15, R4, R9, RZ ;  /* 0x00000009040f7227 */ /* 0x000fc800078e00ff */
[----:B------:R-:W-:Y:S02]  /*bb30*/  IMAD R10, R3, R10, R12 ;  /* 0x0000000a030a7224 */ /* 0x000fe400078e020c */
[----:B------:R-:W-:Y:S02]  /*bb40*/  IMAD.MOV.U32 R20, RZ, RZ, R17 ;  /* 0x000000ffff147224 */ /* 0x000fe400078e0011 */
[----:B------:R-:W-:Y:S02]  /*bb50*/  @!P3 IMAD.IADD R11, R11, 0x1, -R3 ;  /* 0x000000010b0bb824 */ /* 0x000fe400078e0a03 */
[----:B------:R-:W-:Y:S02]  /*bb60*/  IMAD.MOV R15, RZ, RZ, -R15 ;  /* 0x000000ffff0f7224 */ /* 0x000fe400078e0a0f */
[----:B------:R-:W-:Y:S01]  /*bb70*/  @!P0 IMAD.MOV R20, RZ, RZ, -R20 ;  /* 0x000000ffff148224 */ /* 0x000fe200078e0a14 */
[C---:B------:R-:W-:Y:S02]  /*bb80*/  ISETP.GT.U32.AND P3, PT, R3.reuse, R11, PT ;  /* 0x0000000b0300720c */ /* 0x040fe40003f64070 */
[C---:B------:R-:W-:Y:S01]  /*bb90*/  ISETP.GT.U32.AND P0, PT, R3.reuse, R10, PT ;  /* 0x0000000a0300720c */ /* 0x040fe20003f04070 */
[C---:B------:R-:W-:Y:S01]  /*bba0*/  IMAD R9, R3.reuse, R15, R9 ;  /* 0x0000000f03097224 */ /* 0x040fe200078e0209 */
[----:B------:R-:W-:-:S02]  /*bbb0*/  ISETP.GT.U32.AND P1, PT, R3, R14, PT ;  /* 0x0000000e0300720c */ /* 0x000fc40003f24070 */
[----:B------:R-:W-:Y:S01]  /*bbc0*/  IABS R15, R147 ;  /* 0x00000093000f7213 */ /* 0x000fe20000000000 */
[----:B------:R-:W-:Y:S01]  /*bbd0*/  @!P5 IMAD.MOV R16, RZ, RZ, -R16 ;  /* 0x000000ffff10d224 */ /* 0x000fe200078e0a10 */
[----:B------:R-:W-:Y:S02]  /*bbe0*/  ISETP.GE.AND P2, PT, R142, RZ, PT ;  /* 0x000000ff8e00720c */ /* 0x000fe40003f46270 */
[----:B------:R-:W-:Y:S01]  /*bbf0*/  IABS R13, R149 ;  /* 0x00000095000d7213 */ /* 0x000fe20000000000 */
[----:B------:R-:W-:Y:S01]  /*bc00*/  IMAD.HI.U32 R17, R4, R15, RZ ;  /* 0x0000000f04117227 */ /* 0x000fe200078e00ff */
[----:B------:R-:W-:Y:S01]  /*bc10*/  ISETP.GE.AND P6, PT, R143, RZ, PT ;  /* 0x000000ff8f00720c */ /* 0x000fe20003fc6270 */
[----:B------:R-:W-:Y:S01]  /*bc20*/  STL [R1+0x338], R20 ;  /* 0x0003381401007387 */ /* 0x000fe20000100800 */
[----:B------:R-:W-:Y:S01]  /*bc30*/  IABS R18, R146 ;  /* 0x0000009200127213 */ /* 0x000fe20000000000 */
[--C-:B------:R-:W-:Y:S02]  /*bc40*/  @!P3 IMAD.IADD R11, R11, 0x1, -R3.reuse ;  /* 0x000000010b0bb824 */ /* 0x100fe400078e0a03 */
[----:B------:R0:W-:Y:S01]  /*bc50*/  STL [R1+0x334], R16 ;  /* 0x0003341001007387 */ /* 0x0001e20000100800 */
[--C-:B------:R-:W-:Y:S01]  /*bc60*/  @!P0 IMAD.IADD R10, R10, 0x1, -R3.reuse ;  /* 0x000000010a0a8824 */ /* 0x100fe200078e0a03 */
[----:B------:R-:W-:Y:S01]  /*bc70*/  ISETP.GT.U32.AND P5, PT, R3, R9, PT ;  /* 0x000000090300720c */ /* 0x000fe20003fa4070 */
[----:B------:R-:W-:-:S02]  /*bc80*/  @!P1 IMAD.IADD R14, R14, 0x1, -R3 ;  /* 0x000000010e0e9824 */ /* 0x000fc400078e0a03 */
[----:B0-----:R-:W-:Y:S02]  /*bc90*/  IMAD.MOV.U32 R16, RZ, RZ, R13 ;  /* 0x000000ffff107224 */ /* 0x001fe400078e000d */
[----:B------:R-:W-:Y:S01]  /*bca0*/  IMAD.MOV R13, RZ, RZ, -R17 ;  /* 0x000000ffff0d7224 */ /* 0x000fe200078e0a11 */
[C---:B------:R-:W-:Y:S01]  /*bcb0*/  ISETP.GT.U32.AND P0, PT, R3.reuse, R10, PT ;  /* 0x0000000a0300720c */ /* 0x040fe20003f04070 */
[----:B------:R-:W-:Y:S02]  /*bcc0*/  IMAD.MOV.U32 R20, RZ, RZ, R11 ;  /* 0x000000ffff147224 */ /* 0x000fe400078e000b */
[----:B------:R-:W-:Y:S02]  /*bcd0*/  IMAD R13, R3, R13, R15 ;  /* 0x0000000d030d7224 */ /* 0x000fe400078e020f */
[----:B------:R-:W-:Y:S01]  /*bce0*/  IMAD.HI.U32 R19, R4, R18, RZ ;  /* 0x0000001204137227 */ /* 0x000fe200078e00ff */
[----:B------:R-:W-:-:S03]  /*bcf0*/  IABS R12, R148 ;  /* 0x00000094000c7213 */ /* 0x000fc60000000000 */
[----:B------:R-:W-:Y:S02]  /*bd00*/  @!P2 IMAD.MOV R14, RZ, RZ, -R14 ;  /* 0x000000ffff0ea224 */ /* 0x000fe400078e0a0e */
[----:B------:R-:W-:Y:S01]  /*bd10*/  @!P6 IMAD.MOV R20, RZ, RZ, -R20 ;  /* 0x000000ffff14e224 */ /* 0x000fe200078e0a14 */
[----:B------:R-:W-:Y:S01]  /*bd20*/  ISETP.GT.U32.AND P6, PT, R3, R13, PT ;  /* 0x0000000d0300720c */ /* 0x000fe20003fc4070 */
[----:B------:R-:W-:Y:S01]  /*bd30*/  IMAD.MOV R19, RZ, RZ, -R19 ;  /* 0x000000ffff137224 */ /* 0x000fe200078e0a13 */
[----:B------:R0:W-:Y:S01]  /*bd40*/  STL [R1+0x330], R14 ;  /* 0x0003300e01007387 */ /* 0x0001e20000100800 */
[----:B------:R-:W-:Y:S01]  /*bd50*/  ISETP.GE.AND P4, PT, R144, RZ, PT ;  /* 0x000000ff9000720c */ /* 0x000fe20003f86270 */
[----:B------:R-:W-:-:S04]  /*bd60*/  IMAD.HI.U32 R17, R4, R12, RZ ;  /* 0x0000000c04117227 */ /* 0x000fc800078e00ff */
[----:B------:R-:W-:Y:S02]  /*bd70*/  @!P5 IMAD.IADD R9, R9, 0x1, -R3 ;  /* 0x000000010909d824 */ /* 0x000fe400078e0a03 */
[C---:B0-----:R-:W-:Y:S02]  /*bd80*/  IMAD R14, R3.reuse, R19, R18 ;  /* 0x00000013030e7224 */ /* 0x041fe400078e0212 */
[----:B------:R-:W-:Y:S01]  /*bd90*/  IMAD.MOV R17, RZ, RZ, -R17 ;  /* 0x000000ffff117224 */ /* 0x000fe200078e0a11 */
[C---:B------:R-:W-:Y:S01]  /*bda0*/  ISETP.GT.U32.AND P5, PT, R3.reuse, R9, PT ;  /* 0x000000090300720c */ /* 0x040fe20003fa4070 */
[----:B------:R-:W-:Y:S01]  /*bdb0*/  IMAD.HI.U32 R15, R4, R16, RZ ;  /* 0x00000010040f7227 */ /* 0x000fe200078e00ff */
[----:B------:R-:W-:-:S03]  /*bdc0*/  ISETP.GT.U32.AND P3, PT, R3, R14, PT ;  /* 0x0000000e0300720c */ /* 0x000fc60003f64070 */
[----:B------:R-:W-:Y:S02]  /*bdd0*/  @!P0 IMAD.IADD R10, R10, 0x1, -R3 ;  /* 0x000000010a0a8824 */ /* 0x000fe400078e0a03 */
[----:B------:R-:W-:Y:S02]  /*bde0*/  IMAD R12, R3, R17, R12 ;  /* 0x00000011030c7224 */ /* 0x000fe400078e020c */
[----:B------:R-:W-:Y:S02]  /*bdf0*/  IMAD.MOV R15, RZ, RZ, -R15 ;  /* 0x000000ffff0f7224 */ /* 0x000fe400078e0a0f */
[----:B------:R-:W-:Y:S02]  /*be00*/  IMAD.MOV.U32 R17, RZ, RZ, R10 ;  /* 0x000000ffff117224 */ /* 0x000fe400078e000a */
[----:B------:R-:W-:Y:S02]  /*be10*/  @!P6 IMAD.IADD R13, R13, 0x1, -R3 ;  /* 0x000000010d0de824 */ /* 0x000fe400078e0a03 */
[C---:B------:R-:W-:Y:S01]  /*be20*/  IMAD R11, R3.reuse, R15, R16 ;  /* 0x0000000f030b7224 */ /* 0x040fe200078e0210 */
[----:B------:R-:W-:Y:S01]  /*be30*/  IABS R16, R150 ;  /* 0x0000009600107213 */ /* 0x000fe20000000000 */
[----:B------:R-:W-:Y:S01]  /*be40*/  @!P4 IMAD.MOV R17, RZ, RZ, -R17 ;  /* 0x000000ffff11c224 */ /* 0x000fe200078e0a11 */
[----:B------:R-:W-:Y:S01]  /*be50*/  ISETP.GT.U32.AND P4, PT, R3, R13, PT ;  /* 0x0000000d0300720c */ /* 0x000fe20003f84070 */
[--C-:B------:R-:W-:Y:S01]  /*be60*/  @!P3 IMAD.IADD R14, R14, 0x1, -R3.reuse ;  /* 0x000000010e0eb824 */ /* 0x100fe200078e0a03 */
[----:B------:R-:W-:Y:S01]  /*be70*/  IABS R15, R151 ;  /* 0x00000097000f7213 */ /* 0x000fe20000000000 */
[----:B------:R-:W-:Y:S01]  /*be80*/  @!P5 IMAD.IADD R9, R9, 0x1, -R3 ;  /* 0x000000010909d824 */ /* 0x000fe200078e0a03 */
[C---:B------:R-:W-:Y:S01]  /*be90*/  ISETP.GT.U32.AND P0, PT, R3.reuse, R12, PT ;  /* 0x0000000c0300720c */ /* 0x040fe20003f04070 */
[----:B------:R-:W-:Y:S01]  /*bea0*/  IMAD.HI.U32 R10, R4, R16, RZ ;  /* 0x00000010040a7227 */ /* 0x000fe200078e00ff */
[----:B------:R-:W-:Y:S01]  /*beb0*/  ISETP.GT.U32.AND P5, PT, R3, R11, PT ;  /* 0x0000000b0300720c */ /* 0x000fe20003fa4070 */
[----:B------:R-:W-:Y:S01]  /*bec0*/  STL [R1+0x32c], R20 ;  /* 0x00032c1401007387 */ /* 0x000fe20000100800 */
[----:B------:R-:W-:Y:S01]  /*bed0*/  ISETP.GE.AND P6, PT, R147, RZ, PT ;  /* 0x000000ff9300720c */ /* 0x000fe20003fc6270 */
[----:B------:R-:W-:Y:S01]  /*bee0*/  IMAD.MOV R10, RZ, RZ, -R10 ;  /* 0x000000ffff0a7224 */ /* 0x000fe200078e0a0a */
[----:B------:R-:W-:Y:S01]  /*bef0*/  ISETP.GE.AND P1, PT, R145, RZ, PT ;  /* 0x000000ff9100720c */ /* 0x000fe20003f26270 */
[----:B------:R0:W-:Y:S01]  /*bf00*/  STL [R1+0x324], R17 ;  /* 0x0003241101007387 */ /* 0x0001e20000100800 */
[C---:B------:R-:W-:Y:S01]  /*bf10*/  ISETP.GT.U32.AND P3, PT, R3.reuse, R14, PT ;  /* 0x0000000e0300720c */ /* 0x040fe20003f64070 */
[----:B------:R-:W-:-:S02]  /*bf20*/  IMAD R10, R3, R10, R16 ;  /* 0x0000000a030a7224 */ /* 0x000fc400078e0210 */
[----:B------:R-:W-:Y:S02]  /*bf30*/  @!P4 IMAD.IADD R13, R13, 0x1, -R3 ;  /* 0x000000010d0dc824 */ /* 0x000fe400078e0a03 */
[----:B0-----:R-:W-:-:S04]  /*bf40*/  IMAD.HI.U32 R17, R4, R15, RZ ;  /* 0x0000000f04117227 */ /* 0x001fc800078e00ff */
[----:B------:R-:W-:Y:S01]  /*bf50*/  IMAD.MOV R17, RZ, RZ, -R17 ;  /* 0x000000ffff117224 */ /* 0x000fe200078e0a11 */
[----:B------:R-:W-:Y:S01]  /*bf60*/  ISETP.GE.AND P2, PT, R146, RZ, PT ;  /* 0x000000ff9200720c */ /* 0x000fe20003f46270 */
[----:B------:R-:W-:Y:S01]  /*bf70*/  IMAD.MOV.U32 R18, RZ, RZ, R9 ;  /* 0x000000ffff127224 */ /* 0x000fe200078e0009 */
[C---:B------:R-:W-:Y:S01]  /*bf80*/  ISETP.GT.U32.AND P4, PT, R3.reuse, R10, PT ;  /* 0x0000000a0300720c */ /* 0x040fe20003f84070 */
[----:B------:R-:W-:Y:S02]  /*bf90*/  IMAD R9, R3, R17, R15 ;  /* 0x0000001103097224 */ /* 0x000fe400078e020f */
[----:B------:R-:W-:Y:S02]  /*bfa0*/  IMAD.MOV.U32 R16, RZ, RZ, R13 ;  /* 0x000000ffff107224 */ /* 0x000fe400078e000d */
[--C-:B------:R-:W-:Y:S02]  /*bfb0*/  @!P0 IMAD.IADD R12, R12, 0x1, -R3.reuse ;  /* 0x000000010c0c8824 */ /* 0x100fe400078e0a03 */
[----:B------:R-:W-:-:S02]  /*bfc0*/  @!P5 IMAD.IADD R11, R11, 0x1, -R3 ;  /* 0x000000010b0bd824 */ /* 0x000fc400078e0a03 */
[----:B------:R-:W-:Y:S01]  /*bfd0*/  @!P6 IMAD.MOV R16, RZ, RZ, -R16 ;  /* 0x000000ffff10e224 */ /* 0x000fe200078e0a10 */
[C---:B------:R-:W-:Y:S01]  /*bfe0*/  ISETP.GT.U32.AND P6, PT, R3.reuse, R9, PT ;  /* 0x000000090300720c */ /* 0x040fe20003fc4070 */
[--C-:B------:R-:W-:Y:S02]  /*bff0*/  @!P3 IMAD.IADD R14, R14, 0x1, -R3.reuse ;  /* 0x000000010e0eb824 */ /* 0x100fe400078e0a03 */
[----:B------:R-:W-:Y:S01]  /*c000*/  @!P1 IMAD.MOV R18, RZ, RZ, -R18 ;  /* 0x000000ffff129224 */ /* 0x000fe200078e0a12 */
[C---:B------:R-:W-:Y:S02]  /*c010*/  ISETP.GT.U32.AND P1, PT, R3.reuse, R12, PT ;  /* 0x0000000c0300720c */ /* 0x040fe40003f24070 */
[----:B------:R-:W-:Y:S01]  /*c020*/  ISETP.GT.U32.AND P5, PT, R3, R11, PT ;  /* 0x0000000b0300720c */ /* 0x000fe20003fa4070 */
[----:B------:R-:W-:Y:S01]  /*c030*/  IMAD.MOV.U32 R15, RZ, RZ, R14 ;  /* 0x000000ffff0f7224 */ /* 0x000fe200078e000e */
[----:B------:R-:W-:Y:S01]  /*c040*/  IABS R14, R152 ;  /* 0x00000098000e7213 */ /* 0x000fe20000000000 */
[----:B------:R-:W-:Y:S01]  /*c050*/  @!P4 IMAD.IADD R10, R10, 0x1, -R3 ;  /* 0x000000010a0ac824 */ /* 0x000fe200078e0a03 */
[----:B------:R-:W-:Y:S01]  /*c060*/  ISETP.GE.AND P3, PT, R148, RZ, PT ;  /* 0x000000ff9400720c */ /* 0x000fe20003f66270 */
[----:B------:R-:W-:Y:S01]  /*c070*/  @!P2 IMAD.MOV R15, RZ, RZ, -R15 ;  /* 0x000000ffff0fa224 */ /* 0x000fe200078e0a0f */
[----:B------:R-:W-:Y:S01]  /*c080*/  ISETP.GE.AND P0, PT, R149, RZ, PT ;  /* 0x000000ff9500720c */ /* 0x000fe20003f06270 */
[----:B------:R-:W-:Y:S01]  /*c090*/  IMAD.MOV.U32 R13, RZ, RZ, R14 ;  /* 0x000000ffff0d7224 */ /* 0x000fe200078e000e */
[----:B------:R-:W-:Y:S01]  /*c0a0*/  STL [R1+0x31c], R18 ;  /* 0x00031c1201007387 */ /* 0x000fe20000100800 */
[--C-:B------:R-:W-:Y:S01]  /*c0b0*/  @!P6 IMAD.IADD R9, R9, 0x1, -R3.reuse ;  /* 0x000000010909e824 */ /* 0x100fe200078e0a03 */
[----:B------:R-:W-:Y:S01]  /*c0c0*/  ISETP.GT.U32.AND P6, PT, R3, R10, PT ;  /* 0x0000000a0300720c */ /* 0x000fe20003fc4070 */
[--C-:B------:R-:W-:Y:S01]  /*c0d0*/  @!P1 IMAD.IADD R12, R12, 0x1, -R3.reuse ;  /* 0x000000010c0c9824 */ /* 0x100fe200078e0a03 */
[----:B------:R0:W-:Y:S01]  /*c0e0*/  STL [R1+0x318], R15 ;  /* 0x0003180f01007387 */ /* 0x0001e20000100800 */
[----:B------:R-:W-:-:S02]  /*c0f0*/  @!P5 IMAD.IADD R11, R11, 0x1, -R3 ;  /* 0x000000010b0bd824 */ /* 0x000fc400078e0a03 */
[----:B------:R-:W-:Y:S01]  /*c100*/  IMAD.HI.U32 R17, R4, R13, RZ ;  /* 0x0000000d04117227 */ /* 0x000fe200078e00ff */
[----:B0-----:R-:W-:-:S03]  /*c110*/  IABS R15, R153 ;  /* 0x00000099000f7213 */ /* 0x001fc60000000000 */
[----:B------:R-:W-:Y:S02]  /*c120*/  IMAD.MOV.U32 R19, RZ, RZ, R12 ;  /* 0x000000ffff137224 */ /* 0x000fe400078e000c */
[----:B------:R-:W-:Y:S02]  /*c130*/  IMAD.MOV R17, RZ, RZ, -R17 ;  /* 0x000000ffff117224 */ /* 0x000fe400078e0a11 */
[----:B------:R-:W-:Y:S01]  /*c140*/  IMAD.MOV.U32 R14, RZ, RZ, R15 ;  /* 0x000000ffff0e7224 */ /* 0x000fe200078e000f */
[----:B------:R-:W-:Y:S01]  /*c150*/  IABS R15, R154 ;  /* 0x0000009a000f7213 */ /* 0x000fe20000000000 */
[----:B------:R-:W-:Y:S02]  /*c160*/  IMAD.MOV.U32 R18, RZ, RZ, R11 ;  /* 0x000000ffff127224 */ /* 0x000fe400078e000b */
[----:B------:R-:W-:Y:S02]  /*c170*/  @!P3 IMAD.MOV R19, RZ, RZ, -R19 ;  /* 0x000000ffff13b224 */ /* 0x000fe400078e0a13 */
[----:B------:R-:W-:-:S02]  /*c180*/  @!P0 IMAD.MOV R18, RZ, RZ, -R18 ;  /* 0x000000ffff128224 */ /* 0x000fc400078e0a12 */
[C---:B------:R-:W-:Y:S01]  /*c190*/  IMAD R13, R3.reuse, R17, R13 ;  /* 0x00000011030d7224 */ /* 0x040fe200078e020d */
[----:B------:R0:W-:Y:S01]  /*c1a0*/  STL [R1+0x310], R16 ;  /* 0x0003101001007387 */ /* 0x0001e20000100800 */
[----:B------:R-:W-:Y:S02]  /*c1b0*/  IMAD.MOV.U32 R11, RZ, RZ, R15 ;  /* 0x000000ffff0b7224 */ /* 0x000fe400078e000f */
[----:B------:R-:W-:Y:S01]  /*c1c0*/  @!P6 IMAD.IADD R10, R10, 0x1, -R3 ;  /* 0x000000010a0ae824 */ /* 0x000fe200078e0a03 */
[----:B------:R-:W-:Y:S01]  /*c1d0*/  STL [R1+0x30c], R19 ;  /* 0x00030c1301007387 */ /* 0x000fe20000100800 */
[----:B------:R-:W-:-:S03]  /*c1e0*/  ISETP.GT.U32.AND P6, PT, R3, R13, PT ;  /* 0x0000000d0300720c */ /* 0x000fc60003fc4070 */
[----:B------:R1:W-:Y:S01]  /*c1f0*/  STL [R1+0x308], R18 ;  /* 0x0003081201007387 */ /* 0x0003e20000100800 */
[----:B------:R-:W-:Y:S01]  /*c200*/  ISETP.GE.AND P2, PT, R150, RZ, PT ;  /* 0x000000ff9600720c */ /* 0x000fe20003f46270 */
[----:B0-----:R-:W-:Y:S01]  /*c210*/  IMAD.HI.U32 R16, R4, R14, RZ ;  /* 0x0000000e04107227 */ /* 0x001fe200078e00ff */
[----:B------:R-:W-:-:S03]  /*c220*/  ISETP.GT.U32.AND P3, PT, R3, R9, PT ;  /* 0x000000090300720c */ /* 0x000fc60003f64070 */
[----:B-1----:R-:W-:-:S04]  /*c230*/  IMAD.HI.U32 R18, R4, R11, RZ ;  /* 0x0000000b04127227 */ /* 0x002fc800078e00ff */
[----:B------:R-:W-:Y:S02]  /*c240*/  IMAD.MOV R18, RZ, RZ, -R18 ;  /* 0x000000ffff127224 */ /* 0x000fe400078e0a12 */
[----:B------:R-:W-:Y:S02]  /*c250*/  IMAD.MOV R16, RZ, RZ, -R16 ;  /* 0x000000ffff107224 */ /* 0x000fe400078e0a10 */
[----:B------:R-:W-:Y:S02]  /*c260*/  IMAD R11, R3, R18, R11 ;  /* 0x00000012030b7224 */ /* 0x000fe400078e020b */
[--C-:B------:R-:W-:Y:S02]  /*c270*/  @!P6 IMAD.IADD R13, R13, 0x1, -R3.reuse ;  /* 0x000000010d0de824 */ /* 0x100fe400078e0a03 */
[C---:B------:R-:W-:Y:S01]  /*c280*/  IMAD R12, R3.reuse, R16, R14 ;  /* 0x00000010030c7224 */ /* 0x040fe200078e020e */
[----:B------:R-:W-:Y:S01]  /*c290*/  ISETP.GT.U32.AND P6, PT, R3, R11, PT ;  /* 0x0000000b0300720c */ /* 0x000fe20003fc4070 */
[----:B------:R-:W-:Y:S01]  /*c2a0*/  IMAD.MOV.U32 R23, RZ, RZ, R10 ;  /* 0x000000ffff177224 */ /* 0x000fe200078e000a */
[----:B------:R-:W-:Y:S01]  /*c2b0*/  ISETP.GE.AND P1, PT, R151, RZ, PT ;  /* 0x000000ff9700720c */ /* 0x000fe20003f26270 */
[----:B------:R-:W-:Y:S01]  /*c2c0*/  @!P3 IMAD.IADD R9, R9, 0x1, -R3 ;  /* 0x000000010909b824 */ /* 0x000fe200078e0a03 */
[C---:B------:R-:W-:Y:S01]  /*c2d0*/  ISETP.GT.U32.AND P3, PT, R3.reuse, R12, PT ;  /* 0x0000000c0300720c */ /* 0x040fe20003f64070 */
[----:B------:R-:W-:Y:S01]  /*c2e0*/  @!P2 IMAD.MOV R23, RZ, RZ, -R23 ;  /* 0x000000ffff17a224 */ /* 0x000fe200078e0a17 */
[----:B------:R-:W-:-:S02]  /*c2f0*/  ISETP.GT.U32.AND P2, PT, R3, R13, PT ;  /* 0x0000000d0300720c */ /* 0x000fc40003f44070 */
[----:B------:R-:W-:Y:S01]  /*c300*/  IABS R16, R157 ;  /* 0x0000009d00107213 */ /* 0x000fe20000000000 */
[----:B------:R-:W-:Y:S01]  /*c310*/  IMAD.MOV.U32 R22, RZ, RZ, R9 ;  /* 0x000000ffff167224 */ /* 0x000fe200078e0009 */
[----:B------:R-:W-:Y:S02]  /*c320*/  ISETP.GE.AND P5, PT, R152, RZ, PT ;  /* 0x000000ff9800720c */ /* 0x000fe40003fa6270 */
[----:B------:R-:W-:Y:S01]  /*c330*/  IABS R14, R158 ;  /* 0x0000009e000e7213 */ /* 0x000fe20000000000 */
[----:B------:R-:W-:Y:S02]  /*c340*/  @!P6 IMAD.IADD R11, R11, 0x1, -R3 ;  /* 0x000000010b0be824 */ /* 0x000fe400078e0a03 */
[----:B------:R-:W-:Y:S01]  /*c350*/  IMAD.HI.U32 R19, R4, R16, RZ ;  /* 0x0000001004137227 */ /* 0x000fe200078e00ff */
[----:B------:R-:W-:Y:S02]  /*c360*/  IABS R15, R156 ;  /* 0x0000009c000f7213 */ /* 0x000fe40000000000 */
[----:B------:R-:W-:Y:S01]  /*c370*/  ISETP.GT.U32.AND P6, PT, R3, R11, PT ;  /* 0x0000000b0300720c */ /* 0x000fe20003fc4070 */
[----:B------:R-:W-:-:S02]  /*c380*/  @!P1 IMAD.MOV R22, RZ, RZ, -R22 ;  /* 0x000000ffff169224 */ /* 0x000fc400078e0a16 */
[----:B------:R-:W-:Y:S01]  /*c390*/  IMAD.HI.U32 R18, R4, R14, RZ ;  /* 0x0000000e04127227 */ /* 0x000fe200078e00ff */
[----:B------:R-:W-:Y:S03]  /*c3a0*/  STL [R1+0x304], R23 ;  /* 0x0003041701007387 */ /* 0x000fe60000100800 */
[----:B------:R-:W-:Y:S02]  /*c3b0*/  @!P3 IMAD.IADD R12, R12, 0x1, -R3 ;  /* 0x000000010c0cb824 */ /* 0x000fe400078e0a03 */
[----:B------:R-:W-:Y:S02]  /*c3c0*/  IMAD.MOV R19, RZ, RZ, -R19 ;  /* 0x000000ffff137224 */ /* 0x000fe400078e0a13 */
[----:B------:R-:W-:Y:S01]  /*c3d0*/  @!P2 IMAD.IADD R13, R13, 0x1, -R3 ;  /* 0x000000010d0da824 */ /* 0x000fe200078e0a03 */
[----:B------:R0:W-:Y:S01]  /*c3e0*/  STL [R1+0x300], R22 ;  /* 0x0003001601007387 */ /* 0x0001e20000100800 */
[----:B------:R-:W-:Y:S01]  /*c3f0*/  IMAD.MOV R18, RZ, RZ, -R18 ;  /* 0x000000ffff127224 */ /* 0x000fe200078e0a12 */
[C---:B------:R-:W-:Y:S01]  /*c400*/  ISETP.GT.U32.AND P3, PT, R3.reuse, R12, PT ;  /* 0x0000000c0300720c */ /* 0x040fe20003f64070 */
[----:B------:R-:W-:-:S02]  /*c410*/  IMAD R16, R3, R19, R16 ;  /* 0x0000001303107224 */ /* 0x000fc400078e0210 */
[----:B------:R-:W-:-:S04]  /*c420*/  IMAD.HI.U32 R20, R4, R15, RZ ;  /* 0x0000000f04147227 */ /* 0x000fc800078e00ff */
[----:B0-----:R-:W-:Y:S02]  /*c430*/  IMAD.MOV.U32 R22, RZ, RZ, R13 ;  /* 0x000000ffff167224 */ /* 0x001fe400078e000d */
[C---:B------:R-:W-:Y:S02]  /*c440*/  IMAD R14, R3.reuse, R18, R14 ;  /* 0x00000012030e7224 */ /* 0x040fe400078e020e */
[----:B------:R-:W-:Y:S01]  /*c450*/  @!P5 IMAD.MOV R22, RZ, RZ, -R22 ;  /* 0x000000ffff16d224 */ /* 0x000fe200078e0a16 */
[----:B------:R-:W-:Y:S01]  /*c460*/  ISETP.GT.U32.AND P5, PT, R3, R16, PT ;  /* 0x000000100300720c */ /* 0x000fe20003fa4070 */
[----:B------:R-:W-:Y:S01]  /*c470*/  IMAD.MOV R20, RZ, RZ, -R20 ;  /* 0x000000ffff147224 */ /* 0x000fe200078e0a14 */
[----:B------:R-:W-:Y:S01]  /*c480*/  IABS R17, R155 ;  /* 0x0000009b00117213 */ /* 0x000fe20000000000 */
[----:B------:R-:W-:Y:S01]  /*c490*/  @!P6 IMAD.IADD R11, R11, 0x1, -R3 ;  /* 0x000000010b0be824 */ /* 0x000fe200078e0a03 */
[C---:B------:R-:W-:Y:S01]  /*c4a0*/  ISETP.GT.U32.AND P6, PT, R3.reuse, R14, PT ;  /* 0x0000000e0300720c */ /* 0x040fe20003fc4070 */
[----:B------:R-:W-:-:S02]  /*c4b0*/  IMAD R15, R3, R20, R15 ;  /* 0x00000014030f7224 */ /* 0x000fc400078e020f */
[----:B------:R-:W-:-:S04]  /*c4c0*/  IMAD.HI.U32 R21, R4, R17, RZ ;  /* 0x0000001104157227 */ /* 0x000fc800078e00ff */
[----:B------:R-:W-:Y:S01]  /*c4d0*/  @!P3 IMAD.IADD R12, R12, 0x1, -R3 ;  /* 0x000000010c0cb824 */ /* 0x000fe200078e0a03 */
[C---:B------:R-:W-:Y:S01]  /*c4e0*/  ISETP.GT.U32.AND P3, PT, R3.reuse, R15, PT ;  /* 0x0000000f0300720c */ /* 0x040fe20003f64070 */
[----:B------:R-:W-:Y:S01]  /*c4f0*/  IMAD.MOV R10, RZ, RZ, -R21 ;  /* 0x000000ffff0a7224 */ /* 0x000fe200078e0a15 */
[----:B------:R-:W-:Y:S01]  /*c500*/  IABS R13, R160 ;  /* 0x000000a0000d7213 */ /* 0x000fe20000000000 */
[----:B------:R-:W-:Y:S02]  /*c510*/  @!P5 IMAD.IADD R16, R16, 0x1, -R3 ;  /* 0x000000011010d824 */ /* 0x000fe400078e0a03 */
[C---:B------:R-:W-:Y:S02]  /*c520*/  IMAD R10, R3.reuse, R10, R17 ;  /* 0x0000000a030a7224 */ /* 0x040fe400078e0211 */
[----:B------:R-:W-:Y:S01]  /*c530*/  @!P6 IMAD.IADD R14, R14, 0x1, -R3 ;  /* 0x000000010e0ee824 */ /* 0x000fe200078e0a03 */
[C---:B------:R-:W-:Y:S01]  /*c540*/  ISETP.GT.U32.AND P6, PT, R3.reuse, R16, PT ;  /* 0x000000100300720c */ /* 0x040fe20003fc4070 */
[----:B------:R-:W-:Y:S01]  /*c550*/  IMAD.MOV.U32 R17, RZ, RZ, R11 ;  /* 0x000000ffff117224 */ /* 0x000fe200078e000b */
[----:B------:R-:W-:Y:S01]  /*c560*/  ISETP.GT.U32.AND P2, PT, R3, R10, PT ;  /* 0x0000000a0300720c */ /* 0x000fe20003f44070 */
[----:B------:R-:W-:Y:S01]  /*c570*/  IMAD.HI.U32 R11, R4, R13, RZ ;  /* 0x0000000d040b7227 */ /* 0x000fe200078e00ff */
[----:B------:R-:W-:-:S03]  /*c580*/  IABS R9, R159 ;  /* 0x0000009f00097213 */ /* 0x000fc60000000000 */
[----:B------:R-:W-:Y:S02]  /*c590*/  @!P3 IMAD.IADD R15, R15, 0x1, -R3 ;  /* 0x000000010f0fb824 */ /* 0x000fe400078e0a03 */
[----:B------:R-:W-:Y:S01]  /*c5a0*/  IMAD.MOV R11, RZ, RZ, -R11 ;  /* 0x000000ffff0b7224 */ /* 0x000fe200078e0a0b */
[----:B------:R-:W-:Y:S01]  /*c5b0*/  ISETP.GE.AND P4, PT, R153, RZ, PT ;  /* 0x000000ff9900720c */ /* 0x000fe20003f86270 */
[----:B------:R-:W-:Y:S01]  /*c5c0*/  IMAD.MOV.U32 R21, RZ, RZ, R12 ;  /* 0x000000ffff157224 */ /* 0x000fe200078e000c */
[----:B------:R-:W-:Y:S01]  /*c5d0*/  ISETP.GE.AND P0, PT, R154, RZ, PT ;  /* 0x000000ff9a00720c */ /* 0x000fe20003f06270 */
[C---:B------:R-:W-:Y:S01]  /*c5e0*/  IMAD R11, R3.reuse, R11, R13 ;  /* 0x0000000b030b7224 */ /* 0x040fe200078e020d */
[----:B------:R-:W-:Y:S01]  /*c5f0*/  ISETP.GT.U32.AND P5, PT, R3, R15, PT ;  /* 0x0000000f0300720c */ /* 0x000fe20003fa4070 */
[----:B------:R-:W-:-:S04]  /*c600*/  IMAD.HI.U32 R12, R4, R9, RZ ;  /* 0x00000009040c7227 */ /* 0x000fc800078e00ff */
[--C-:B------:R-:W-:Y:S01]  /*c610*/  @!P6 IMAD.IADD R16, R16, 0x1, -R3.reuse ;  /* 0x000000011010e824 */ /* 0x100fe200078e0a03 */
[----:B------:R-:W-:Y:S01]  /*c620*/  ISETP.GT.U32.AND P6, PT, R3, R11, PT ;  /* 0x0000000b0300720c */ /* 0x000fe20003fc4070 */
[----:B------:R-:W-:Y:S02]  /*c630*/  @!P2 IMAD.IADD R10, R10, 0x1, -R3 ;  /* 0x000000010a0aa824 */ /* 0x000fe400078e0a03 */
[----:B------:R-:W-:-:S03]  /*c640*/  IMAD.MOV R12, RZ, RZ, -R12 ;  /* 0x000000ffff0c7224 */ /* 0x000fc600078e0a0c */
[C---:B------:R-:W-:Y:S01]  /*c650*/  ISETP.GT.U32.AND P3, PT, R3.reuse, R10, PT ;  /* 0x0000000a0300720c */ /* 0x040fe20003f64070 */
[----:B------:R-:W-:Y:S02]  /*c660*/  IMAD R12, R3, R12, R9 ;  /* 0x0000000c030c7224 */ /* 0x000fe400078e0209 */
[----:B------:R-:W-:Y:S02]  /*c670*/  @!P4 IMAD.MOV R21, RZ, RZ, -R21 ;  /* 0x000000ffff15c224 */ /* 0x000fe400078e0a15 */
[----:B------:R-:W-:Y:S01]  /*c680*/  @!P0 IMAD.MOV R17, RZ, RZ, -R17 ;  /* 0x000000ffff118224 */ /* 0x000fe200078e0a11 */
[----:B------:R-:W-:Y:S01]  /*c690*/  IABS R9, R161 ;  /* 0x000000a100097213 */ /* 0x000fe20000000000 */
[--C-:B------:R-:W-:Y:S01]  /*c6a0*/  @!P5 IMAD.IADD R15, R15, 0x1, -R3.reuse ;  /* 0x000000010f0fd824 */ /* 0x100fe200078e0a03 */
[----:B------:R-:W-:Y:S01]  /*c6b0*/  ISETP.GT.U32.AND P5, PT, R3, R12, PT ;  /* 0x0000000c0300720c */ /* 0x000fe20003fa4070 */
[----:B------:R-:W-:Y:S01]  /*c6c0*/  STL [R1+0x2fc], R22 ;  /* 0x0002fc1601007387 */ /* 0x000fe20000100800 */
[----:B------:R-:W-:Y:S01]  /*c6d0*/  @!P6 IMAD.IADD R11, R11, 0x1, -R3 ;  /* 0x000000010b0be824 */ /* 0x000fe200078e0a03 */
[----:B------:R-:W-:-:S02]  /*c6e0*/  ISETP.GE.AND P1, PT, R155, RZ, PT ;  /* 0x000000ff9b00720c */ /* 0x000fc40003f26270 */
[----:B------:R-:W-:Y:S01]  /*c6f0*/  STL [R1+0x2f8], R21 ;  /* 0x0002f81501007387 */ /* 0x000fe20000100800 */
[----:B------:R-:W-:Y:S01]  /*c700*/  ISETP.GE.AND P4, PT, R156, RZ, PT ;  /* 0x000000ff9c00720c */ /* 0x000fe20003f86270 */
[----:B------:R-:W-:Y:S02]  /*c710*/  IMAD.HI.U32 R18, R4, R9, RZ ;  /* 0x0000000904127227 */ /* 0x000fe400078e00ff */
[----:B------:R0:W-:Y:S01]  /*c720*/  STL [R1+0x2f4], R17 ;  /* 0x0002f41101007387 */ /* 0x0001e20000100800 */
[----:B------:R-:W-:Y:S01]  /*c730*/  ISETP.GT.U32.AND P6, PT, R3, R11, PT ;  /* 0x0000000b0300720c */ /* 0x000fe20003fc4070 */
[----:B------:R-:W-:Y:S02]  /*c740*/  @!P3 IMAD.IADD R10, R10, 0x1, -R3 ;  /* 0x000000010a0ab824 */ /* 0x000fe400078e0a03 */
[----:B------:R-:W-:Y:S01]  /*c750*/  IMAD.MOV R18, RZ, RZ, -R18 ;  /* 0x000000ffff127224 */ /* 0x000fe200078e0a12 */
[----:B0-----:R-:W-:Y:S01]  /*c760*/  IABS R17, R162 ;  /* 0x000000a200117213 */ /* 0x001fe20000000000 */
[----:B------:R-:W-:-:S04]  /*c770*/  IMAD.MOV.U32 R20, RZ, RZ, R10 ;  /* 0x000000ffff147224 */ /* 0x000fc800078e000a */
[----:B------:R-:W-:Y:S01]  /*c780*/  IMAD.HI.U32 R19, R4, R17, RZ ;  /* 0x0000001104137227 */ /* 0x000fe200078e00ff */
[----:B------:R-:W-:-:S03]  /*c790*/  ISETP.GE.AND P2, PT, R157, RZ, PT ;  /* 0x000000ff9d00720c */ /* 0x000fc60003f46270 */
[----:B------:R-:W-:Y:S02]  /*c7a0*/  @!P5 IMAD.IADD R12, R12, 0x1, -R3 ;  /* 0x000000010c0cd824 */ /* 0x000fe400078e0a03 */
[C---:B------:R-:W-:Y:S02]  /*c7b0*/  IMAD R9, R3.reuse, R18, R9 ;  /* 0x0000001203097224 */ /* 0x040fe400078e0209 */
[----:B------:R-:W-:Y:S02]  /*c7c0*/  IMAD.MOV R10, RZ, RZ, -R19 ;  /* 0x000000ffff0a7224 */ /* 0x000fe400078e0a13 */
[----:B------:R-:W-:Y:S01]  /*c7d0*/  @!P1 IMAD.MOV R20, RZ, RZ, -R20 ;  /* 0x000000ffff149224 */ /* 0x000fe200078e0a14 */
[C---:B------:R-:W-:Y:S01]  /*c7e0*/  ISETP.GT.U32.AND P1, PT, R3.reuse, R12, PT ;  /* 0x0000000c0300720c */ /* 0x040fe20003f24070 */
[----:B------:R-:W-:Y:S01]  /*c7f0*/  @!P4 IMAD.MOV R15, RZ, RZ, -R15 ;  /* 0x000000ffff0fc224 */ /* 0x000fe200078e0a0f */
[C---:B------:R-:W-:Y:S01]  /*c800*/  ISETP.GT.U32.AND P4, PT, R3.reuse, R9, PT ;  /* 0x000000090300720c */ /* 0x040fe20003f84070 */
[C---:B------:R-:W-:Y:S01]  /*c810*/  IMAD R10, R3.reuse, R10, R17 ;  /* 0x0000000a030a7224 */ /* 0x040fe200078e0211 */
[----:B------:R-:W-:Y:S01]  /*c820*/  ISETP.GT.U32.AND P0, PT, R3, R14, PT ;  /* 0x0000000e0300720c */ /* 0x000fe20003f04070 */
[----:B------:R-:W-:-:S03]  /*c830*/  @!P6 IMAD.IADD R11, R11, 0x1, -R3 ;  /* 0x000000010b0be824 */ /* 0x000fc600078e0a03 */
[----:B------:R-:W-:Y:S02]  /*c840*/  ISETP.GT.U32.AND P6, PT, R3, R10, PT ;  /* 0x0000000a0300720c */ /* 0x000fe40003fc4070 */
[----:B------:R-:W-:Y:S01]  /*c850*/  ISETP.GE.AND P3, PT, R158, RZ, PT ;  /* 0x000000ff9e00720c */ /* 0x000fe20003f66270 */
[----:B------:R-:W-:Y:S01]  /*c860*/  @!P2 IMAD.MOV R16, RZ, RZ, -R16 ;  /* 0x000000ffff10a224 */ /* 0x000fe200078e0a10 */
[----:B------:R-:W-:Y:S01]  /*c870*/  IABS R13, R163 ;  /* 0x000000a3000d7213 */ /* 0x000fe20000000000 */
[--C-:B------:R-:W-:Y:S01]  /*c880*/  @!P1 IMAD.IADD R12, R12, 0x1, -R3.reuse ;  /* 0x000000010c0c9824 */ /* 0x100fe200078e0a03 */
[----:B------:R-:W-:Y:S01]  /*c890*/  STL [R1+0x2ec], R20 ;  /* 0x0002ec1401007387 */ /* 0x000fe20000100800 */
[----:B------:R-:W-:-:S03]  /*c8a0*/  @!P4 IMAD.IADD R9, R9, 0x1, -R3 ;  /* 0x000000010909c824 */ /* 0x000fc600078e0a03 */
[----:B------:R-:W-:Y:S01]  /*c8b0*/  STL [R1+0x2e0], R15 ;  /* 0x0002e00f01007387 */ /* 0x000fe20000100800 */
[--C-:B------:R-:W-:Y:S01]  /*c8c0*/  @!P0 IMAD.IADD R14, R14, 0x1, -R3.reuse ;  /* 0x000000010e0e8824 */ /* 0x100fe200078e0a03 */
[----:B------:R-:W-:Y:S01]  /*c8d0*/  ISETP.GT.U32.AND P4, PT, R3, R9, PT ;  /* 0x000000090300720c */ /* 0x000fe20003f84070 */
[----:B------:R-:W-:Y:S01]  /*c8e0*/  @!P6 IMAD.IADD R10, R10, 0x1, -R3 ;  /* 0x000000010a0ae824 */ /* 0x000fe200078e0a03 */
[----:B------:R0:W-:Y:S01]  /*c8f0*/  STL [R1+0x2dc], R16 ;  /* 0x0002dc1001007387 */ /* 0x0001e20000100800 */
[----:B------:R-:W-:-:S03]  /*c900*/  IMAD.HI.U32 R18, R4, R13, RZ ;  /* 0x0000000d04127227 */ /* 0x000fc600078e00ff */
[----:B------:R-:W-:Y:S01]  /*c910*/  ISETP.GT.U32.AND P6, PT, R3, R10, PT ;  /* 0x0000000a0300720c */ /* 0x000fe20003fc4070 */
[----:B------:R-:W-:Y:S02]  /*c920*/  @!P3 IMAD.MOV R14, RZ, RZ, -R14 ;  /* 0x000000ffff0eb224 */ /* 0x000fe400078e0a0e */
[----:B0-----:R-:W-:Y:S01]  /*c930*/  IMAD.MOV.U32 R16, RZ, RZ, R12 ;  /* 0x000000ffff107224 */ /* 0x001fe200078e000c */
[----:B------:R-:W-:Y:S01]  /*c940*/  IABS R12, R164 ;  /* 0x000000a4000c7213 */ /* 0x000fe20000000000 */
[----:B------:R-:W-:Y:S02]  /*c950*/  IMAD.MOV.U32 R15, RZ, RZ, R11 ;  /* 0x000000ffff0f7224 */ /* 0x000fe400078e000b */
[----:B------:R-:W-:Y:S02]  /*c960*/  IMAD.MOV R18, RZ, RZ, -R18 ;  /* 0x000000ffff127224 */ /* 0x000fe400078e0a12 */
[----:B------:R-:W-:Y:S01]  /*c970*/  IMAD.HI.U32 R11, R4, R12, RZ ;  /* 0x0000000c040b7227 */ /* 0x000fe200078e00ff */
[----:B------:R0:W-:Y:S01]  /*c980*/  STL [R1+0x2d4], R14 ;  /* 0x0002d40e01007387 */ /* 0x0001e20000100800 */
[----:B------:R-:W-:-:S02]  /*c990*/  ISETP.GE.AND P0, PT, R159, RZ, PT ;  /* 0x000000ff9f00720c */ /* 0x000fc40003f06270 */
[----:B------:R-:W-:Y:S02]  /*c9a0*/  IMAD.MOV R11, RZ, RZ, -R11 ;  /* 0x000000ffff0b7224 */ /* 0x000fe400078e0a0b */
[----:B------:R-:W-:Y:S02]  /*c9b0*/  @!P4 IMAD.IADD R9, R9, 0x1, -R3 ;  /* 0x000000010909c824 */ /* 0x000fe400078e0a03 */
[C---:B0-----:R-:W-:Y:S02]  /*c9c0*/  IMAD R14, R3.reuse, R18, R13 ;  /* 0x00000012030e7224 */ /* 0x041fe400078e020d */
[----:B------:R-:W-:-:S03]  /*c9d0*/  IMAD R12, R3, R11, R12 ;  /* 0x0000000b030c7224 */ /* 0x000fc600078e020c */
[C---:B------:R-:W-:Y:S01]  /*c9e0*/  ISETP.GT.U32.AND P4, PT, R3.reuse, R14, PT ;  /* 0x0000000e0300720c */ /* 0x040fe20003f84070 */
[--C-:B------:R-:W-:Y:S01]  /*c9f0*/  @!P6 IMAD.IADD R10, R10, 0x1, -R3.reuse ;  /* 0x000000010a0ae824 */ /* 0x100fe200078e0a03 */
[----:B------:R-:W-:Y:S02]  /*ca00*/  ISETP.GT.U32.AND P6, PT, R3, R12, PT ;  /* 0x0000000c0300720c */ /* 0x000fe40003fc4070 */
[----:B------:R-:W-:Y:S01]  /*ca10*/  ISETP.GE.AND P5, PT, R160, RZ, PT ;  /* 0x000000ffa000720c */ /* 0x000fe20003fa6270 */
[----:B------:R-:W-:Y:S01]  /*ca20*/  @!P0 IMAD.MOV R16, RZ, RZ, -R16 ;  /* 0x000000ffff108224 */ /* 0x000fe200078e0a10 */
[----:B------:R-:W-:Y:S02]  /*ca30*/  ISETP.GE.AND P2, PT, R161, RZ, PT ;  /* 0x000000ffa100720c */ /* 0x000fe40003f46270 */
[----:B------:R-:W-:Y:S02]  /*ca40*/  IABS R17, R165 ;  /* 0x000000a500117213 */ /* 0x000fe40000000000 */
[----:B------:R-:W-:Y:S01]  /*ca50*/  ISETP.GE.AND P3, PT, R162, RZ, PT ;  /* 0x000000ffa200720c */ /* 0x000fe20003f66270 */
[----:B------:R0:W-:Y:S01]  /*ca60*/  STL [R1+0x2d0], R16 ;  /* 0x0002d01001007387 */ /* 0x0001e20000100800 */
[----:B------:R-:W-:Y:S01]  /*ca70*/  IABS R18, R166 ;  /* 0x000000a600127213 */ /* 0x000fe20000000000 */
[----:B------:R-:W-:-:S02]  /*ca80*/  @!P4 IMAD.IADD R14, R14, 0x1, -R3 ;  /* 0x000000010e0ec824 */ /* 0x000fc400078e0a03 */
[----:B------:R-:W-:Y:S01]  /*ca90*/  IMAD.HI.U32 R20, R4, R17, RZ ;  /* 0x0000001104147227 */ /* 0x000fe200078e00ff */
[----:B0-----:R-:W-:-:S03]  /*caa0*/  IABS R16, R167 ;  /* 0x000000a700107213 */ /* 0x001fc60000000000 */
[----:B------:R-:W-:Y:S01]  /*cab0*/  @!P6 IMAD.IADD R12, R12, 0x1, -R3 ;  /* 0x000000010c0ce824 */ /* 0x000fe200078e0a03 */
[----:B------:R-:W-:Y:S01]  /*cac0*/  ISETP.GT.U32.AND P6, PT, R3, R14, PT ;  /* 0x0000000e0300720c */ /* 0x000fe20003fc4070 */
[----:B------:R-:W-:Y:S02]  /*cad0*/  @!P5 IMAD.MOV R15, RZ, RZ, -R15 ;  /* 0x000000ffff0fd224 */ /* 0x000fe400078e0a0f */
[----:B------:R-:W-:-:S04]  /*cae0*/  IMAD.HI.U32 R19, R4, R18, RZ ;  /* 0x0000001204137227 */ /* 0x000fc800078e00ff */
[----:B------:R-:W-:-:S04]  /*caf0*/  IMAD.HI.U32 R13, R4, R16, RZ ;  /* 0x00000010040d7227 */ /* 0x000fc800078e00ff */
[----:B------:R-:W-:Y:S02]  /*cb00*/  IMAD.MOV R20, RZ, RZ, -R20 ;  /* 0x000000ffff147224 */ /* 0x000fe400078e0a14 */
[----:B------:R-:W-:Y:S01]  /*cb10*/  IMAD.MOV.U32 R21, RZ, RZ, R9 ;  /* 0x000000ffff157224 */ /* 0x000fe200078e0009 */
[----:B------:R0:W-:Y:S01]  /*cb20*/  STL [R1+0x2c4], R15 ;  /* 0x0002c40f01007387 */ /* 0x0001e20000100800 */
[----:B------:R-:W-:Y:S02]  /*cb30*/  IMAD.MOV R19, RZ, RZ, -R19 ;  /* 0x000000ffff137224 */ /* 0x000fe400078e0a13 */
[----:B------:R-:W-:Y:S02]  /*cb40*/  IMAD.MOV R13, RZ, RZ, -R13 ;  /* 0x000000ffff0d7224 */ /* 0x000fe400078e0a0d */
[C---:B------:R-:W-:Y:S02]  /*cb50*/  IMAD R17, R3.reuse, R20, R17 ;  /* 0x0000001403117224 */ /* 0x040fe400078e0211 */
[----:B------:R-:W-:Y:S01]  /*cb60*/  @!P2 IMAD.MOV R21, RZ, RZ, -R21 ;  /* 0x000000ffff15a224 */ /* 0x000fe200078e0a15 */
[----:B------:R-:W-:-:S02]  /*cb70*/  ISETP.GT.U32.AND P2, PT, R3, R12, PT ;  /* 0x0000000c0300720c */ /* 0x000fc40003f44070 */
[----:B0-----:R-:W-:Y:S01]  /*cb80*/  IABS R15, R168 ;  /* 0x000000a8000f7213 */ /* 0x001fe20000000000 */
[C---:B------:R-:W-:Y:S01]  /*cb90*/  IMAD R18, R3.reuse, R19, R18 ;  /* 0x0000001303127224 */ /* 0x040fe200078e0212 */
[----:B------:R-:W-:Y:S01]  /*cba0*/  IABS R19, R171 ;  /* 0x000000ab00137213 */ /* 0x000fe20000000000 */
[----:B------:R-:W-:Y:S01]  /*cbb0*/  @!P3 IMAD.MOV R10, RZ, RZ, -R10 ;  /* 0x000000ffff0ab224 */ /* 0x000fe200078e0a0a */
[C---:B------:R-:W-:Y:S01]  /*cbc0*/  ISETP.GT.U32.AND P3, PT, R3.reuse, R17, PT ;  /* 0x000000110300720c */ /* 0x040fe20003f64070 */
[C---:B------:R-:W-:Y:S01]  /*cbd0*/  IMAD R16, R3.reuse, R13, R16 ;  /* 0x0000000d03107224 */ /* 0x040fe200078e0210 */
[----:B------:R-:W-:Y:S01]  /*cbe0*/  IABS R13, R169 ;  /* 0x000000a9000d7213 */ /* 0x000fe20000000000 */
[----:B------:R-:W-:Y:S01]  /*cbf0*/  IMAD.HI.U32 R11, R4, R15, RZ ;  /* 0x0000000f040b7227 */ /* 0x000fe200078e00ff */
[----:B------:R-:W-:Y:S03]  /*cc00*/  STL [R1+0x2b4], R21 ;  /* 0x0002b41501007387 */ /* 0x000fe60000100800 */
[----:B------:R-:W-:Y:S01]  /*cc10*/  @!P6 IMAD.IADD R14, R14, 0x1, -R3 ;  /* 0x000000010e0ee824 */ /* 0x000fe200078e0a03 */
[----:B------:R0:W-:Y:S01]  /*cc20*/  STL [R1+0x2b0], R10 ;  /* 0x0002b00a01007387 */ /* 0x0001e20000100800 */
[----:B------:R-:W-:Y:S01]  /*cc30*/  ISETP.GT.U32.AND P6, PT, R3, R18, PT ;  /* 0x000000120300720c */ /* 0x000fe20003fc4070 */
[----:B------:R-:W-:-:S02]  /*cc40*/  IMAD.MOV R11, RZ, RZ, -R11 ;  /* 0x000000ffff0b7224 */ /* 0x000fc400078e0a0b */
[----:B------:R-:W-:Y:S02]  /*cc50*/  @!P2 IMAD.IADD R12, R12, 0x1, -R3 ;  /* 0x000000010c0ca824 */ /* 0x000fe400078e0a03 */
[----:B0-----:R-:W-:Y:S02]  /*cc60*/  IMAD.MOV.U32 R10, RZ, RZ, R19 ;  /* 0x000000ffff0a7224 */ /* 0x001fe400078e0013 */
[----:B------:R-:W-:Y:S01]  /*cc70*/  IMAD.HI.U32 R19, R4, R13, RZ ;  /* 0x0000000d04137227 */ /* 0x000fe200078e00ff */
[----:B------:R-:W-:-:S03]  /*cc80*/  ISETP.GT.U32.AND P2, PT, R3, R16, PT ;  /* 0x000000100300720c */ /* 0x000fc60003f44070 */
[----:B------:R-:W-:Y:S02]  /*cc90*/  IMAD R15, R3, R11, R15 ;  /* 0x0000000b030f7224 */ /* 0x000fe400078e020f */
[----:B------:R-:W-:Y:S02]  /*cca0*/  IMAD.MOV R19, RZ, RZ, -R19 ;  /* 0x000000ffff137224 */ /* 0x000fe400078e0a13 */
[----:B------:R-:W-:Y:S01]  /*ccb0*/  @!P3 IMAD.IADD R17, R17, 0x1, -R3 ;  /* 0x000000011111b824 */ /* 0x000fe200078e0a03 */
[C---:B------:R-:W-:Y:S01]  /*ccc0*/  ISETP.GT.U32.AND P3, PT, R3.reuse, R15, PT ;  /* 0x0000000f0300720c */ /* 0x040fe20003f64070 */
[----:B------:R-:W-:Y:S02]  /*ccd0*/  IMAD R13, R3, R19, R13 ;  /* 0x00000013030d7224 */ /* 0x000fe400078e020d */
[----:B------:R-:W-:Y:S01]  /*cce0*/  @!P6 IMAD.IADD R18, R18, 0x1, -R3 ;  /* 0x000000011212e824 */ /* 0x000fe200078e0a03 */
[----:B------:R-:W-:Y:S02]  /*ccf0*/  ISETP.GE.AND P1, PT, R163, RZ, PT ;  /* 0x000000ffa300720c */ /* 0x000fe40003f26270 */
[----:B------:R-:W-:-:S02]  /*cd00*/  ISETP.GT.U32.AND P6, PT, R3, R13, PT ;  /* 0x0000000d0300720c */ /* 0x000fc40003fc4070 */
[----:B------:R-:W-:Y:S01]  /*cd10*/  IABS R11, R170 ;  /* 0x000000aa000b7213 */ /* 0x000fe20000000000 */
[----:B------:R-:W-:Y:S01]  /*cd20*/  @!P2 IMAD.IADD R16, R16, 0x1, -R3 ;  /* 0x000000011010a824 */ /* 0x000fe200078e0a03 */
[----:B------:R-:W-:-:S03]  /*cd30*/  ISETP.GT.U32.AND P2, PT, R3, R17, PT ;  /* 0x000000110300720c */ /* 0x000fc60003f44070 */
[----:B------:R-:W-:Y:S01]  /*cd40*/  IMAD.HI.U32 R21, R4, R11, RZ ;  /* 0x0000000b04157227 */ /* 0x000fe200078e00ff */
[----:B------:R-:W-:-:S03]  /*cd50*/  IABS R9, R172 ;  /* 0x000000ac00097213 */ /* 0x000fc60000000000 */
[----:B------:R-:W-:Y:S01]  /*cd60*/  @!P3 IMAD.IADD R15, R15, 0x1, -R3 ;  /* 0x000000010f0fb824 */ /* 0x000fe200078e0a03 */
[----:B------:R-:W-:Y:S01]  /*cd70*/  ISETP.GE.AND P0, PT, R164, RZ, PT ;  /* 0x000000ffa400720c */ /* 0x000fe20003f06270 */
[----:B------:R-:W-:Y:S02]  /*cd80*/  IMAD.MOV.U32 R22, RZ, RZ, R14 ;  /* 0x000000ffff167224 */ /* 0x000fe400078e000e */
[----:B------:R-:W-:Y:S02]  /*cd90*/  IMAD.MOV R21, RZ, RZ, -R21 ;  /* 0x000000ffff157224 */ /* 0x000fe400078e0a15 */
[----:B------:R-:W-:Y:S01]  /*cda0*/  @!P6 IMAD.IADD R13, R13, 0x1, -R3 ;  /* 0x000000010d0de824 */ /* 0x000fe200078e0a03 */
[C---:B------:R-:W-:Y:S01]  /*cdb0*/  ISETP.GT.U32.AND P6, PT, R3.reuse, R15, PT ;  /* 0x0000000f0300720c */ /* 0x040fe20003fc4070 */
[----:B------:R-:W-:Y:S01]  /*cdc0*/  @!P1 IMAD.MOV R22, RZ, RZ, -R22 ;  /* 0x000000ffff169224 */ /* 0x000fe200078e0a16 */
[----:B------:R-:W-:Y:S01]  /*cdd0*/  ISETP.GT.U32.AND P1, PT, R3, R18, PT ;  /* 0x000000120300720c */ /* 0x000fe20003f24070 */
[----:B------:R-:W-:-:S04]  /*cde0*/  IMAD.HI.U32 R19, R4, R9, RZ ;  /* 0x0000000904137227 */ /* 0x000fc800078e00ff */
[C---:B------:R-:W-:Y:S02]  /*cdf0*/  IMAD R11, R3.reuse, R21, R11 ;  /* 0x00000015030b7224 */ /* 0x040fe400078e020b */
[----:B------:R-:W-:Y:S01]  /*ce00*/  IMAD.HI.U32 R20, R4, R10, RZ ;  /* 0x0000000a04147227 */ /* 0x000fe200078e00ff */
[----:B------:R-:W-:-:S03]  /*ce10*/  ISETP.GT.U32.AND P3, PT, R3, R16, PT ;  /* 0x000000100300720c */ /* 0x000fc60003f64070 */
[----:B------:R-:W-:Y:S02]  /*ce20*/  IMAD.MOV R19, RZ, RZ, -R19 ;  /* 0x000000ffff137224 */ /* 0x000fe400078e0a13 */
[----:B------:R-:W-:Y:S01]  /*ce30*/  @!P2 IMAD.IADD R17, R17, 0x1, -R3 ;  /* 0x000000011111a824 */ /* 0x000fe200078e0a03 */
[C---:B------:R-:W-:Y:S01]  /*ce40*/  ISETP.GT.U32.AND P2, PT, R3.reuse, R11, PT ;  /* 0x0000000b0300720c */ /* 0x040fe20003f44070 */
[----:B------:R-:W-:Y:S02]  /*ce50*/  IMAD.MOV R20, RZ, RZ, -R20 ;  /* 0x000000ffff147224 */ /* 0x000fe400078e0a14 */
[C---:B------:R-:W-:Y:S02]  /*ce60*/  IMAD R9, R3.reuse, R19, R9 ;  /* 0x0000001303097224 */ /* 0x040fe400078e0209 */
[----:B------:R-:W-:Y:S02]  /*ce70*/  IMAD R10, R3, R20, R10 ;  /* 0x00000014030a7224 */ /* 0x000fe400078e020a */
[----:B------:R-:W-:Y:S01]  /*ce80*/  @!P0 IMAD.MOV R12, RZ, RZ, -R12 ;  /* 0x000000ffff0c8224 */ /* 0x000fe200078e0a0c */
[----:B------:R-:W-:Y:S01]  /*ce90*/  IABS R14, R173 ;  /* 0x000000ad000e7213 */ /* 0x000fe20000000000 */
[--C-:B------:R-:W-:Y:S01]  /*cea0*/  @!P6 IMAD.IADD R15, R15, 0x1, -R3.reuse ;  /* 0x000000010f0fe824 */ /* 0x100fe200078e0a03 */
[C---:B------:R-:W-:Y:S01]  /*ceb0*/  ISETP.GT.U32.AND P0, PT, R3.reuse, R13, PT ;  /* 0x0000000d0300720c */ /* 0x040fe20003f04070 */
[----:B------:R-:W-:Y:S01]  /*cec0*/  STL [R1+0x298], R22 ;  /* 0x0002981601007387 */ /* 0x000fe20000100800 */
[----:B------:R-:W-:Y:S01]  /*ced0*/  @!P1 IMAD.IADD R18, R18, 0x1, -R3 ;  /* 0x0000000112129824 */ /* 0x000fe200078e0a03 */
[----:B------:R-:W-:-:S02]  /*cee0*/  ISETP.GT.U32.AND P6, PT, R3, R9, PT ;  /* 0x000000090300720c */ /* 0x000fc40003fc4070 */
[----:B------:R0:W-:Y:S01]  /*cef0*/  STL [R1+0x294], R12 ;  /* 0x0002940c01007387 */ /* 0x0001e20000100800 */
[----:B------:R-:W-:Y:S01]  /*cf00*/  ISETP.GT.U32.AND P1, PT, R3, R10, PT ;  /* 0x0000000a0300720c */ /* 0x000fe20003f24070 */
[----:B------:R-:W-:Y:S01]  /*cf10*/  IMAD.HI.U32 R20, R4, R14, RZ ;  /* 0x0000000e04147227 */ /* 0x000fe200078e00ff */
[----:B------:R-:W-:Y:S02]  /*cf20*/  ISETP.GE.AND P4, PT, R166, RZ, PT ;  /* 0x000000ffa600720c */ /* 0x000fe40003f86270 */
[----:B------:R-:W-:Y:S01]  /*cf30*/  ISETP.GE.AND P5, PT, R165, RZ, PT ;  /* 0x000000ffa500720c */ /* 0x000fe20003fa6270 */
[--C-:B------:R-:W-:Y:S01]  /*cf40*/  @!P3 IMAD.IADD R16, R16, 0x1, -R3.reuse ;  /* 0x000000011010b824 */ /* 0x100fe200078e0a03 */
[----:B0-----:R-:W-:Y:S01]  /*cf50*/  IABS R12, R174 ;  /* 0x000000ae000c7213 */ /* 0x001fe20000000000 */
[----:B------:R-:W-:Y:S01]  /*cf60*/  @!P2 IMAD.IADD R11, R11, 0x1, -R3 ;  /* 0x000000010b0ba824 */ /* 0x000fe200078e0a03 */
[----:B------:R-:W-:Y:S01]  /*cf70*/  ISETP.GE.AND P3, PT, R167, RZ, PT ;  /* 0x000000ffa700720c */ /* 0x000fe20003f66270 */
[----:B------:R-:W-:Y:S01]  /*cf80*/  IMAD.MOV R20, RZ, RZ, -R20 ;  /* 0x000000ffff147224 */ /* 0x000fe200078e0a14 */
[----:B------:R-:W-:Y:S01]  /*cf90*/  ISETP.GE.AND P2, PT, R169, RZ, PT ;  /* 0x000000ffa900720c */ /* 0x000fe20003f46270 */
[----:B------:R-:W-:-:S04]  /*cfa0*/  IMAD.HI.U32 R19, R4, R12, RZ ;  /* 0x0000000c04137227 */ /* 0x000fc800078e00ff */
[----:B------:R-:W-:Y:S02]  /*cfb0*/  @!P0 IMAD.IADD R13, R13, 0x1, -R3 ;  /* 0x000000010d0d8824 */ /* 0x000fe400078e0a03 */
[----:B------:R-:W-:Y:S02]  /*cfc0*/  IMAD.MOV R21, RZ, RZ, -R19 ;  /* 0x000000ffff157224 */ /* 0x000fe400078e0a13 */
[----:B------:R-:W-:Y:S02]  /*cfd0*/  IMAD R14, R3, R20, R14 ;  /* 0x00000014030e7224 */ /* 0x000fe400078e020e */
[----:B------:R-:W-:Y:S02]  /*cfe0*/  IMAD.MOV.U32 R22, RZ, RZ, R18 ;  /* 0x000000ffff167224 */ /* 0x000fe400078e0012 */
[----:B------:R-:W-:Y:S01]  /*cff0*/  @!P6 IMAD.IADD R9, R9, 0x1, -R3 ;  /* 0x000000010909e824 */ /* 0x000fe200078e0a03 */
[----:B------:R-:W-:Y:S01]  /*d000*/  ISETP.GT.U32.AND P6, PT, R3, R11, PT ;  /* 0x0000000b0300720c */ /* 0x000fe20003fc4070 */
[----:B------:R-:W-:-:S02]  /*d010*/  IMAD.MOV.U32 R18, RZ, RZ, R16 ;  /* 0x000000ffff127224 */ /* 0x000fc400078e0010 */
[----:B------:R-:W-:Y:S02]  /*d020*/  @!P1 IMAD.IADD R10, R10, 0x1, -R3 ;  /* 0x000000010a0a9824 */ /* 0x000fe400078e0a03 */
[----:B------:R-:W-:Y:S02]  /*d030*/  IMAD.MOV.U32 R23, RZ, RZ, R17 ;  /* 0x000000ffff177224 */ /* 0x000fe400078e0011 */
[----:B------:R-:W-:Y:S01]  /*d040*/  IMAD.MOV.U32 R16, RZ, RZ, R15 ;  /* 0x000000ffff107224 */ /* 0x000fe200078e000f */
[----:B------:R-:W-:Y:S01]  /*d050*/  ISETP.GE.AND P0, PT, R168, RZ, PT ;  /* 0x000000ffa800720c */ /* 0x000fe20003f06270 */
[C---:B------:R-:W-:Y:S02]  /*d060*/  IMAD R12, R3.reuse, R21, R12 ;  /* 0x00000015030c7224 */ /* 0x040fe400078e020c */
[----:B------:R-:W-:Y:S01]  /*d070*/  @!P4 IMAD.MOV R22, RZ, RZ, -R22 ;  /* 0x000000ffff16c224 */ /* 0x000fe200078e0a16 */
[C---:B------:R-:W-:Y:S01]  /*d080*/  ISETP.GT.U32.AND P4, PT, R3.reuse, R14, PT ;  /* 0x0000000e0300720c */ /* 0x040fe20003f84070 */
[----:B------:R-:W-:Y:S01]  /*d090*/  IMAD.MOV.U32 R15, RZ, RZ, R13 ;  /* 0x000000ffff0f7224 */ /* 0x000fe200078e000d */
[----:B------:R-:W-:Y:S01]  /*d0a0*/  IABS R19, R175 ;  /* 0x000000af00137213 */ /* 0x000fe20000000000 */
[----:B------:R-:W-:Y:S01]  /*d0b0*/  @!P5 IMAD.MOV R23, RZ, RZ, -R23 ;  /* 0x000000ffff17d224 */ /* 0x000fe200078e0a17 */
[C---:B------:R-:W-:Y:S01]  /*d0c0*/  ISETP.GT.U32.AND P5, PT, R3.reuse, R10, PT ;  /* 0x0000000a0300720c */ /* 0x040fe20003fa4070 */
[----:B------:R-:W-:Y:S01]  /*d0d0*/  @!P3 IMAD.MOV R18, RZ, RZ, -R18 ;  /* 0x000000ffff12b224 */ /* 0x000fe200078e0a12 */
[C---:B------:R-:W-:Y:S01]  /*d0e0*/  ISETP.GT.U32.AND P3, PT, R3.reuse, R9, PT ;  /* 0x000000090300720c */ /* 0x040fe20003f64070 */
[----:B------:R-:W-:Y:S01]  /*d0f0*/  @!P2 IMAD.MOV R15, RZ, RZ, -R15 ;  /* 0x000000ffff0fa224 */ /* 0x000fe200078e0a0f */
[----:B------:R-:W-:Y:S01]  /*d100*/  ISETP.GT.U32.AND P2, PT, R3, R12, PT ;  /* 0x0000000c0300720c */ /* 0x000fe20003f44070 */
[----:B------:R-:W-:-:S02]  /*d110*/  IMAD.MOV.U32 R17, RZ, RZ, R19 ;  /* 0x000000ffff117224 */ /* 0x000fc400078e0013 */
[--C-:B------:R-:W-:Y:S01]  /*d120*/  @!P6 IMAD.IADD R11, R11, 0x1, -R3.reuse ;  /* 0x000000010b0be824 */ /* 0x100fe200078e0a03 */
[----:B------:R-:W-:Y:S01]  /*d130*/  ISETP.GE.AND P6, PT, R172, RZ, PT ;  /* 0x000000ffac00720c */ /* 0x000fe20003fc6270 */
[----:B------:R-:W-:Y:S01]  /*d140*/  IMAD.HI.U32 R13, R4, R17, RZ ;  /* 0x00000011040d7227 */ /* 0x000fe200078e00ff */
[----:B------:R-:W-:Y:S01]  /*d150*/  ISETP.GE.AND P1, PT, R170, RZ, PT ;  /* 0x000000ffaa00720c */ /* 0x000fe20003f26270 */
[----:B------:R-:W-:Y:S02]  /*d160*/  STL [R1+0x288], R23 ;  /* 0x0002881701007387 */ /* 0x000fe40000100800 */
[----:B------:R-:W-:Y:S02]  /*d170*/  @!P0 IMAD.MOV R16, RZ, RZ, -R16 ;  /* 0x000000ffff108224 */ /* 0x000fe400078e0a10 */
[--C-:B------:R-:W-:Y:S01]  /*d180*/  @!P4 IMAD.IADD R14, R14, 0x1, -R3.reuse ;  /* 0x000000010e0ec824 */ /* 0x100fe200078e0a03 */
[----:B------:R-:W-:Y:S01]  /*d190*/  STL [R1+0x284], R22 ;  /* 0x0002841601007387 */ /* 0x000fe20000100800 */
[----:B------:R-:W-:Y:S01]  /*d1a0*/  @!P5 IMAD.IADD R10, R10, 0x1, -R3 ;  /* 0x000000010a0ad824 */ /* 0x000fe200078e0a03 */
[----:B------:R-:W-:Y:S01]  /*d1b0*/  ISETP.GE.AND P0, PT, R171, RZ, PT ;  /* 0x000000ffab00720c */ /* 0x000fe20003f06270 */
[----:B------:R-:W-:Y:S01]  /*d1c0*/  IMAD.MOV R13, RZ, RZ, -R13 ;  /* 0x000000ffff0d7224 */ /* 0x000fe200078e0a0d */
[----:B------:R0:W-:Y:S01]  /*d1d0*/  STL [R1+0x280], R18 ;  /* 0x0002801201007387 */ /* 0x0001e20000100800 */
[----:B------:R-:W-:-:S02]  /*d1e0*/  @!P3 IMAD.IADD R9, R9, 0x1, -R3 ;  /* 0x000000010909b824 */ /* 0x000fc400078e0a03 */
[----:B------:R-:W-:Y:S01]  /*d1f0*/  @!P2 IMAD.IADD R12, R12, 0x1, -R3 ;  /* 0x000000010c0ca824 */ /* 0x000fe200078e0a03 */
[----:B------:R1:W-:Y:S01]  /*d200*/  STL [R1+0x27c], R16 ;  /* 0x00027c1001007387 */ /* 0x0003e20000100800 */
[C---:B------:R-:W-:Y:S01]  /*d210*/  ISETP.GT.U32.AND P2, PT, R3.reuse, R14, PT ;  /* 0x0000000e0300720c */ /* 0x040fe20003f44070 */
[----:B------:R-:W-:Y:S02]  /*d220*/  IMAD R17, R3, R13, R17 ;  /* 0x0000000d03117224 */ /* 0x000fe400078e0211 */
[----:B------:R2:W-:Y:S01]  /*d230*/  STL [R1+0x278], R15 ;  /* 0x0002780f01007387 */ /* 0x0005e20000100800 */
[----:B------:R-:W-:Y:S01]  /*d240*/  IMAD.MOV.U32 R13, RZ, RZ, R9 ;  /* 0x000000ffff0d7224 */ /* 0x000fe200078e0009 */
[----:B0-----:R-:W-:Y:S01]  /*d250*/  IABS R18, R176 ;  /* 0x000000b000127213 */ /* 0x001fe20000000000 */
[----:B-1----:R-:W-:Y:S02]  /*d260*/  IMAD.MOV.U32 R16, RZ, RZ, R11 ;  /* 0x000000ffff107224 */ /* 0x002fe400078e000b */
[----:B--2---:R-:W-:Y:S01]  /*d270*/  IMAD.MOV.U32 R15, RZ, RZ, R10 ;  /* 0x000000ffff0f7224 */ /* 0x004fe200078e000a */
[----:B------:R-:W-:Y:S01]  /*d280*/  IABS R10, R177 ;  /* 0x000000b1000a7213 */ /* 0x000fe20000000000 */
[----:B------:R-:W-:Y:S01]  /*d290*/  @!P6 IMAD.MOV R13, RZ, RZ, -R13 ;  /* 0x000000ffff0de224 */ /* 0x000fe200078e0a0d */
[----:B------:R-:W-:Y:S01]  /*d2a0*/  ISETP.GE.AND P5, PT, R173, RZ, PT ;  /* 0x000000ffad00720c */ /* 0x000fe20003fa6270 */
[----:B------:R-:W-:Y:S01]  /*d2b0*/  @!P1 IMAD.MOV R16, RZ, RZ, -R16 ;  /* 0x000000ffff109224 */ /* 0x000fe200078e0a10 */
[C---:B------:R-:W-:Y:S01]  /*d2c0*/  ISETP.GT.U32.AND P6, PT, R3.reuse, R17, PT ;  /* 0x000000110300720c */ /* 0x040fe20003fc4070 */
[----:B------:R-:W-:Y:S01]  /*d2d0*/  IMAD.MOV.U32 R9, RZ, RZ, R10 ;  /* 0x000000ffff097224 */ /* 0x000fe200078e000a */
[----:B------:R-:W-:Y:S01]  /*d2e0*/  IABS R11, R178 ;  /* 0x000000b2000b7213 */ /* 0x000fe20000000000 */
[----:B------:R-:W-:Y:S01]  /*d2f0*/  IMAD.HI.U32 R10, R4, R18, RZ ;  /* 0x00000012040a7227 */ /* 0x000fe200078e00ff */
[----:B------:R-:W-:Y:S01]  /*d300*/  ISETP.GT.U32.AND P1, PT, R3, R12, PT ;  /* 0x0000000c0300720c */ /* 0x000fe20003f24070 */
[----:B------:R0:W-:Y:S02]  /*d310*/  STL [R1+0x270], R16 ;  /* 0x0002701001007387 */ /* 0x0001e40000100800 */
[----:B------:R-:W-:-:S02]  /*d320*/  @!P0 IMAD.MOV R15, RZ, RZ, -R15 ;  /* 0x000000ffff0f8224 */ /* 0x000fc400078e0a0f */
[----:B------:R-:W-:Y:S02]  /*d330*/  @!P2 IMAD.IADD R14, R14, 0x1, -R3 ;  /* 0x000000010e0ea824 */ /* 0x000fe400078e0a03 */
[----:B------:R-:W-:Y:S01]  /*d340*/  IMAD.MOV R10, RZ, RZ, -R10 ;  /* 0x000000ffff0a7224 */ /* 0x000fe200078e0a0a */
[----:B------:R1:W-:Y:S01]  /*d350*/  STL [R1+0x26c], R15 ;  /* 0x00026c0f01007387 */ /* 0x0003e20000100800 */
[----:B0-----:R-:W-:Y:S01]  /*d360*/  IMAD.HI.U32 R16, R4, R11, RZ ;  /* 0x0000000b04107227 */ /* 0x001fe200078e00ff */
[----:B------:R-:W-:Y:S02]  /*d370*/  ISETP.GE.AND P3, PT, R174, RZ, PT ;  /* 0x000000ffae00720c */ /* 0x000fe40003f66270 */
[----:B------:R0:W-:Y:S01]  /*d380*/  STL [R1+0x268], R13 ;  /* 0x0002680d01007387 */ /* 0x0001e20000100800 */
[----:B------:R-:W-:Y:S02]  /*d390*/  IMAD R18, R3, R10, R18 ;  /* 0x0000000a03127224 */ /* 0x000fe400078e0212 */
[----:B------:R-:W-:Y:S01]  /*d3a0*/  IMAD.MOV.U32 R20, RZ, RZ, R14 ;  /* 0x000000ffff147224 */ /* 0x000fe200078e000e */
[----:B-1----:R-:W-:Y:S01]  /*d3b0*/  IABS R15, R179 ;  /* 0x000000b3000f7213 */ /* 0x002fe20000000000 */
[----:B------:R-:W-:-:S02]  /*d3c0*/  IMAD.MOV R10, RZ, RZ, -R16 ;  /* 0x000000ffff0a7224 */ /* 0x000fc400078e0a10 */
[----:B------:R-:W-:Y:S02]  /*d3d0*/  @!P6 IMAD.IADD R17, R17, 0x1, -R3 ;  /* 0x000000011111e824 */ /* 0x000fe400078e0a03 */
[----:B0-----:R-:W-:-:S04]  /*d3e0*/  IMAD.HI.U32 R13, R4, R9, RZ ;  /* 0x00000009040d7227 */ /* 0x001fc800078e00ff */
[----:B------:R-:W-:Y:S01]  /*d3f0*/  @!P5 IMAD.MOV R20, RZ, RZ, -R20 ;  /* 0x000000ffff14d224 */ /* 0x000fe200078e0a14 */
[C---:B------:R-:W-:Y:S01]  /*d400*/  ISETP.GT.U32.AND P5, PT, R3.reuse, R18, PT ;  /* 0x000000120300720c */ /* 0x040fe20003fa4070 */
[C---:B------:R-:W-:Y:S02]  /*d410*/  IMAD R11, R3.reuse, R10, R11 ;  /* 0x0000000a030b7224 */ /* 0x040fe400078e020b */
[----:B------:R-:W-:Y:S02]  /*d420*/  @!P1 IMAD.IADD R12, R12, 0x1, -R3 ;  /* 0x000000010c0c9824 */ /* 0x000fe400078e0a03 */
[----:B------:R-:W-:Y:S02]  /*d430*/  IMAD.MOV R13, RZ, RZ, -R13 ;  /* 0x000000ffff0d7224 */ /* 0x000fe400078e0a0d */
[----:B------:R-:W-:Y:S01]  /*d440*/  IMAD.HI.U32 R10, R4, R15, RZ ;  /* 0x0000000f040a7227 */ /* 0x000fe200078e00ff */
[----:B------:R-:W-:-:S03]  /*d450*/  ISETP.GT.U32.AND P6, PT, R3, R17, PT ;  /* 0x000000110300720c */ /* 0x000fc60003fc4070 */
[C---:B------:R-:W-:Y:S02]  /*d460*/  IMAD R9, R3.reuse, R13, R9 ;  /* 0x0000000d03097224 */ /* 0x040fe400078e0209 */
[----:B------:R-:W-:Y:S02]  /*d470*/  IMAD.MOV.U32 R19, RZ, RZ, R12 ;  /* 0x000000ffff137224 */ /* 0x000fe400078e000c */
[----:B------:R-:W-:Y:S02]  /*d480*/  IMAD.MOV R10, RZ, RZ, -R10 ;  /* 0x000000ffff0a7224 */ /* 0x000fe400078e0a0a */
[----:B------:R-:W-:Y:S01]  /*d490*/  @!P3 IMAD.MOV R19, RZ, RZ, -R19 ;  /* 0x000000ffff13b224 */ /* 0x000fe200078e0a13 */
[C---:B------:R-:W-:Y:S01]  /*d4a0*/  ISETP.GT.U32.AND P3, PT, R3.reuse, R9, PT ;  /* 0x000000090300720c */ /* 0x040fe20003f64070 */
[----:B------:R-:W-:Y:S01]  /*d4b0*/  IMAD R15, R3, R10, R15 ;  /* 0x0000000a030f7224 */ /* 0x000fe200078e020f */
[----:B------:R-:W-:Y:S01]  /*d4c0*/  ISETP.GE.AND P4, PT, R175, RZ, PT ;  /* 0x000000ffaf00720c */ /* 0x000fe20003f86270 */
[----:B------:R-:W-:-:S03]  /*d4d0*/  @!P5 IMAD.IADD R18, R18, 0x1, -R3 ;  /* 0x000000011212d824 */ /* 0x000fc600078e0a03 */
[----:B------:R-:W-:Y:S01]  /*d4e0*/  ISETP.GT.U32.AND P5, PT, R3, R15, PT ;  /* 0x0000000f0300720c */ /* 0x000fe20003fa4070 */
[--C-:B------:R-:W-:Y:S01]  /*d4f0*/  @!P6 IMAD.IADD R17, R17, 0x1, -R3.reuse ;  /* 0x000000011111e824 */ /* 0x100fe200078e0a03 */
[----:B------:R-:W-:Y:S02]  /*d500*/  ISETP.GT.U32.AND P6, PT, R3, R11, PT ;  /* 0x0000000b0300720c */ /* 0x000fe40003fc4070 */
[----:B------:R-:W-:Y:S01]  /*d510*/  IABS R12, R181 ;  /* 0x000000b5000c7213 */ /* 0x000fe20000000000 */
[----:B------:R-:W-:Y:S02]  /*d520*/  STL [R1+0x264], R20 ;  /* 0x0002641401007387 */ /* 0x000fe40000100800 */
[----:B------:R-:W-:Y:S02]  /*d530*/  @!P3 IMAD.IADD R9, R9, 0x1, -R3 ;  /* 0x000000010909b824 */ /* 0x000fe400078e0a03 */
[----:B------:R0:W-:Y:S01]  /*d540*/  STL [R1+0x250], R19 ;  /* 0x0002501301007387 */ /* 0x0001e20000100800 */
[----:B------:R-:W-:Y:S01]  /*d550*/  IMAD.HI.U32 R16, R4, R12, RZ ;  /* 0x0000000c04107227 */ /* 0x000fe200078e00ff */
[----:B------:R-:W-:-:S03]  /*d560*/  IABS R10, R182 ;  /* 0x000000b6000a7213 */ /* 0x000fc60000000000 */
[----:B------:R-:W-:Y:S02]  /*d570*/  @!P5 IMAD.IADD R15, R15, 0x1, -R3 ;  /* 0x000000010f0fd824 */ /* 0x000fe400078e0a03 */
[----:B0-----:R-:W-:Y:S02]  /*d580*/  IMAD.MOV.U32 R19, RZ, RZ, R17 ;  /* 0x000000ffff137224 */ /* 0x001fe400078e0011 */
[----:B------:R-:W-:Y:S02]  /*d590*/  IMAD.MOV R16, RZ, RZ, -R16 ;  /* 0x000000ffff107224 */ /* 0x000fe400078e0a10 */
[----:B------:R-:W-:Y:S01]  /*d5a0*/  @!P4 IMAD.MOV R19, RZ, RZ, -R19 ;  /* 0x000000ffff13c224 */ /* 0x000fe200078e0a13 */
[----:B------:R-:W-:Y:S01]  /*d5b0*/  ISETP.GT.U32.AND P4, PT, R3, R9, PT ;  /* 0x000000090300720c */ /* 0x000fe20003f84070 */
[----:B------:R-:W-:Y:S01]  /*d5c0*/  @!P6 IMAD.IADD R11, R11, 0x1, -R3 ;  /* 0x000000010b0be824 */ /* 0x000fe200078e0a03 */
[----:B------:R-:W-:Y:S01]  /*d5d0*/  IABS R14, R180 ;  /* 0x000000b4000e7213 */ /* 0x000fe20000000000 */
[C---:B------:R-:W-:Y:S01]  /*d5e0*/  IMAD R12, R3.reuse, R16, R12 ;  /* 0x00000010030c7224 */ /* 0x040fe200078e020c */
[C---:B------:R-:W-:Y:S01]  /*d5f0*/  ISETP.GT.U32.AND P5, PT, R3.reuse, R15, PT ;  /* 0x0000000f0300720c */ /* 0x040fe20003fa4070 */
[----:B------:R-:W-:Y:S01]  /*d600*/  IMAD.HI.U32 R16, R4, R10, RZ ;  /* 0x0000000a04107227 */ /* 0x000fe200078e00ff */
[----:B------:R-:W-:-:S03]  /*d610*/  ISETP.GT.U32.AND P6, PT, R3, R11, PT ;  /* 0x0000000b0300720c */ /* 0x000fc60003fc4070 */
[----:B------:R-:W-:Y:S01]  /*d620*/  IMAD.HI.U32 R13, R4, R14, RZ ;  /* 0x0000000e040d7227 */ /* 0x000fe200078e00ff */
[----:B------:R-:W-:-:S03]  /*d630*/  ISETP.GT.U32.AND P3, PT, R3, R18, PT ;  /* 0x000000120300720c */ /* 0x000fc60003f64070 */
[----:B------:R-:W-:Y:S02]  /*d640*/  IMAD.MOV R16, RZ, RZ, -R16 ;  /* 0x000000ffff107224 */ /* 0x000fe400078e0a10 */
[----:B------:R-:W-:Y:S02]  /*d650*/  IMAD.MOV R13, RZ, RZ, -R13 ;  /* 0x000000ffff0d7224 */ /* 0x000fe400078e0a0d */
[--C-:B------:R-:W-:Y:S01]  /*d660*/  @!P4 IMAD.IADD R9, R9, 0x1, -R3.reuse ;  /* 0x000000010909c824 */ /* 0x100fe200078e0a03 */
[C---:B------:R-:W-:Y:S01]  /*d670*/  ISETP.GT.U32.AND P4, PT, R3.reuse, R12, PT ;  /* 0x0000000c0300720c */ /* 0x040fe20003f84070 */
[C---:B------:R-:W-:Y:S02]  /*d680*/  IMAD R10, R3.reuse, R16, R10 ;  /* 0x00000010030a7224 */ /* 0x040fe400078e020a */
[----:B------:R-:W-:Y:S01]  /*d690*/  IMAD R14, R3, R13, R14 ;  /* 0x0000000d030e7224 */ /* 0x000fe200078e020e */
[----:B------:R-:W-:Y:S01]  /*d6a0*/  IABS R13, R183 ;  /* 0x000000b7000d7213 */ /* 0x000fe20000000000 */
[--C-:B------:R-:W-:Y:S01]  /*d6b0*/  @!P5 IMAD.IADD R15, R15, 0x1, -R3.reuse ;  /* 0x000000010f0fd824 */ /* 0x100fe200078e0a03 */
[----:B------:R-:W-:Y:S01]  /*d6c0*/  ISETP.GT.U32.AND P5, PT, R3, R10, PT ;  /* 0x0000000a0300720c */ /* 0x000fe20003fa4070 */
[----:B------:R-:W-:Y:S01]  /*d6d0*/  @!P6 IMAD.IADD R11, R11, 0x1, -R3 ;  /* 0x000000010b0be824 */ /* 0x000fe200078e0a03 */
[----:B------:R-:W-:Y:S01]  /*d6e0*/  ISETP.GE.AND P0, PT, R176, RZ, PT ;  /* 0x000000ffb000720c */ /* 0x000fe20003f06270 */
[----:B------:R0:W-:Y:S01]  /*d6f0*/  STL [R1+0x24c], R19 ;  /* 0x00024c1301007387 */ /* 0x0001e20000100800 */
[----:B------:R-:W-:-:S02]  /*d700*/  ISETP.GE.AND P2, PT, R177, RZ, PT ;  /* 0x000000ffb100720c */ /* 0x000fc40003f46270 */
[----:B------:R-:W-:Y:S02]  /*d710*/  ISETP.GE.AND P1, PT, R178, RZ, PT ;  /* 0x000000ffb200720c */ /* 0x000fe40003f26270 */
[----:B------:R-:W-:Y:S01]  /*d720*/  ISETP.GE.AND P6, PT, R179, RZ, PT ;  /* 0x000000ffb300720c */ /* 0x000fe20003fc6270 */
[----:B------:R-:W-:Y:S02]  /*d730*/  @!P3 IMAD.IADD R18, R18, 0x1, -R3 ;  /* 0x000000011212b824 */ /* 0x000fe400078e0a03 */
[----:B0-----:R-:W-:Y:S01]  /*d740*/  IMAD.HI.U32 R19, R4, R13, RZ ;  /* 0x0000000d04137227 */ /* 0x001fe200078e00ff */
[----:B------:R-:W-:Y:S02]  /*d750*/  ISETP.GT.U32.AND P3, PT, R3, R14, PT ;  /* 0x0000000e0300720c */ /* 0x000fe40003f64070 */
[----:B------:R-:W-:Y:S01]  /*d760*/  IABS R17, R184 ;  /* 0x000000b800117213 */ /* 0x000fe20000000000 */
[----:B------:R-:W-:Y:S02]  /*d770*/  IMAD.MOV R19, RZ, RZ, -R19 ;  /* 0x000000ffff137224 */ /* 0x000fe400078e0a13 */
[----:B------:R-:W-:-:S02]  /*d780*/  @!P4 IMAD.IADD R12, R12, 0x1, -R3 ;  /* 0x000000010c0cc824 */ /* 0x000fc400078e0a03 */
[----:B------:R-:W-:Y:S02]  /*d790*/  IMAD.MOV.U32 R21, RZ, RZ, R18 ;  /* 0x000000ffff157224 */ /* 0x000fe400078e0012 */
[----:B------:R-:W-:Y:S01]  /*d7a0*/  IMAD.MOV.U32 R20, RZ, RZ, R9 ;  /* 0x000000ffff147224 */ /* 0x000fe200078e0009 */
[----:B------:R-:W-:Y:S01]  /*d7b0*/  IABS R16, R185 ;  /* 0x000000b900107213 */ /* 0x000fe20000000000 */
[C---:B------:R-:W-:Y:S02]  /*d7c0*/  IMAD R13, R3.reuse, R19, R13 ;  /* 0x00000013030d7224 */ /* 0x040fe400078e020d */
[----:B------:R-:W-:Y:S01]  /*d7d0*/  @!P5 IMAD.IADD R10, R10, 0x1, -R3 ;  /* 0x000000010a0ad824 */ /* 0x000fe200078e0a03 */
[----:B------:R-:W-:Y:S01]  /*d7e0*/  ISETP.GT.U32.AND P5, PT, R3, R12, PT ;  /* 0x0000000c0300720c */ /* 0x000fe20003fa4070 */
[----:B------:R-:W-:Y:S02]  /*d7f0*/  IMAD.MOV.U32 R9, RZ, RZ, R15 ;  /* 0x000000ffff097224 */ /* 0x000fe400078e000f */
[----:B------:R-:W-:-:S04]  /*d800*/  IMAD.HI.U32 R19, R4, R17, RZ ;  /* 0x0000001104137227 */ /* 0x000fc800078e00ff */
[----:B------:R-:W-:Y:S02]  /*d810*/  @!P0 IMAD.MOV R21, RZ, RZ, -R21 ;  /* 0x000000ffff158224 */ /* 0x000fe400078e0a15 */
[----:B------:R-:W-:Y:S02]  /*d820*/  @!P2 IMAD.MOV R20, RZ, RZ, -R20 ;  /* 0x000000ffff14a224 */ /* 0x000fe400078e0a14 */
[----:B------:R-:W-:Y:S02]  /*d830*/  @!P1 IMAD.MOV R11, RZ, RZ, -R11 ;  /* 0x000000ffff0b9224 */ /* 0x000fe400078e0a0b */
[----:B------:R-:W-:Y:S01]  /*d840*/  @!P6 IMAD.MOV R9, RZ, RZ, -R9 ;  /* 0x000000ffff09e224 */ /* 0x000fe200078e0a09 */
[----:B------:R-:W-:Y:S01]  /*d850*/  ISETP.GT.U32.AND P6, PT, R3, R13, PT ;  /* 0x0000000d0300720c */ /* 0x000fe20003fc4070 */
[----:B------:R-:W-:Y:S01]  /*d860*/  IMAD.HI.U32 R18, R4, R16, RZ ;  /* 0x0000001004127227 */ /* 0x000fe200078e00ff */
[----:B------:R-:W-:Y:S03]  /*d870*/  STL [R1+0x248], R21 ;  /* 0x0002481501007387 */ /* 0x000fe60000100800 */
[----:B------:R-:W-:Y:S01]  /*d880*/  IMAD.MOV R19, RZ, RZ, -R19 ;  /* 0x000000ffff137224 */ /* 0x000fe200078e0a13 */
[----:B------:R-:W-:Y:S01]  /*d890*/  STL [R1+0x240], R20 ;  /* 0x0002401401007387 */ /* 0x000fe20000100800 */
[----:B------:R-:W-:-:S02]  /*d8a0*/  @!P3 IMAD.IADD R14, R14, 0x1, -R3 ;  /* 0x000000010e0eb824 */ /* 0x000fc400078e0a03 */
[----:B------:R-:W-:Y:S01]  /*d8b0*/  IMAD.MOV R18, RZ, RZ, -R18 ;  /* 0x000000ffff127224 */ /* 0x000fe200078e0a12 */
[----:B------:R0:W-:Y:S01]  /*d8c0*/  STL [R1+0x23c], R11 ;  /* 0x00023c0b01007387 */ /* 0x0001e20000100800 */
[----:B------:R-:W-:Y:S01]  /*d8d0*/  @!P5 IMAD.IADD R12, R12, 0x1, -R3 ;  /* 0x000000010c0cd824 */ /* 0x000fe200078e0a03 */
[C---:B------:R-:W-:Y:S02]  /*d8e0*/  ISETP.GT.U32.AND P0, PT, R3.reuse, R14, PT ;  /* 0x0000000e0300720c */ /* 0x040fe40003f04070 */
[----:B------:R1:W-:Y:S01]  /*d8f0*/  STL [R1+0x238], R9 ;  /* 0x0002380901007387 */ /* 0x0003e20000100800 */
[C---:B0-----:R-:W-:Y:S02]  /*d900*/  IMAD R11, R3.reuse, R19, R17 ;  /* 0x00000013030b7224 */ /* 0x041fe400078e0211 */
[----:B-1----:R-:W-:-:S03]  /*d910*/  IMAD R9, R3, R18, R16 ;  /* 0x0000001203097224 */ /* 0x002fc600078e0210 */
[----:B------:R-:W-:Y:S01]  /*d920*/  ISETP.GT.U32.AND P5, PT, R3, R11, PT ;  /* 0x0000000b0300720c */ /* 0x000fe20003fa4070 */
[--C-:B------:R-:W-:Y:S01]  /*d930*/  @!P6 IMAD.IADD R13, R13, 0x1, -R3.reuse ;  /* 0x000000010d0de824 */ /* 0x100fe200078e0a03 */
[----:B------:R-:W-:Y:S02]  /*d940*/  ISETP.GT.U32.AND P6, PT, R3, R9, PT ;  /* 0x000000090300720c */ /* 0x000fe40003fc4070 */
[----:B------:R-:W-:Y:S02]  /*d950*/  ISETP.GE.AND P3, PT, R180, RZ, PT ;  /* 0x000000ffb400720c */ /* 0x000fe40003f66270 */
[----:B------:R-:W-:Y:S01]  /*d960*/  ISETP.GE.AND P4, PT, R181, RZ, PT ;  /* 0x000000ffb500720c */ /* 0x000fe20003f86270 */
[----:B------:R-:W-:Y:S01]  /*d970*/  @!P0 IMAD.IADD R14, R14, 0x1, -R3 ;  /* 0x000000010e0e8824 */ /* 0x000fe200078e0a03 */
[----:B------:R-:W-:-:S05]  /*d980*/  IABS R16, R187 ;  /* 0x000000bb00107213 */ /* 0x000fca0000000000 */
[--C-:B------:R-:W-:Y:S02]  /*d990*/  @!P5 IMAD.IADD R11, R11, 0x1, -R3.reuse ;  /* 0x000000010b0bd824 */ /* 0x100fe400078e0a03 */
[----:B------:R-:W-:Y:S02]  /*d9a0*/  IMAD.MOV.U32 R21, RZ, RZ, R14 ;  /* 0x000000ffff157224 */ /* 0x000fe400078e000e */
[----:B------:R-:W-:Y:S01]  /*d9b0*/  @!P6 IMAD.IADD R9, R9, 0x1, -R3 ;  /* 0x000000010909e824 */ /* 0x000fe200078e0a03 */
[----:B------:R-:W-:Y:S01]  /*d9c0*/  ISETP.GT.U32.AND P6, PT, R3, R11, PT ;  /* 0x0000000b0300720c */ /* 0x000fe20003fc4070 */
[----:B------:R-:W-:-:S04]  /*d9d0*/  IMAD.HI.U32 R17, R4, R16, RZ ;  /* 0x0000001004117227 */ /* 0x000fc800078e00ff */
[----:B------:R-:W-:Y:S02]  /*d9e0*/  @!P3 IMAD.MOV R21, RZ, RZ, -R21 ;  /* 0x000000ffff15b224 */ /* 0x000fe400078e0a15 */
[----:B------:R-:W-:Y:S02]  /*d9f0*/  @!P4 IMAD.MOV R12, RZ, RZ, -R12 ;  /* 0x000000ffff0cc224 */ /* 0x000fe400078e0a0c */
[----:B------:R-:W-:Y:S01]  /*da00*/  IMAD.MOV R17, RZ, RZ, -R17 ;  /* 0x000000ffff117224 */ /* 0x000fe200078e0a11 */
[----:B------:R-:W-:Y:S01]  /*da10*/  IABS R20, R186 ;  /* 0x000000ba00147213 */ /* 0x000fe20000000000 */
[----:B------:R-:W-:Y:S01]  /*da20*/  STL [R1+0x234], R21 ;  /* 0x0002341501007387 */ /* 0x000fe20000100800 */
[----:B------:R-:W-:-:S03]  /*da30*/  ISETP.GT.U32.AND P2, PT, R3, R10, PT ;  /* 0x0000000a0300720c */ /* 0x000fc60003f44070 */
[----:B------:R0:W-:Y:S01]  /*da40*/  STL [R1+0x230], R12 ;  /* 0x0002300c01007387 */ /* 0x0001e20000100800 */
[----:B------:R-:W-:Y:S01]  /*da50*/  IMAD.HI.U32 R14, R4, R20, RZ ;  /* 0x00000014040e7227 */ /* 0x000fe200078e00ff */
[----:B------:R-:W-:-:S03]  /*da60*/  ISETP.GE.AND P1, PT, R182, RZ, PT ;  /* 0x000000ffb600720c */ /* 0x000fc60003f26270 */
[----:B------:R-:W-:Y:S02]  /*da70*/  @!P6 IMAD.IADD R11, R11, 0x1, -R3 ;  /* 0x000000010b0be824 */ /* 0x000fe400078e0a03 */
[C---:B0-----:R-:W-:Y:S01]  /*da80*/  IMAD R12, R3.reuse, R17, R16 ;  /* 0x00000011030c7224 */ /* 0x041fe200078e0210 */
[C---:B------:R-:W-:Y:S01]  /*da90*/  ISETP.GT.U32.AND P5, PT, R3.reuse, R13, PT ;  /* 0x0000000d0300720c */ /* 0x040fe20003fa4070 */
[----:B------:R-:W-:Y:S01]  /*daa0*/  IMAD.MOV R14, RZ, RZ, -R14 ;  /* 0x000000ffff0e7224 */ /* 0x000fe200078e0a0e */
[----:B------:R-:W-:Y:S02]  /*dab0*/  IABS R15, R188 ;  /* 0x000000bc000f7213 */ /* 0x000fe40000000000 */
[C---:B------:R-:W-:Y:S01]  /*dac0*/  ISETP.GT.U32.AND P6, PT, R3.reuse, R12, PT ;  /* 0x0000000c0300720c */ /* 0x040fe20003fc4070 */
[C---:B------:R-:W-:Y:S01]  /*dad0*/  IMAD R20, R3.reuse, R14, R20 ;  /* 0x0000000e03147224 */ /* 0x040fe200078e0214 */
[----:B------:R-:W-:Y:S01]  /*dae0*/  ISETP.GT.U32.AND P4, PT, R3, R9, PT ;  /* 0x000000090300720c */ /* 0x000fe20003f84070 */
[----:B------:R-:W-:Y:S01]  /*daf0*/  IMAD.HI.U32 R14, R4, R15, RZ ;  /* 0x0000000f040e7227 */ /* 0x000fe200078e00ff */
[----:B------:R-:W-:-:S03]  /*db00*/  ISETP.GE.AND P0, PT, R183, RZ, PT ;  /* 0x000000ffb700720c */ /* 0x000fc60003f06270 */
[--C-:B------:R-:W-:Y:S02]  /*db10*/  @!P2 IMAD.IADD R10, R10, 0x1, -R3.reuse ;  /* 0x000000010a0aa824 */ /* 0x100fe400078e0a03 */
[----:B------:R-:W-:Y:S02]  /*db20*/  IMAD.MOV R14, RZ, RZ, -R14 ;  /* 0x000000ffff0e7224 */ /* 0x000fe400078e0a0e */
[----:B------:R-:W-:Y:S01]  /*db30*/  @!P1 IMAD.MOV R10, RZ, RZ, -R10 ;  /* 0x000000ffff0a9224 */ /* 0x000fe200078e0a0a */
[----:B------:R-:W-:Y:S01]  /*db40*/  ISETP.GE.AND P2, PT, R184, RZ, PT ;  /* 0x000000ffb800720c */ /* 0x000fe20003f46270 */
[--C-:B------:R-:W-:Y:S01]  /*db50*/  @!P6 IMAD.IADD R12, R12, 0x1, -R3.reuse ;  /* 0x000000010c0ce824 */ /* 0x100fe200078e0a03 */
[----:B------:R-:W-:Y:S01]  /*db60*/  IABS R19, R189 ;  /* 0x000000bd00137213 */ /* 0x000fe20000000000 */
[----:B------:R-:W-:Y:S02]  /*db70*/  @!P5 IMAD.IADD R13, R13, 0x1, -R3 ;  /* 0x000000010d0dd824 */ /* 0x000fe400078e0a03 */
[C---:B------:R-:W-:Y:S01]  /*db80*/  IMAD R15, R3.reuse, R14, R15 ;  /* 0x0000000e030f7224 */ /* 0x040fe200078e020f */
[----:B------:R0:W-:Y:S01]  /*db90*/  STL [R1+0x22c], R10 ;  /* 0x00022c0a01007387 */ /* 0x0001e20000100800 */
[----:B------:R-:W-:Y:S01]  /*dba0*/  IMAD.MOV.U32 R18, RZ, RZ, R13 ;  /* 0x000000ffff127224 */ /* 0x000fe200078e000d */
[----:B------:R-:W-:Y:S01]  /*dbb0*/  ISETP.GT.U32.AND P6, PT, R3, R12, PT ;  /* 0x0000000c0300720c */ /* 0x000fe20003fc4070 */
[----:B------:R-:W-:Y:S01]  /*dbc0*/  @!P4 IMAD.IADD R9, R9, 0x1, -R3 ;  /* 0x000000010909c824 */ /* 0x000fe200078e0a03 */
[----:B------:R-:W-:Y:S01]  /*dbd0*/  ISETP.GT.U32.AND P4, PT, R3, R15, PT ;  /* 0x0000000f0300720c */ /* 0x000fe20003f84070 */
[----:B------:R-:W-:-:S02]  /*dbe0*/  @!P0 IMAD.MOV R18, RZ, RZ, -R18 ;  /* 0x000000ffff128224 */ /* 0x000fc400078e0a12 */
[----:B0-----:R-:W-:Y:S02]  /*dbf0*/  IMAD.MOV.U32 R10, RZ, RZ, R11 ;  /* 0x000000ffff0a7224 */ /* 0x001fe400078e000b */
[----:B------:R-:W-:-:S04]  /*dc00*/  IMAD.HI.U32 R11, R4, R19, RZ ;  /* 0x00000013040b7227 */ /* 0x000fc800078e00ff */
[----:B------:R-:W-:Y:S01]  /*dc10*/  IMAD.MOV R11, RZ, RZ, -R11 ;  /* 0x000000ffff0b7224 */ /* 0x000fe200078e0a0b */
[----:B------:R0:W-:Y:S01]  /*dc20*/  STL [R1+0x228], R18 ;  /* 0x0002281201007387 */ /* 0x0001e20000100800 */
[----:B------:R-:W-:Y:S01]  /*dc30*/  @!P2 IMAD.MOV R10, RZ, RZ, -R10 ;  /* 0x000000ffff0aa224 */ /* 0x000fe200078e0a0a */
[----:B------:R-:W-:Y:S01]  /*dc40*/  IABS R17, R191 ;  /* 0x000000bf00117213 */ /* 0x000fe20000000000 */
[----:B------:R-:W-:Y:S02]  /*dc50*/  IMAD R19, R3, R11, R19 ;  /* 0x0000000b03137224 */ /* 0x000fe400078e0213 */
[--C-:B------:R-:W-:Y:S01]  /*dc60*/  @!P6 IMAD.IADD R12, R12, 0x1, -R3.reuse ;  /* 0x000000010c0ce824 */ /* 0x100fe200078e0a03 */
[----:B------:R1:W-:Y:S01]  /*dc70*/  STL [R1+0x220], R10 ;  /* 0x0002200a01007387 */ /* 0x0003e20000100800 */
[----:B0-----:R-:W-:Y:S01]  /*dc80*/  IABS R18, R190 ;  /* 0x000000be00127213 */ /* 0x001fe20000000000 */
[----:B------:R-:W-:Y:S01]  /*dc90*/  @!P4 IMAD.IADD R15, R15, 0x1, -R3 ;  /* 0x000000010f0fc824 */ /* 0x000fe200078e0a03 */
[----:B------:R-:W-:Y:S01]  /*dca0*/  ISETP.GT.U32.AND P6, PT, R3, R19, PT ;  /* 0x000000130300720c */ /* 0x000fe20003fc4070 */
[----:B------:R-:W-:-:S04]  /*dcb0*/  IMAD.HI.U32 R11, R4, R17, RZ ;  /* 0x00000011040b7227 */ /* 0x000fc800078e00ff */
[----:B-1----:R-:W-:Y:S01]  /*dcc0*/  IMAD.HI.U32 R10, R4, R18, RZ ;  /* 0x00000012040a7227 */ /* 0x002fe200078e00ff */
[----:B------:R-:W-:-:S03]  /*dcd0*/  ISETP.GT.U32.AND P4, PT, R3, R15, PT ;  /* 0x0000000f0300720c */ /* 0x000fc60003f84070 */
[----:B------:R-:W-:Y:S02]  /*dce0*/  IMAD.MOV R13, RZ, RZ, -R10 ;  /* 0x000000ffff0d7224 */ /* 0x000fe400078e0a0a */
[----:B------:R-:W-:Y:S01]  /*dcf0*/  IMAD.MOV R11, RZ, RZ, -R11 ;  /* 0x000000ffff0b7224 */ /* 0x000fe200078e0a0b */
[C---:B------:R-:W-:Y:S01]  /*dd00*/  ISETP.GT.U32.AND P5, PT, R3.reuse, R20, PT ;  /* 0x000000140300720c */ /* 0x040fe20003fa4070 */
[C---:B------:R-:W-:Y:S01]  /*dd10*/  IMAD R18, R3.reuse, R13, R18 ;  /* 0x0000000d03127224 */ /* 0x040fe200078e0212 */
[----:B------:R-:W-:Y:S01]  /*dd20*/  IABS R13, R193 ;  /* 0x000000c1000d7213 */ /* 0x000fe20000000000 */
[----:B------:R-:W-:Y:S02]  /*dd30*/  IMAD R17, R3, R11, R17 ;  /* 0x0000000b03117224 */ /* 0x000fe400078e0211 */
[----:B------:R-:W-:Y:S01]  /*dd40*/  @!P6 IMAD.IADD R19, R19, 0x1, -R3 ;  /* 0x000000011313e824 */ /* 0x000fe200078e0a03 */
[----:B------:R-:W-:Y:S01]  /*dd50*/  IABS R16, R192 ;  /* 0x000000c000107213 */ /* 0x000fe20000000000 */
[----:B------:R-:W-:Y:S01]  /*dd60*/  IMAD.HI.U32 R21, R4, R13, RZ ;  /* 0x0000000d04157227 */ /* 0x000fe200078e00ff */
[----:B------:R-:W-:-:S03]  /*dd70*/  ISETP.GT.U32.AND P6, PT, R3, R17, PT ;  /* 0x000000110300720c */ /* 0x000fc60003fc4070 */
[----:B------:R-:W-:Y:S01]  /*dd80*/  @!P4 IMAD.IADD R15, R15, 0x1, -R3 ;  /* 0x000000010f0fc824 */ /* 0x000fe200078e0a03 */
[----:B------:R-:W-:Y:S01]  /*dd90*/  ISETP.GT.U32.AND P4, PT, R3, R18, PT ;  /* 0x000000120300720c */ /* 0x000fe20003f84070 */
[----:B------:R-:W-:Y:S02]  /*dda0*/  IMAD.MOV R21, RZ, RZ, -R21 ;  /* 0x000000ffff157224 */ /* 0x000fe400078e0a15 */
[----:B------:R-:W-:Y:S01]  /*ddb0*/  @!P5 IMAD.IADD R20, R20, 0x1, -R3 ;  /* 0x000000011414d824 */ /* 0x000fe200078e0a03 */
[----:B------:R-:W-:Y:S01]  /*ddc0*/  ISETP.GE.AND P3, PT, R185, RZ, PT ;  /* 0x000000ffb900720c */ /* 0x000fe20003f66270 */
[----:B------:R-:W-:-:S04]  /*ddd0*/  IMAD.HI.U32 R10, R4, R16, RZ ;  /* 0x00000010040a7227 */ /* 0x000fc800078e00ff */
[C---:B------:R-:W-:Y:S01]  /*dde0*/  IMAD R13, R3.reuse, R21, R13 ;  /* 0x00000015030d7224 */ /* 0x040fe200078e020d */
[----:B------:R-:W-:Y:S01]  /*ddf0*/  ISETP.GT.U32.AND P5, PT, R3, R20, PT ;  /* 0x000000140300720c */ /* 0x000fe20003fa4070 */
[----:B------:R-:W-:Y:S02]  /*de00*/  IMAD.MOV R10, RZ, RZ, -R10 ;  /* 0x000000ffff0a7224 */ /* 0x000fe400078e0a0a */
[--C-:B------:R-:W-:Y:S01]  /*de10*/  @!P6 IMAD.IADD R17, R17, 0x1, -R3.reuse ;  /* 0x000000011111e824 */ /* 0x100fe200078e0a03 */
[C---:B------:R-:W-:Y:S01]  /*de20*/  ISETP.GT.U32.AND P6, PT, R3.reuse, R13, PT ;  /* 0x0000000d0300720c */ /* 0x040fe20003fc4070 */
[----:B------:R-:W-:Y:S01]  /*de30*/  IMAD R16, R3, R10, R16 ;  /* 0x0000000a03107224 */ /* 0x000fe200078e0210 */
[----:B------:R-:W-:Y:S01]  /*de40*/  IABS R14, R194 ;  /* 0x000000c2000e7213 */ /* 0x000fe20000000000 */
[----:B------:R-:W-:Y:S01]  /*de50*/  @!P4 IMAD.IADD R18, R18, 0x1, -R3 ;  /* 0x000000011212c824 */ /* 0x000fe200078e0a03 */
[----:B------:R-:W-:Y:S01]  /*de60*/  ISETP.GE.AND P1, PT, R186, RZ, PT ;  /* 0x000000ffba00720c */ /* 0x000fe20003f26270 */
[----:B------:R-:W-:Y:S01]  /*de70*/  @!P3 IMAD.MOV R9, RZ, RZ, -R9 ;  /* 0x000000ffff09b224 */ /* 0x000fe200078e0a09 */
[----:B------:R-:W-:-:S02]  /*de80*/  ISETP.GE.AND P0, PT, R187, RZ, PT ;  /* 0x000000ffbb00720c */ /* 0x000fc40003f06270 */
[C---:B------:R-:W-:Y:S01]  /*de90*/  ISETP.GT.U32.AND P4, PT, R3.reuse, R16, PT ;  /* 0x000000100300720c */ /* 0x040fe20003f84070 */
[----:B------:R-:W-:Y:S01]  /*dea0*/  IMAD.HI.U32 R25, R4, R14, RZ ;  /* 0x0000000e04197227 */ /* 0x000fe200078e00ff */
[----:B------:R-:W-:Y:S02]  /*deb0*/  ISETP.GE.AND P2, PT, R188, RZ, PT ;  /* 0x000000ffbc00720c */ /* 0x000fe40003f46270 */
[----:B------:R-:W-:Y:S01]  /*dec0*/  ISETP.GT.U32.AND P3, PT, R3, R19, PT ;  /* 0x000000130300720c */ /* 0x000fe20003f64070 */
[----:B------:R-:W-:Y:S01]  /*ded0*/  @!P5 IMAD.IADD R20, R20, 0x1, -R3 ;  /* 0x000000011414d824 */ /* 0x000fe200078e0a03 */
[----:B------:R-:W-:Y:S01]  /*dee0*/  IABS R21, R197 ;  /* 0x000000c500157213 */ /* 0x000fe20000000000 */
[----:B------:R-:W-:Y:S02]  /*def0*/  IMAD.MOV R25, RZ, RZ, -R25 ;  /* 0x000000ffff197224 */ /* 0x000fe400078e0a19 */
[--C-:B------:R-:W-:Y:S01]  /*df00*/  @!P6 IMAD.IADD R13, R13, 0x1, -R3.reuse ;  /* 0x000000010d0de824 */ /* 0x100fe200078e0a03 */
[----:B------:R-:W-:Y:S01]  /*df10*/  IABS R11, R195 ;  /* 0x000000c3000b7213 */ /* 0x000fe20000000000 */
[----:B------:R-:W-:Y:S01]  /*df20*/  IMAD.MOV.U32 R50, RZ, RZ, R20 ;  /* 0x000000ffff327224 */ /* 0x000fe200078e0014 */
[----:B------:R-:W-:Y:S01]  /*df30*/  IABS R10, R196 ;  /* 0x000000c4000a7213 */ /* 0x000fe20000000000 */
[----:B------:R0:W-:Y:S01]  /*df40*/  STL [R1+0x21c], R9 ;  /* 0x00021c0901007387 */ /* 0x0001e20000100800 */
[C---:B------:R-:W-:Y:S01]  /*df50*/  IMAD R14, R3.reuse, R25, R14 ;  /* 0x00000019030e7224 */ /* 0x040fe200078e020e */
[C---:B------:R-:W-:Y:S01]  /*df60*/  ISETP.GT.U32.AND P6, PT, R3.reuse, R13, PT ;  /* 0x0000000d0300720c */ /* 0x040fe20003fc4070 */
[----:B------:R-:W-:Y:S01]  /*df70*/  @!P1 IMAD.MOV R50, RZ, RZ, -R50 ;  /* 0x000000ffff329224 */ /* 0x000fe200078e0a32 */
[----:B------:R-:W-:Y:S01]  /*df80*/  ISETP.GT.U32.AND P1, PT, R3, R18, PT ;  /* 0x000000120300720c */ /* 0x000fe20003f24070 */
[----:B------:R-:W-:-:S02]  /*df90*/  @!P4 IMAD.IADD R16, R16, 0x1, -R3 ;  /* 0x000000011010c824 */ /* 0x000fc400078e0a03 */
[----:B------:R-:W-:-:S04]  /*dfa0*/  IMAD.HI.U32 R22, R4, R21, RZ ;  /* 0x0000001504167227 */ /* 0x000fc800078e00ff */
[----:B0-----:R-:W-:Y:S02]  /*dfb0*/  IMAD.MOV.U32 R9, RZ, RZ, R15 ;  /* 0x000000ffff097224 */ /* 0x001fe400078e000f */
[----:B------:R-:W-:Y:S01]  /*dfc0*/  @!P0 IMAD.MOV R12, RZ, RZ, -R12 ;  /* 0x000000ffff0c8224 */ /* 0x000fe200078e0a0c */
[----:B------:R-:W-:Y:S01]  /*dfd0*/  ISETP.GT.U32.AND P0, PT, R3, R17, PT ;  /* 0x000000110300720c */ /* 0x000fe20003f04070 */
[C---:B------:R-:W-:Y:S01]  /*dfe0*/  IMAD.HI.U32 R24, R4.reuse, R11, RZ ;  /* 0x0000000b04187227 */ /* 0x040fe200078e00ff */
[----:B------:R-:W-:Y:S03]  /*dff0*/  STL [R1+0x218], R50 ;  /* 0x0002183201007387 */ /* 0x000fe60000100800 */
[----:B------:R-:W-:-:S04]  /*e000*/  IMAD.HI.U32 R23, R4, R10, RZ ;  /* 0x0000000a04177227 */ /* 0x000fc800078e00ff */
[----:B------:R-:W-:Y:S02]  /*e010*/  @!P2 IMAD.MOV R9, RZ, RZ, -R9 ;  /* 0x000000ffff09a224 */ /* 0x000fe400078e0a09 */
[----:B------:R-:W-:Y:S01]  /*e020*/  @!P3 IMAD.IADD R19, R19, 0x1, -R3 ;  /* 0x000000011313b824 */ /* 0x000fe200078e0a03 */
[C---:B------:R-:W-:Y:S01]  /*e030*/  ISETP.GT.U32.AND P3, PT, R3.reuse, R14, PT ;  /* 0x0000000e0300720c */ /* 0x040fe20003f64070 */
[----:B------:R-:W-:Y:S01]  /*e040*/  IMAD.MOV R22, RZ, RZ, -R22 ;  /* 0x000000ffff167224 */ /* 0x000fe200078e0a16 */
[----:B------:R-:W-:Y:S01]  /*e050*/  ISETP.GT.U32.AND P2, PT, R3, R16, PT ;  /* 0x000000100300720c */ /* 0x000fe20003f44070 */
[----:B------:R-:W-:Y:S01]  /*e060*/  IMAD.MOV R24, RZ, RZ, -R24 ;  /* 0x000000ffff187224 */ /* 0x000fe200078e0a18 */
[----:B------:R-:W-:Y:S01]  /*e070*/  STL [R1+0x20c], R12 ;  /* 0x00020c0c01007387 */ /* 0x000fe20000100800 */
[----:B------:R-:W-:-:S03]  /*e080*/  IMAD.MOV R23, RZ, RZ, -R23 ;  /* 0x000000ffff177224 */ /* 0x000fc600078e0a17 */
[----:B------:R0:W-:Y:S01]  /*e090*/  STL [R1+0x208], R9 ;  /* 0x0002080901007387 */ /* 0x0001e20000100800 */
[C---:B------:R-:W-:Y:S02]  /*e0a0*/  IMAD R11, R3.reuse, R24, R11 ;  /* 0x00000018030b7224 */ /* 0x040fe400078e020b */
[----:B------:R-:W-:Y:S01]  /*e0b0*/  IMAD R10, R3, R23, R10 ;  /* 0x00000017030a7224 */ /* 0x000fe200078e020a */
[----:B------:R-:W-:Y:S01]  /*e0c0*/  IABS R15, R198 ;  /* 0x000000c6000f7213 */ /* 0x000fe20000000000 */
[----:B------:R-:W-:Y:S02]  /*e0d0*/  @!P6 IMAD.IADD R13, R13, 0x1, -R3 ;  /* 0x000000010d0de824 */ /* 0x000fe400078e0a03 */
[C---:B0-----:R-:W-:Y:S02]  /*e0e0*/  IMAD R9, R3.reuse, R22, R21 ;  /* 0x0000001603097224 */ /* 0x041fe400078e0215 */
[--C-:B------:R-:W-:Y:S01]  /*e0f0*/  @!P1 IMAD.IADD R18, R18, 0x1, -R3.reuse ;  /* 0x0000000112129824 */ /* 0x100fe200078e0a03 */
[----:B------:R-:W-:Y:S01]  /*e100*/  ISETP.GT.U32.AND P1, PT, R3, R11, PT ;  /* 0x0000000b0300720c */ /* 0x000fe20003f24070 */
[--C-:B------:R-:W-:Y:S01]  /*e110*/  @!P0 IMAD.IADD R17, R17, 0x1, -R3.reuse ;  /* 0x0000000111118824 */ /* 0x100fe200078e0a03 */
[C---:B------:R-:W-:Y:S01]  /*e120*/  ISETP.GT.U32.AND P6, PT, R3.reuse, R9, PT ;  /* 0x000000090300720c */ /* 0x040fe20003fc4070 */
[--C-:B------:R-:W-:Y:S01]  /*e130*/  @!P3 IMAD.IADD R14, R14, 0x1, -R3.reuse ;  /* 0x000000010e0eb824 */ /* 0x100fe200078e0a03 */
[----:B------:R-:W-:Y:S01]  /*e140*/  ISETP.GT.U32.AND P0, PT, R3, R10, PT ;  /* 0x0000000a0300720c */ /* 0x000fe20003f04070 */
[----:B------:R-:W-:Y:S01]  /*e150*/  @!P2 IMAD.IADD R16, R16, 0x1, -R3 ;  /* 0x000000011010a824 */ /* 0x000fe200078e0a03 */
[----:B------:R-:W-:Y:S01]  /*e160*/  ISETP.GE.AND P3, PT, R192, RZ, PT ;  /* 0x000000ffc000720c */ /* 0x000fe20003f66270 */
[----:B------:R-:W-:Y:S01]  /*e170*/  IMAD.HI.U32 R21, R4, R15, RZ ;  /* 0x0000000f04157227 */ /* 0x000fe200078e00ff */
[----:B------:R-:W-:-:S02]  /*e180*/  ISETP.GE.AND P4, PT, R190, RZ, PT ;  /* 0x000000ffbe00720c */ /* 0x000fc40003f86270 */
[----:B------:R-:W-:Y:S01]  /*e190*/  ISETP.GE.AND P2, PT, R191, RZ, PT ;  /* 0x000000ffbf00720c */ /* 0x000fe20003f46270 */
[----:B------:R-:W-:Y:S01]  /*e1a0*/  IMAD.MOV R21, RZ, RZ, -R21 ;  /* 0x000000ffff157224 */ /* 0x000fe200078e0a15 */
[----:B------:R-:W-:Y:S01]  /*e1b0*/  ISETP.GE.AND P5, PT, R189, RZ, PT ;  /* 0x000000ffbd00720c */ /* 0x000fe20003fa6270 */
[----:B------:R-:W-:Y:S02]  /*e1c0*/  @!P1 IMAD.IADD R11, R11, 0x1, -R3 ;  /* 0x000000010b0b9824 */ /* 0x000fe400078e0a03 */
[----:B------:R-:W-:Y:S02]  /*e1d0*/  IMAD R15, R3, R21, R15 ;  /* 0x00000015030f7224 */ /* 0x000fe400078e020f */
[--C-:B------:R-:W-:Y:S01]  /*e1e0*/  @!P6 IMAD.IADD R9, R9, 0x1, -R3.reuse ;  /* 0x000000010909e824 */ /* 0x100fe200078e0a03 */
[----:B------:R-:W-:Y:S01]  /*e1f0*/  ISETP.GT.U32.AND P6, PT, R3, R14, PT ;  /* 0x0000000e0300720c */ /* 0x000fe20003fc4070 */
[----:B------:R-:W-:Y:S02]  /*e200*/  IMAD.MOV.U32 R24, RZ, RZ, R18 ;  /* 0x000000ffff187224 */ /* 0x000fe400078e0012 */
[----:B------:R-:W-:-:S02]  /*e210*/  @!P0 IMAD.IADD R10, R10, 0x1, -R3 ;  /* 0x000000010a0a8824 */ /* 0x000fc400078e0a03 */
[----:B------:R-:W-:Y:S01]  /*e220*/  IMAD.MOV.U32 R23, RZ, RZ, R17 ;  /* 0x000000ffff177224 */ /* 0x000fe200078e0011 */
[----:B------:R-:W-:Y:S01]  /*e230*/  ISETP.GE.AND P1, PT, R193, RZ, PT ;  /* 0x000000ffc100720c */ /* 0x000fe20003f26270 */
[----:B------:R-:W-:Y:S01]  /*e240*/  @!P3 IMAD.MOV R16, RZ, RZ, -R16 ;  /* 0x000000ffff10b224 */ /* 0x000fe200078e0a10 */
[C---:B------:R-:W-:Y:S01]  /*e250*/  ISETP.GT.U32.AND P3, PT, R3.reuse, R15, PT ;  /* 0x0000000f0300720c */ /* 0x040fe20003f64070 */
[----:B------:R-:W-:Y:S01]  /*e260*/  @!P4 IMAD.MOV R24, RZ, RZ, -R24 ;  /* 0x000000ffff18c224 */ /* 0x000fe200078e0a18 */
[----:B------:R-:W-:Y:S01]  /*e270*/  IABS R12, R199 ;  /* 0x000000c7000c7213 */ /* 0x000fe20000000000 */
[----:B------:R-:W-:Y:S01]  /*e280*/  @!P2 IMAD.MOV R23, RZ, RZ, -R23 ;  /* 0x000000ffff17a224 */ /* 0x000fe200078e0a17 */
[C---:B------:R-:W-:Y:S02]  /*e290*/  ISETP.GT.U32.AND P4, PT, R3.reuse, R11, PT ;  /* 0x0000000b0300720c */ /* 0x040fe40003f84070 */
[----:B------:R-:W-:Y:S02]  /*e2a0*/  ISETP.GT.U32.AND P2, PT, R3, R10, PT ;  /* 0x0000000a0300720c */ /* 0x000fe40003f44070 */
[----:B------:R-:W-:Y:S01]  /*e2b0*/  ISETP.GE.AND P0, PT, R194, RZ, PT ;  /* 0x000000ffc200720c */ /* 0x000fe20003f06270 */
[----:B------:R-:W-:-:S04]  /*e2c0*/  IMAD.HI.U32 R20, R4, R12, RZ ;  /* 0x0000000c04147227 */ /* 0x000fc800078e00ff */
[----:B------:R-:W-:Y:S02]  /*e2d0*/  IMAD.MOV.U32 R25, RZ, RZ, R19 ;  /* 0x000000ffff197224 */ /* 0x000fe400078e0013 */
[----:B------:R-:W-:Y:S02]  /*e2e0*/  @!P6 IMAD.IADD R14, R14, 0x1, -R3 ;  /* 0x000000010e0ee824 */ /* 0x000fe400078e0a03 */
[----:B------:R-:W-:Y:S02]  /*e2f0*/  IMAD.MOV R20, RZ, RZ, -R20 ;  /* 0x000000ffff147224 */ /* 0x000fe400078e0a14 */
[----:B------:R-:W-:Y:S01]  /*e300*/  @!P5 IMAD.MOV R25, RZ, RZ, -R25 ;  /* 0x000000ffff19d224 */ /* 0x000fe200078e0a19 */
[----:B------:R-:W-:Y:S01]  /*e310*/  ISETP.GT.U32.AND P5, PT, R3, R9, PT ;  /* 0x000000090300720c */ /* 0x000fe20003fa4070 */
[----:B------:R-:W-:Y:S01]  /*e320*/  @!P1 IMAD.MOV R13, RZ, RZ, -R13 ;  /* 0x000000ffff0d9224 */ /* 0x000fe200078e0a0d */
[----:B------:R-:W-:Y:S01]  /*e330*/  ISETP.GE.AND P1, PT, R195, RZ, PT ;  /* 0x000000ffc300720c */ /* 0x000fe20003f26270 */
[----:B------:R-:W-:-:S02]  /*e340*/  @!P3 IMAD.IADD R15, R15, 0x1, -R3 ;  /* 0x000000010f0fb824 */ /* 0x000fc400078e0a03 */
[----:B------:R-:W-:Y:S01]  /*e350*/  IMAD.MOV.U32 R18, RZ, RZ, R14 ;  /* 0x000000ffff127224 */ /* 0x000fe200078e000e */
[----:B------:R-:W-:Y:S01]  /*e360*/  STL [R1+0x1d8], R25 ;  /* 0x0001d81901007387 */ /* 0x000fe20000100800 */
[----:B------:R-:W-:Y:S01]  /*e370*/  IMAD R12, R3, R20, R12 ;  /* 0x00000014030c7224 */ /* 0x000fe200078e020c */
[----:B------:R-:W-:Y:S01]  /*e380*/  IABS R20, R200 ;  /* 0x000000c800147213 */ /* 0x000fe20000000000 */
[--C-:B------:R-:W-:Y:S01]  /*e390*/  @!P4 IMAD.IADD R11, R11, 0x1, -R3.reuse ;  /* 0x000000010b0bc824 */ /* 0x100fe200078e0a03 */
[----:B------:R-:W-:Y:S01]  /*e3a0*/  ISETP.GE.AND P4, PT, R196, RZ, PT ;  /* 0x000000ffc400720c */ /* 0x000fe20003f86270 */
[----:B------:R-:W-:Y:S01]  /*e3b0*/  @!P2 IMAD.IADD R10, R10, 0x1, -R3 ;  /* 0x000000010a0aa824 */ /* 0x000fe200078e0a03 */
[----:B------:R-:W-:Y:S01]  /*e3c0*/  STL [R1+0x1d4], R24 ;  /* 0x0001d41801007387 */ /* 0x000fe20000100800 */
[----:B------:R-:W-:Y:S01]  /*e3d0*/  ISETP.GE.AND P2, PT, R197, RZ, PT ;  /* 0x000000ffc500720c */ /* 0x000fe20003f46270 */
[----:B------:R-:W-:Y:S01]  /*e3e0*/  @!P0 IMAD.MOV R18, RZ, RZ, -R18 ;  /* 0x000000ffff128224 */ /* 0x000fe200078e0a12 */
[C---:B------:R-:W-:Y:S01]  /*e3f0*/  ISETP.GT.U32.AND P0, PT, R3.reuse, R15, PT ;  /* 0x0000000f0300720c */ /* 0x040fe20003f04070 */
[----:B------:R-:W-:Y:S01]  /*e400*/  STL [R1+0x1d0], R23 ;  /* 0x0001d01701007387 */ /* 0x000fe20000100800 */
[----:B------:R-:W-:-:S03]  /*e410*/  ISETP.GT.U32.AND P6, PT, R3, R12, PT ;  /* 0x0000000c0300720c */ /* 0x000fc60003fc4070 */
[----:B------:R0:W-:Y:S04]  /*e420*/  STL [R1+0x1cc], R16 ;  /* 0x0001cc1001007387 */ /* 0x0001e80000100800 */
[----:B------:R1:W-:Y:S01]  /*e430*/  STL [R1+0x1c8], R13 ;  /* 0x0001c80d01007387 */ /* 0x0003e20000100800 */
[----:B------:R-:W-:Y:S02]  /*e440*/  IMAD.MOV.U32 R17, RZ, RZ, R11 ;  /* 0x000000ffff117224 */ /* 0x000fe400078e000b */
[----:B------:R-:W-:Y:S01]  /*e450*/  @!P5 IMAD.IADD R9, R9, 0x1, -R3 ;  /* 0x000000010909d824 */ /* 0x000fe200078e0a03 */
[----:B0-----:R-:W-:Y:S01]  /*e460*/  IABS R16, R201 ;  /* 0x000000c900107213 */ /* 0x001fe20000000000 */
[----:B-1----:R-:W-:Y:S01]  /*e470*/  IMAD.HI.U32 R13, R4, R20, RZ ;  /* 0x00000014040d7227 */ /* 0x002fe200078e00ff */
[----:B------:R-:W-:-:S03]  /*e480*/  ISETP.GE.AND P5, PT, R198, RZ, PT ;  /* 0x000000ffc600720c */ /* 0x000fc60003fa6270 */
[----:B------:R-:W-:Y:S02]  /*e490*/  IMAD.MOV R13, RZ, RZ, -R13 ;  /* 0x000000ffff0d7224 */ /* 0x000fe400078e0a0d */
[----:B------:R-:W-:-:S04]  /*e4a0*/  IMAD.HI.U32 R11, R4, R16, RZ ;  /* 0x00000010040b7227 */ /* 0x000fc800078e00ff */
[----:B------:R-:W-:Y:S02]  /*e4b0*/  @!P1 IMAD.MOV R17, RZ, RZ, -R17 ;  /* 0x000000ffff119224 */ /* 0x000fe400078e0a11 */
[----:B------:R-:W-:Y:S02]  /*e4c0*/  IMAD R13, R3, R13, R20 ;  /* 0x0000000d030d7224 */ /* 0x000fe400078e0214 */
[----:B------:R-:W-:Y:S02]  /*e4d0*/  @!P4 IMAD.MOV R10, RZ, RZ, -R10 ;  /* 0x000000ffff0ac224 */ /* 0x000fe400078e0a0a */
[----:B------:R-:W-:Y:S01]  /*e4e0*/  @!P2 IMAD.MOV R9, RZ, RZ, -R9 ;  /* 0x000000ffff09a224 */ /* 0x000fe200078e0a09 */
[----:B------:R-:W-:Y:S01]  /*e4f0*/  STL [R1+0x1bc], R18 ;  /* 0x0001bc1201007387 */ /* 0x000fe20000100800 */
[----:B------:R-:W-:Y:S02]  /*e500*/  IMAD.MOV R11, RZ, RZ, -R11 ;  /* 0x000000ffff0b7224 */ /* 0x000fe400078e0a0b */
[--C-:B------:R-:W-:Y:S01]  /*e510*/  @!P0 IMAD.IADD R15, R15, 0x1, -R3.reuse ;  /* 0x000000010f0f8824 */ /* 0x100fe200078e0a03 */
[----:B------:R-:W-:Y:S01]  /*e520*/  STL [R1+0x1b8], R17 ;  /* 0x0001b81101007387 */ /* 0x000fe20000100800 */
[----:B------:R-:W-:Y:S01]  /*e530*/  @!P6 IMAD.IADD R12, R12, 0x1, -R3 ;  /* 0x000000010c0ce824 */ /* 0x000fe200078e0a03 */
[----:B------:R-:W-:-:S02]  /*e540*/  ISETP.GT.U32.AND P6, PT, R3, R13, PT ;  /* 0x0000000d0300720c */ /* 0x000fc40003fc4070 */
[----:B------:R-:W-:Y:S01]  /*e550*/  STL [R1+0x1b4], R10 ;  /* 0x0001b40a01007387 */ /* 0x000fe20000100800 */
[----:B------:R-:W-:-:S03]  /*e560*/  IMAD.MOV.U32 R14, RZ, RZ, R15 ;  /* 0x000000ffff0e7224 */ /* 0x000fc600078e000f */
[----:B------:R0:W-:Y:S01]  /*e570*/  STL [R1+0x1b0], R9 ;  /* 0x0001b00901007387 */ /* 0x0001e20000100800 */
[----:B------:R-:W-:Y:S02]  /*e580*/  @!P5 IMAD.MOV R14, RZ, RZ, -R14 ;  /* 0x000000ffff0ed224 */ /* 0x000fe400078e0a0e */
[----:B0-----:R-:W-:-:S05]  /*e590*/  IMAD R9, R3, R11, R16 ;  /* 0x0000000b03097224 */ /* 0x001fca00078e0210 */
[----:B------:R-:W-:Y:S01]  /*e5a0*/  ISETP.GT.U32.AND P5, PT, R3, R9, PT ;  /* 0x000000090300720c */ /* 0x000fe20003fa4070 */
[----:B------:R-:W-:Y:S01]  /*e5b0*/  @!P6 IMAD.IADD R13, R13, 0x1, -R3 ;  /* 0x000000010d0de824 */ /* 0x000fe200078e0a03 */
[----:B------:R-:W-:Y:S02]  /*e5c0*/  IABS R17, R202 ;  /* 0x000000ca00117213 */ /* 0x000fe40000000000 */
[C---:B------:R-:W-:Y:S02]  /*e5d0*/  ISETP.GT.U32.AND P1, PT, R3.reuse, R12, PT ;  /* 0x0000000c0300720c */ /* 0x040fe40003f24070 */
[----:B------:R-:W-:Y:S01]  /*e5e0*/  ISETP.GT.U32.AND P6, PT, R3, R13, PT ;  /* 0x0000000d0300720c */ /* 0x000fe20003fc4070 */
[----:B------:R-:W-:Y:S01]  /*e5f0*/  IMAD.HI.U32 R10, R4, R17, RZ ;  /* 0x00000011040a7227 */ /* 0x000fe200078e00ff */
[----:B------:R-:W-:Y:S02]  /*e600*/  ISETP.GE.AND P3, PT, R199, RZ, PT ;  /* 0x000000ffc700720c */ /* 0x000fe40003f66270 */
[----:B------:R-:W-:Y:S01]  /*e610*/  IABS R16, R203 ;  /* 0x000000cb00107213 */ /* 0x000fe20000000000 */
[----:B------:R-:W-:-:S02]  /*e620*/  IMAD.MOV R10, RZ, RZ, -R10 ;  /* 0x000000ffff0a7224 */ /* 0x000fc400078e0a0a */
[----:B------:R-:W-:Y:S02]  /*e630*/  @!P5 IMAD.IADD R9, R9, 0x1, -R3 ;  /* 0x000000010909d824 */ /* 0x000fe400078e0a03 */
[C---:B------:R-:W-:Y:S02]  /*e640*/  IMAD R17, R3.reuse, R10, R17 ;  /* 0x0000000a03117224 */ /* 0x040fe400078e0211 */
[----:B------:R-:W-:Y:S01]  /*e650*/  IMAD.HI.U32 R10, R4, R16, RZ ;  /* 0x00000010040a7227 */ /* 0x000fe200078e00ff */
[----:B------:R-:W-:Y:S02]  /*e660*/  ISETP.GT.U32.AND P5, PT, R3, R9, PT ;  /* 0x000000090300720c */ /* 0x000fe40003fa4070 */
[----:B------:R-:W-:Y:S01]  /*e670*/  IABS R11, R205 ;  /* 0x000000cd000b7213 */ /* 0x000fe20000000000 */
[----:B------:R-:W-:Y:S01]  /*e680*/  @!P1 IMAD.IADD R12, R12, 0x1, -R3 ;  /* 0x000000010c0c9824 */ /* 0x000fe200078e0a03 */
[----:B------:R-:W-:Y:S01]  /*e690*/  IABS R15, R204 ;  /* 0x000000cc000f7213 */ /* 0x000fe20000000000 */
[----:B------:R-:W-:-:S02]  /*e6a0*/  IMAD.MOV R10, RZ, RZ, -R10 ;  /* 0x000000ffff0a7224 */ /* 0x000fc400078e0a0a */
[----:B------:R-:W-:Y:S01]  /*e6b0*/  @!P6 IMAD.IADD R13, R13, 0x1, -R3 ;  /* 0x000000010d0de824 */ /* 0x000fe200078e0a03 */
[C---:B------:R-:W-:Y:S01]  /*e6c0*/  ISETP.GT.U32.AND P6, PT, R3.reuse, R17, PT ;  /* 0x000000110300720c */ /* 0x040fe20003fc4070 */
[----:B------:R0:W-:Y:S01]  /*e6d0*/  STL [R1+0x1a4], R14 ;  /* 0x0001a40e01007387 */ /* 0x0001e20000100800 */
[----:B------:R-:W-:Y:S01]  /*e6e0*/  @!P3 IMAD.MOV R12, RZ, RZ, -R12 ;  /* 0x000000ffff0cb224 */ /* 0x000fe200078e0a0c */
[----:B------:R-:W-:Y:S01]  /*e6f0*/  ISETP.GE.AND P4, PT, R200, RZ, PT ;  /* 0x000000ffc800720c */ /* 0x000fe20003f86270 */
[----:B------:R-:W-:Y:S01]  /*e700*/  IMAD R16, R3, R10, R16 ;  /* 0x0000000a03107224 */ /* 0x000fe200078e0210 */
[----:B------:R-:W-:Y:S01]  /*e710*/  ISETP.GE.AND P2, PT, R201, RZ, PT ;  /* 0x000000ffc900720c */ /* 0x000fe20003f46270 */
[C---:B------:R-:W-:Y:S01]  /*e720*/  IMAD.HI.U32 R18, R4.reuse, R11, RZ ;  /* 0x0000000b04127227 */ /* 0x040fe200078e00ff */
[----:B------:R1:W-:Y:S03]  /*e730*/  STL [R1+0x19c], R12 ;  /* 0x00019c0c01007387 */ /* 0x0003e60000100800 */
[----:B------:R-:W-:Y:S01]  /*e740*/  IMAD.HI.U32 R19, R4, R15, RZ ;  /* 0x0000000f04137227 */ /* 0x000fe200078e00ff */
[----:B0-----:R-:W-:-:S03]  /*e750*/  IABS R14, R206 ;  /* 0x000000ce000e7213 */ /* 0x001fc60000000000 */
[----:B------:R-:W-:Y:S01]  /*e760*/  @!P5 IMAD.IADD R9, R9, 0x1, -R3 ;  /* 0x000000010909d824 */ /* 0x000fe200078e0a03 */
[----:B------:R-:W-:Y:S01]  /*e770*/  ISETP.GT.U32.AND P5, PT, R3, R16, PT ;  /* 0x000000100300720c */ /* 0x000fe20003fa4070 */
[----:B------:R-:W-:Y:S02]  /*e780*/  IMAD.MOV R18, RZ, RZ, -R18 ;  /* 0x000000ffff127224 */ /* 0x000fe400078e0a12 */
[----:B------:R-:W-:Y:S02]  /*e790*/  IMAD.MOV R19, RZ, RZ, -R19 ;  /* 0x000000ffff137224 */ /* 0x000fe400078e0a13 */
[----:B-1----:R-:W-:-:S04]  /*e7a0*/  IMAD.HI.U32 R12, R4, R14, RZ ;  /* 0x0000000e040c7227 */ /* 0x002fc800078e00ff */
[C---:B------:R-:W-:Y:S02]  /*e7b0*/  IMAD R11, R3.reuse, R18, R11 ;  /* 0x00000012030b7224 */ /* 0x040fe400078e020b */
[----:B------:R-:W-:Y:S02]  /*e7c0*/  IMAD R15, R3, R19, R15 ;  /* 0x00000013030f7224 */ /* 0x000fe400078e020f */
[----:B------:R-:W-:Y:S02]  /*e7d0*/  IMAD.MOV R18, RZ, RZ, -R12 ;  /* 0x000000ffff127224 */ /* 0x000fe400078e0a0c */
[----:B------:R-:W-:Y:S02]  /*e7e0*/  IMAD.MOV.U32 R21, RZ, RZ, R13 ;  /* 0x000000ffff157224 */ /* 0x000fe400078e000d */
[----:B------:R-:W-:Y:S02]  /*e7f0*/  IMAD.MOV.U32 R20, RZ, RZ, R9 ;  /* 0x000000ffff147224 */ /* 0x000fe400078e0009 */
[----:B------:R-:W-:Y:S01]  /*e800*/  @!P6 IMAD.IADD R17, R17, 0x1, -R3 ;  /* 0x000000011111e824 */ /* 0x000fe200078e0a03 */
[----:B------:R-:W-:Y:S01]  /*e810*/  IABS R10, R207 ;  /* 0x000000cf000a7213 */ /* 0x000fe20000000000 */
[----:B------:R-:W-:-:S02]  /*e820*/  IMAD R14, R3, R18, R14 ;  /* 0x00000012030e7224 */ /* 0x000fc400078e020e */
[----:B------:R-:W-:Y:S01]  /*e830*/  @!P4 IMAD.MOV R21, RZ, RZ, -R21 ;  /* 0x000000ffff15c224 */ /* 0x000fe200078e0a15 */
[C---:B------:R-:W-:Y:S01]  /*e840*/  ISETP.GT.U32.AND P4, PT, R3.reuse, R15, PT ;  /* 0x0000000f0300720c */ /* 0x040fe20003f84070 */
[----:B------:R-:W-:Y:S01]  /*e850*/  @!P2 IMAD.MOV R20, RZ, RZ, -R20 ;  /* 0x000000ffff14a224 */ /* 0x000fe200078e0a14 */
[C---:B------:R-:W-:Y:S02]  /*e860*/  ISETP.GT.U32.AND P2, PT, R3.reuse, R11, PT ;  /* 0x0000000b0300720c */ /* 0x040fe40003f44070 */
[C---:B------:R-:W-:Y:S01]  /*e870*/  ISETP.GT.U32.AND P6, PT, R3.reuse, R17, PT ;  /* 0x000000110300720c */ /* 0x040fe20003fc4070 */
[----:B------:R-:W-:Y:S01]  /*e880*/  @!P5 IMAD.IADD R16, R16, 0x1, -R3 ;  /* 0x000000011010d824 */ /* 0x000fe200078e0a03 */
[----:B------:R-:W-:Y:S01]  /*e890*/  ISETP.GT.U32.AND P5, PT, R3, R14, PT ;  /* 0x0000000e0300720c */ /* 0x000fe20003fa4070 */
[----:B------:R-:W-:-:S04]  /*e8a0*/  IMAD.HI.U32 R12, R4, R10, RZ ;  /* 0x0000000a040c7227 */ /* 0x000fc800078e00ff */
[----:B------:R-:W-:Y:S02]  /*e8b0*/  IMAD.MOV R12, RZ, RZ, -R12 ;  /* 0x000000ffff0c7224 */ /* 0x000fe400078e0a0c */
[--C-:B------:R-:W-:Y:S01]  /*e8c0*/  @!P4 IMAD.IADD R15, R15, 0x1, -R3.reuse ;  /* 0x000000010f0fc824 */ /* 0x100fe200078e0a03 */
[C---:B------:R-:W-:Y:S01]  /*e8d0*/  ISETP.GT.U32.AND P4, PT, R3.reuse, R16, PT ;  /* 0x000000100300720c */ /* 0x040fe20003f84070 */
[----:B------:R-:W-:Y:S01]  /*e8e0*/  IMAD R9, R3, R12, R10 ;  /* 0x0000000c03097224 */ /* 0x000fe200078e020a */
[----:B------:R-:W-:Y:S01]  /*e8f0*/  IABS R12, R208 ;  /* 0x000000d0000c7213 */ /* 0x000fe20000000000 */
[--C-:B------:R-:W-:Y:S02]  /*e900*/  @!P2 IMAD.IADD R11, R11, 0x1, -R3.reuse ;  /* 0x000000010b0ba824 */ /* 0x100fe400078e0a03 */
[--C-:B------:R-:W-:Y:S01]  /*e910*/  @!P6 IMAD.IADD R17, R17, 0x1, -R3.reuse ;  /* 0x000000011111e824 */ /* 0x100fe200078e0a03 */
[----:B------:R-:W-:Y:S01]  /*e920*/  ISETP.GE.AND P0, PT, R202, RZ, PT ;  /* 0x000000ffca00720c */ /* 0x000fe20003f06270 */
[----:B------:R-:W-:Y:S01]  /*e930*/  @!P5 IMAD.IADD R14, R14, 0x1, -R3 ;  /* 0x000000010e0ed824 */ /* 0x000fe200078e0a03 */
[----:B------:R-:W-:Y:S01]  /*e940*/  ISETP.GT.U32.AND P5, PT, R3, R11, PT ;  /* 0x0000000b0300720c */ /* 0x000fe20003fa4070 */
[----:B------:R-:W-:-:S02]  /*e950*/  IMAD.MOV.U32 R19, RZ, RZ, R17 ;  /* 0x000000ffff137224 */ /* 0x000fc400078e0011 */
[----:B------:R-:W-:Y:S01]  /*e960*/  IMAD.HI.U32 R17, R4, R12, RZ ;  /* 0x0000000c04117227 */ /* 0x000fe200078e00ff */
[----:B------:R-:W-:-:S03]  /*e970*/  ISETP.GT.U32.AND P2, PT, R3, R15, PT ;  /* 0x0000000f0300720c */ /* 0x000fc60003f44070 */
[----:B------:R-:W-:Y:S01]  /*e980*/  IMAD.MOV R17, RZ, RZ, -R17 ;  /* 0x000000ffff117224 */ /* 0x000fe200078e0a11 */
[----:B------:R-:W-:Y:S01]  /*e990*/  IABS R18, R209 ;  /* 0x000000d100127213 */ /* 0x000fe20000000000 */
[----:B------:R-:W-:Y:S01]  /*e9a0*/  @!P4 IMAD.IADD R16, R16, 0x1, -R3 ;  /* 0x000000011010c824 */ /* 0x000fe200078e0a03 */
[C---:B------:R-:W-:Y:S01]  /*e9b0*/  ISETP.GT.U32.AND P4, PT, R3.reuse, R9, PT ;  /* 0x000000090300720c */ /* 0x040fe20003f84070 */
[----:B------:R-:W-:Y:S01]  /*e9c0*/  IMAD R12, R3, R17, R12 ;  /* 0x00000011030c7224 */ /* 0x000fe200078e020c */
[----:B------:R-:W-:Y:S01]  /*e9d0*/  STL [R1+0x198], R21 ;  /* 0x0001981501007387 */ /* 0x000fe20000100800 */
[----:B------:R-:W-:Y:S01]  /*e9e0*/  @!P0 IMAD.MOV R19, RZ, RZ, -R19 ;  /* 0x000000ffff138224 */ /* 0x000fe200078e0a13 */
[----:B------:R-:W-:Y:S01]  /*e9f0*/  ISETP.GE.AND P1, PT, R203, RZ, PT ;  /* 0x000000ffcb00720c */ /* 0x000fe20003f26270 */
[----:B------:R-:W-:Y:S01]  /*ea00*/  @!P5 IMAD.IADD R11, R11, 0x1, -R3 ;  /* 0x000000010b0bd824 */ /* 0x000fe200078e0a03 */
[----:B------:R0:W-:Y:S01]  /*ea10*/  STL [R1+0x194], R20 ;  /* 0x0001941401007387 */ /* 0x0001e20000100800 */
[----:B------:R-:W-:-:S02]  /*ea20*/  IABS R13, R210 ;  /* 0x000000d2000d7213 */ /* 0x000fc40000000000 */
[----:B------:R-:W-:Y:S01]  /*ea30*/  ISETP.GT.U32.AND P5, PT, R3, R12, PT ;  /* 0x0000000c0300720c */ /* 0x000fe20003fa4070 */
[----:B------:R1:W-:Y:S01]  /*ea40*/  STL [R1+0x188], R19 ;  /* 0x0001881301007387 */ /* 0x0003e20000100800 */
[----:B------:R-:W-:Y:S01]  /*ea50*/  ISETP.GE.AND P6, PT, R205, RZ, PT ;  /* 0x000000ffcd00720c */ /* 0x000fe20003fc6270 */
[----:B0-----:R-:W-:-:S04]  /*ea60*/  IMAD.HI.U32 R20, R4, R18, RZ ;  /* 0x0000001204147227 */ /* 0x001fc800078e00ff */
[----:B-1----:R-:W-:-:S04]  /*ea70*/  IMAD.HI.U32 R19, R4, R13, RZ ;  /* 0x0000000d04137227 */ /* 0x002fc800078e00ff */
[----:B------:R-:W-:Y:S02]  /*ea80*/  IMAD.MOV R20, RZ, RZ, -R20 ;  /* 0x000000ffff147224 */ /* 0x000fe400078e0a14 */
[----:B------:R-:W-:Y:S01]  /*ea90*/  IMAD.MOV.U32 R22, RZ, RZ, R16 ;  /* 0x000000ffff167224 */ /* 0x000fe200078e0010 */
[----:B------:R-:W-:Y:S01]  /*eaa0*/  IABS R16, R213 ;  /* 0x000000d500107213 */ /* 0x000fe20000000000 */
[----:B------:R-:W-:Y:S01]  /*eab0*/  @!P2 IMAD.IADD R15, R15, 0x1, -R3 ;  /* 0x000000010f0fa824 */ /* 0x000fe200078e0a03 */
[----:B------:R-:W-:Y:S01]  /*eac0*/  IABS R10, R211 ;  /* 0x000000d3000a7213 */ /* 0x000fe20000000000 */
[----:B------:R-:W-:Y:S02]  /*ead0*/  IMAD.MOV R19, RZ, RZ, -R19 ;  /* 0x000000ffff137224 */ /* 0x000fe400078e0a13 */
[----:B------:R-:W-:Y:S02]  /*eae0*/  @!P4 IMAD.IADD R9, R9, 0x1, -R3 ;  /* 0x000000010909c824 */ /* 0x000fe400078e0a03 */
[C---:B------:R-:W-:Y:S01]  /*eaf0*/  IMAD R18, R3.reuse, R20, R18 ;  /* 0x0000001403127224 */ /* 0x040fe200078e0212 */
[----:B------:R-:W-:Y:S01]  /*eb00*/  ISETP.GT.U32.AND P0, PT, R3, R14, PT ;  /* 0x0000000e0300720c */ /* 0x000fe20003f04070 */
[----:B------:R-:W-:Y:S01]  /*eb10*/  IMAD.MOV.U32 R21, RZ, RZ, R15 ;  /* 0x000000ffff157224 */ /* 0x000fe200078e000f */
[----:B------:R-:W-:Y:S01]  /*eb20*/  ISETP.GE.AND P3, PT, R204, RZ, PT ;  /* 0x000000ffcc00720c */ /* 0x000fe20003f66270 */
[----:B------:R-:W-:-:S02]  /*eb30*/  IMAD.MOV.U32 R15, RZ, RZ, R16 ;  /* 0x000000ffff0f7224 */ /* 0x000fc400078e0010 */
[C---:B------:R-:W-:Y:S02]  /*eb40*/  IMAD R13, R3.reuse, R19, R13 ;  /* 0x00000013030d7224 */ /* 0x040fe400078e020d */
[----:B------:R-:W-:Y:S01]  /*eb50*/  @!P5 IMAD.IADD R12, R12, 0x1, -R3 ;  /* 0x000000010c0cd824 */ /* 0x000fe200078e0a03 */
[C---:B------:R-:W-:Y:S01]  /*eb60*/  ISETP.GT.U32.AND P5, PT, R3.reuse, R18, PT ;  /* 0x000000120300720c */ /* 0x040fe20003fa4070 */
[----:B------:R-:W-:Y:S01]  /*eb70*/  @!P1 IMAD.MOV R22, RZ, RZ, -R22 ;  /* 0x000000ffff169224 */ /* 0x000fe200078e0a16 */
[----:B------:R-:W-:Y:S01]  /*eb80*/  ISETP.GT.U32.AND P1, PT, R3, R9, PT ;  /* 0x000000090300720c */ /* 0x000fe20003f24070 */
[----:B------:R-:W-:Y:S01]  /*eb90*/  IMAD.MOV.U32 R16, RZ, RZ, R11 ;  /* 0x000000ffff107224 */ /* 0x000fe200078e000b */
[----:B------:R-:W-:Y:S01]  /*eba0*/  ISETP.GE.AND P2, PT, R206, RZ, PT ;  /* 0x000000ffce00720c */ /* 0x000fe20003f46270 */
[----:B------:R-:W-:-:S04]  /*ebb0*/  IMAD.HI.U32 R17, R4, R10, RZ ;  /* 0x0000000a04117227 */ /* 0x000fc800078e00ff */
[----:B------:R-:W-:Y:S01]  /*ebc0*/  @!P6 IMAD.MOV R16, RZ, RZ, -R16 ;  /* 0x000000ffff10e224 */ /* 0x000fe200078e0a10 */
[C---:B------:R-:W-:Y:S01]  /*ebd0*/  ISETP.GT.U32.AND P6, PT, R3.reuse, R13, PT ;  /* 0x0000000d0300720c */ /* 0x040fe20003fc4070 */
[----:B------:R-:W-:Y:S02]  /*ebe0*/  IMAD.MOV R17, RZ, RZ, -R17 ;  /* 0x000000ffff117224 */ /* 0x000fe400078e0a11 */
[----:B------:R-:W-:Y:S02]  /*ebf0*/  @!P0 IMAD.IADD R14, R14, 0x1, -R3 ;  /* 0x000000010e0e8824 */ /* 0x000fe400078e0a03 */
[----:B------:R-:W-:Y:S02]  /*ec00*/  IMAD R10, R3, R17, R10 ;  /* 0x00000011030a7224 */ /* 0x000fe400078e020a */
[----:B------:R-:W-:Y:S01]  /*ec10*/  @!P3 IMAD.MOV R21, RZ, RZ, -R21 ;  /* 0x000000ffff15b224 */ /* 0x000fe200078e0a15 */
[----:B------:R-:W-:Y:S01]  /*ec20*/  ISETP.GE.AND P0, PT, R207, RZ, PT ;  /* 0x000000ffcf00720c */ /* 0x000fe20003f06270 */
[--C-:B------:R-:W-:Y:S01]  /*ec30*/  @!P1 IMAD.IADD R9, R9, 0x1, -R3.reuse ;  /* 0x0000000109099824 */ /* 0x100fe200078e0a03 */
[----:B------:R-:W-:Y:S01]  /*ec40*/  IABS R17, R212 ;  /* 0x000000d400117213 */ /* 0x000fe20000000000 */
[--C-:B------:R-:W-:Y:S01]  /*ec50*/  @!P5 IMAD.IADD R18, R18, 0x1, -R3.reuse ;  /* 0x000000011212d824 */ /* 0x100fe200078e0a03 */
[----:B------:R-:W-:Y:S01]  /*ec60*/  ISETP.GT.U32.AND P1, PT, R3, R10, PT ;  /* 0x0000000a0300720c */ /* 0x000fe20003f24070 */
[----:B------:R-:W-:Y:S01]  /*ec70*/  @!P2 IMAD.MOV R14, RZ, RZ, -R14 ;  /* 0x000000ffff0ea224 */ /* 0x000fe200078e0a0e */
[----:B------:R-:W-:Y:S01]  /*ec80*/  STL [R1+0x184], R22 ;  /* 0x0001841601007387 */ /* 0x000fe20000100800 */
[----:B------:R-:W-:Y:S01]  /*ec90*/  @!P6 IMAD.IADD R13, R13, 0x1, -R3 ;  /* 0x000000010d0de824 */ /* 0x000fe200078e0a03 */
[----:B------:R-:W-:-:S02]  /*eca0*/  ISETP.GT.U32.AND P6, PT, R3, R18, PT ;  /* 0x000000120300720c */ /* 0x000fc40003fc4070 */
[----:B------:R-:W-:Y:S01]  /*ecb0*/  STL [R1+0x180], R21 ;  /* 0x0001801501007387 */ /* 0x000fe20000100800 */
[----:B------:R-:W-:-:S03]  /*ecc0*/  IMAD.HI.U32 R11, R4, R17, RZ ;  /* 0x00000011040b7227 */ /* 0x000fc600078e00ff */
[----:B------:R0:W-:Y:S04]  /*ecd0*/  STL [R1+0x17c], R16 ;  /* 0x00017c1001007387 */ /* 0x0001e80000100800 */
[----:B------:R1:W-:Y:S01]  /*ece0*/  STL [R1+0x178], R14 ;  /* 0x0001780e01007387 */ /* 0x0003e20000100800 */
[----:B------:R-:W-:Y:S01]  /*ecf0*/  ISETP.GT.U32.AND P3, PT, R3, R12, PT ;  /* 0x0000000c0300720c */ /* 0x000fe20003f64070 */
[----:B------:R-:W-:Y:S02]  /*ed00*/  IMAD.MOV R11, RZ, RZ, -R11 ;  /* 0x000000ffff0b7224 */ /* 0x000fe400078e0a0b */
[----:B0-----:R-:W-:Y:S02]  /*ed10*/  IMAD.MOV.U32 R16, RZ, RZ, R9 ;  /* 0x000000ffff107224 */ /* 0x001fe400078e0009 */
[----:B-1----:R-:W-:Y:S01]  /*ed20*/  IMAD.HI.U32 R14, R4, R15, RZ ;  /* 0x0000000f040e7227 */ /* 0x002fe200078e00ff */
[----:B------:R-:W-:-:S03]  /*ed30*/  IABS R9, R214 ;  /* 0x000000d600097213 */ /* 0x000fc60000000000 */
[----:B------:R-:W-:Y:S01]  /*ed40*/  IMAD.MOV R14, RZ, RZ, -R14 ;  /* 0x000000ffff0e7224 */ /* 0x000fe200078e0a0e */
[----:B------:R-:W-:Y:S01]  /*ed50*/  ISETP.GE.AND P4, PT, R208, RZ, PT ;  /* 0x000000ffd000720c */ /* 0x000fe20003f86270 */
[C---:B------:R-:W-:Y:S02]  /*ed60*/  IMAD R17, R3.reuse, R11, R17 ;  /* 0x0000000b03117224 */ /* 0x040fe400078e0211 */
[----:B------:R-:W-:Y:S01]  /*ed70*/  @!P1 IMAD.IADD R10, R10, 0x1, -R3 ;  /* 0x000000010a0a9824 */ /* 0x000fe200078e0a03 */
[C---:B------:R-:W-:Y:S01]  /*ed80*/  ISETP.GT.U32.AND P1, PT, R3.reuse, R13, PT ;  /* 0x0000000d0300720c */ /* 0x040fe20003f24070 */
[----:B------:R-:W-:Y:S02]  /*ed90*/  @!P0 IMAD.MOV R16, RZ, RZ, -R16 ;  /* 0x000000ffff108224 */ /* 0x000fe400078e0a10 */
[C---:B------:R-:W-:Y:S02]  /*eda0*/  IMAD R14, R3.reuse, R14, R15 ;  /* 0x0000000e030e7224 */ /* 0x040fe400078e020f */
[----:B------:R-:W-:Y:S01]  /*edb0*/  IMAD.MOV.U32 R15, RZ, RZ, R9 ;  /* 0x000000ffff0f7224 */ /* 0x000fe200078e0009 */
[----:B------:R0:W-:Y:S01]  /*edc0*/  STL [R1+0x174], R16 ;  /* 0x0001741001007387 */ /* 0x0001e20000100800 */
[----:B------:R-:W-:Y:S01]  /*edd0*/  @!P6 IMAD.IADD R18, R18, 0x1, -R3 ;  /* 0x000000011212e824 */ /* 0x000fe200078e0a03 */
[C---:B------:R-:W-:Y:S01]  /*ede0*/  ISETP.GT.U32.AND P6, PT, R3.reuse, R17, PT ;  /* 0x000000110300720c */ /* 0x040fe20003fc4070 */
[----:B------:R-:W-:Y:S01]  /*edf0*/  IMAD.HI.U32 R19, R4, R15, RZ ;  /* 0x0000000f04137227 */ /* 0x000fe200078e00ff */
[----:B------:R-:W-:-:S02]  /*ee00*/  ISETP.GT.U32.AND P0, PT, R3, R10, PT ;  /* 0x0000000a0300720c */ /* 0x000fc40003f04070 */
[----:B------:R-:W-:Y:S01]  /*ee10*/  IABS R11, R216 ;  /* 0x000000d8000b7213 */ /* 0x000fe20000000000 */
[----:B------:R-:W-:Y:S01]  /*ee20*/  @!P3 IMAD.IADD R12, R12, 0x1, -R3 ;  /* 0x000000010c0cb824 */ /* 0x000fe200078e0a03 */
[----:B0-----:R-:W-:Y:S01]  /*ee30*/  IABS R16, R215 ;  /* 0x000000d700107213 */ /* 0x001fe20000000000 */
[----:B------:R-:W-:Y:S01]  /*ee40*/  IMAD.MOV R19, RZ, RZ, -R19 ;  /* 0x000000ffff137224 */ /* 0x000fe200078e0a13 */
[----:B------:R-:W-:Y:S01]  /*ee50*/  ISETP.GE.AND P3, PT, R210, RZ, PT ;  /* 0x000000ffd200720c */ /* 0x000fe20003f66270 */
[----:B------:R-:W-:Y:S02]  /*ee60*/  @!P4 IMAD.MOV R12, RZ, RZ, -R12 ;  /* 0x000000ffff0cc224 */ /* 0x000fe400078e0a0c */
[----:B------:R-:W-:Y:S01]  /*ee70*/  IMAD.HI.U32 R21, R4, R16, RZ ;  /* 0x0000001004157227 */ /* 0x000fe200078e00ff */
[----:B------:R-:W-:-:S03]  /*ee80*/  ISETP.GE.AND P5, PT, R211, RZ, PT ;  /* 0x000000ffd300720c */ /* 0x000fc60003fa6270 */
[----:B------:R-:W-:Y:S01]  /*ee90*/  @!P1 IMAD.IADD R13, R13, 0x1, -R3 ;  /* 0x000000010d0d9824 */ /* 0x000fe200078e0a03 */
[C---:B------:R-:W-:Y:S01]  /*eea0*/  ISETP.GT.U32.AND P1, PT, R3.reuse, R14, PT ;  /* 0x0000000e0300720c */ /* 0x040fe20003f24070 */
[----:B------:R-:W-:Y:S02]  /*eeb0*/  IMAD R15, R3, R19, R15 ;  /* 0x00000013030f7224 */ /* 0x000fe400078e020f */
[----:B------:R-:W-:Y:S01]  /*eec0*/  IMAD.HI.U32 R20, R4, R11, RZ ;  /* 0x0000000b04147227 */ /* 0x000fe200078e00ff */
[----:B------:R-:W-:-:S03]  /*eed0*/  ISETP.GE.AND P2, PT, R209, RZ, PT ;  /* 0x000000ffd100720c */ /* 0x000fc60003f46270 */
[----:B------:R-:W-:Y:S01]  /*eee0*/  IMAD.MOV R21, RZ, RZ, -R21 ;  /* 0x000000ffff157224 */ /* 0x000fe200078e0a15 */
[----:B------:R0:W-:Y:S01]  /*eef0*/  STL [R1+0x170], R12 ;  /* 0x0001700c01007387 */ /* 0x0001e20000100800 */
[--C-:B------:R-:W-:Y:S01]  /*ef00*/  @!P6 IMAD.IADD R17, R17, 0x1, -R3.reuse ;  /* 0x000000011111e824 */ /* 0x100fe200078e0a03 */
[C---:B------:R-:W-:Y:S01]  /*ef10*/  ISETP.GT.U32.AND P6, PT, R3.reuse, R15, PT ;  /* 0x0000000f0300720c */ /* 0x040fe20003fc4070 */
[----:B------:R-:W-:Y:S02]  /*ef20*/  @!P0 IMAD.IADD R10, R10, 0x1, -R3 ;  /* 0x000000010a0a8824 */ /* 0x000fe400078e0a03 */
[----:B------:R-:W-:Y:S02]  /*ef30*/  IMAD.MOV R20, RZ, RZ, -R20 ;  /* 0x000000ffff147224 */ /* 0x000fe400078e0a14 */
[----:B------:R-:W-:Y:S02]  /*ef40*/  IMAD R16, R3, R21, R16 ;  /* 0x0000001503107224 */ /* 0x000fe400078e0210 */
[----:B0-----:R-:W-:-:S02]  /*ef50*/  IMAD.MOV.U32 R12, RZ, RZ, R13 ;  /* 0x000000ffff0c7224 */ /* 0x001fc400078e000d */
[----:B------:R-:W-:Y:S01]  /*ef60*/  IMAD.MOV.U32 R22, RZ, RZ, R18 ;  /* 0x000000ffff167224 */ /* 0x000fe200078e0012 */
[----:B------:R-:W-:Y:S01]  /*ef70*/  IABS R9, R217 ;  /* 0x000000d900097213 */ /* 0x000fe20000000000 */
[C---:B------:R-:W-:Y:S02]  /*ef80*/  IMAD R11, R3.reuse, R20, R11 ;  /* 0x00000014030b7224 */ /* 0x040fe400078e020b */
[----:B------:R-:W-:Y:S02]  /*ef90*/  IMAD.MOV.U32 R18, RZ, RZ, R10 ;  /* 0x000000ffff127224 */ /* 0x000fe400078e000a */
[----:B------:R-:W-:Y:S01]  /*efa0*/  @!P3 IMAD.MOV R12, RZ, RZ, -R12 ;  /* 0x000000ffff0cb224 */ /* 0x000fe200078e0a0c */
[C---:B------:R-:W-:Y:S01]  /*efb0*/  ISETP.GT.U32.AND P3, PT, R3.reuse, R16, PT ;  /* 0x000000100300720c */ /* 0x040fe20003f64070 */
[----:B------:R-:W-:Y:S01]  /*efc0*/  @!P5 IMAD.MOV R18, RZ, RZ, -R18 ;  /* 0x000000ffff12d224 */ /* 0x000fe200078e0a12 */
[----:B------:R-:W-:Y:S01]  /*efd0*/  ISETP.GT.U32.AND P5, PT, R3, R11, PT ;  /* 0x0000000b0300720c */ /* 0x000fe20003fa4070 */
[----:B------:R-:W-:-:S02]  /*efe0*/  @!P1 IMAD.IADD R14, R14, 0x1, -R3 ;  /* 0x000000010e0e9824 */ /* 0x000fc400078e0a03 */
[----:B------:R-:W-:Y:S01]  /*eff0*/  IMAD.HI.U32 R19, R4, R9, RZ ;  /* 0x0000000904137227 */ /* 0x000fe200078e00ff */
[----:B------:R-:W-:-:S03]  /*f000*/  IABS R20, R218 ;  /* 0x000000da00147213 */ /* 0x000fc60000000000 */
[----:B------:R-:W-:Y:S01]  /*f010*/  @!P2 IMAD.MOV R22, RZ, RZ, -R22 ;  /* 0x000000ffff16a224 */ /* 0x000fe200078e0a16 */
[----:B------:R-:W-:Y:S01]  /*f020*/  ISETP.GT.U32.AND P4, PT, R3, R17, PT ;  /* 0x000000110300720c */ /* 0x000fe20003f84070 */
[----:B------:R-:W-:Y:S01]  /*f030*/  @!P6 IMAD.IADD R15, R15, 0x1, -R3 ;  /* 0x000000010f0fe824 */ /* 0x000fe200078e0a03 */
[----:B------:R-:W-:Y:S01]  /*f040*/  ISETP.GT.U32.AND P6, PT, R3, R14, PT ;  /* 0x0000000e0300720c */ /* 0x000fe20003fc4070 */
[----:B------:R-:W-:Y:S01]  /*f050*/  IMAD.MOV R19, RZ, RZ, -R19 ;  /* 0x000000ffff137224 */ /* 0x000fe200078e0a13 */
[----:B------:R-:W-:Y:S01]  /*f060*/  STL [R1+0x16c], R22 ;  /* 0x00016c1601007387 */ /* 0x000fe20000100800 */
[----:B------:R-:W-:Y:S01]  /*f070*/  ISETP.GE.AND P1, PT, R213, RZ, PT ;  /* 0x000000ffd500720c */ /* 0x000fe20003f26270 */
[----:B------:R-:W-:Y:S02]  /*f080*/  @!P3 IMAD.IADD R16, R16, 0x1, -R3 ;  /* 0x000000011010b824 */ /* 0x000fe400078e0a03 */
[----:B------:R-:W-:Y:S01]  /*f090*/  IMAD R9, R3, R19, R9 ;  /* 0x0000001303097224 */ /* 0x000fe200078e0209 */
[----:B------:R0:W-:Y:S01]  /*f0a0*/  STL [R1+0x168], R12 ;  /* 0x0001680c01007387 */ /* 0x0001e20000100800 */
[----:B------:R-:W-:Y:S01]  /*f0b0*/  IABS R19, R219 ;  /* 0x000000db00137213 */ /* 0x000fe20000000000 */
[----:B------:R-:W-:Y:S01]  /*f0c0*/  @!P5 IMAD.IADD R11, R11, 0x1, -R3 ;  /* 0x000000010b0bd824 */ /* 0x000fe200078e0a03 */
[----:B------:R-:W-:-:S02]  /*f0d0*/  ISETP.GE.AND P0, PT, R212, RZ, PT ;  /* 0x000000ffd400720c */ /* 0x000fc40003f06270 */
[C---:B------:R-:W-:Y:S01]  /*f0e0*/  ISETP.GT.U32.AND P2, PT, R3.reuse, R15, PT ;  /* 0x0000000f0300720c */ /* 0x040fe20003f44070 */
[----:B0-----:R-:W-:Y:S01]  /*f0f0*/  IMAD.HI.U32 R12, R4, R20, RZ ;  /* 0x00000014040c7227 */ /* 0x001fe200078e00ff */
[----:B------:R-:W-:-:S03]  /*f100*/  ISETP.GT.U32.AND P5, PT, R3, R16, PT ;  /* 0x000000100300720c */ /* 0x000fc60003fa4070 */
[----:B------:R-:W-:Y:S02]  /*f110*/  IMAD.MOV R12, RZ, RZ, -R12 ;  /* 0x000000ffff0c7224 */ /* 0x000fe400078e0a0c */
[----:B------:R-:W-:-:S04]  /*f120*/  IMAD.HI.U32 R10, R4, R19, RZ ;  /* 0x00000013040a7227 */ /* 0x000fc800078e00ff */
[--C-:B------:R-:W-:Y:S02]  /*f130*/  @!P4 IMAD.IADD R17, R17, 0x1, -R3.reuse ;  /* 0x000000011111c824 */ /* 0x100fe400078e0a03 */
[----:B------:R-:W-:Y:S02]  /*f140*/  @!P6 IMAD.IADD R14, R14, 0x1, -R3 ;  /* 0x000000010e0ee824 */ /* 0x000fe400078e0a03 */
[C---:B------:R-:W-:Y:S02]  /*f150*/  IMAD R12, R3.reuse, R12, R20 ;  /* 0x0000000c030c7224 */ /* 0x040fe400078e0214 */
[----:B------:R-:W-:Y:S01]  /*f160*/  IMAD.MOV R10, RZ, RZ, -R10 ;  /* 0x000000ffff0a7224 */ /* 0x000fe200078e0a0a */
[C---:B------:R-:W-:Y:S01]  /*f170*/  ISETP.GT.U32.AND P4, PT, R3.reuse, R9, PT ;  /* 0x000000090300720c */ /* 0x040fe20003f84070 */
[----:B------:R-:W-:Y:S01]  /*f180*/  IMAD.MOV.U32 R13, RZ, RZ, R17 ;  /* 0x000000ffff0d7224 */ /* 0x000fe200078e0011 */
[----:B------:R-:W-:Y:S01]  /*f190*/  ISETP.GE.AND P6, PT, R214, RZ, PT ;  /* 0x000000ffd600720c */ /* 0x000fe20003fc6270 */
[----:B------:R-:W-:Y:S01]  /*f1a0*/  @!P1 IMAD.MOV R14, RZ, RZ, -R14 ;  /* 0x000000ffff0e9224 */ /* 0x000fe200078e0a0e */
[C---:B------:R-:W-:Y:S01]  /*f1b0*/  ISETP.GT.U32.AND P1, PT, R3.reuse, R12, PT ;  /* 0x0000000c0300720c */ /* 0x040fe20003f24070 */
[----:B------:R-:W-:-:S02]  /*f1c0*/  IMAD R10, R3, R10, R19 ;  /* 0x0000000a030a7224 */ /* 0x000fc400078e0213 */
[----:B------:R-:W-:Y:S01]  /*f1d0*/  @!P2 IMAD.IADD R15, R15, 0x1, -R3 ;  /* 0x000000010f0fa824 */ /* 0x000fe200078e0a03 */
[----:B------:R-:W-:Y:S01]  /*f1e0*/  ISETP.GE.AND P2, PT, R215, RZ, PT ;  /* 0x000000ffd700720c */ /* 0x000fe20003f46270 */
[----:B------:R-:W-:Y:S01]  /*f1f0*/  @!P0 IMAD.MOV R13, RZ, RZ, -R13 ;  /* 0x000000ffff0d8224 */ /* 0x000fe200078e0a0d */
[C---:B------:R-:W-:Y:S01]  /*f200*/  ISETP.GT.U32.AND P0, PT, R3.reuse, R11, PT ;  /* 0x0000000b0300720c */ /* 0x040fe20003f04070 */
[--C-:B------:R-:W-:Y:S01]  /*f210*/  @!P5 IMAD.IADD R16, R16, 0x1, -R3.reuse ;  /* 0x000000011010d824 */ /* 0x100fe200078e0a03 */
[----:B------:R-:W-:Y:S01]  /*f220*/  ISETP.GT.U32.AND P5, PT, R3, R10, PT ;  /* 0x0000000a0300720c */ /* 0x000fe20003fa4070 */
[----:B------:R-:W-:Y:S04]  /*f230*/  STL [R1+0x164], R18 ;  /* 0x0001641201007387 */ /* 0x000fe80000100800 */
[----:B------:R0:W-:Y:S01]  /*f240*/  STL [R1+0x160], R13 ;  /* 0x0001600d01007387 */ /* 0x0001e20000100800 */
[----:B------:R-:W-:Y:S01]  /*f250*/  @!P4 IMAD.IADD R9, R9, 0x1, -R3 ;  /* 0x000000010909c824 */ /* 0x000fe200078e0a03 */
[----:B------:R-:W-:Y:S01]  /*f260*/  ISETP.GE.AND P3, PT, R216, RZ, PT ;  /* 0x000000ffd800720c */ /* 0x000fe20003f66270 */
[----:B------:R-:W-:Y:S01]  /*f270*/  @!P6 IMAD.MOV R15, RZ, RZ, -R15 ;  /* 0x000000ffff0fe224 */ /* 0x000fe200078e0a0f */
[----:B------:R1:W-:Y:S01]  /*f280*/  STL [R1+0x14c], R14 ;  /* 0x00014c0e01007387 */ /* 0x0003e20000100800 */
[----:B------:R-:W-:Y:S01]  /*f290*/  @!P1 IMAD.IADD R12, R12, 0x1, -R3 ;  /* 0x000000010c0c9824 */ /* 0x000fe200078e0a03 */
[----:B0-----:R-:W-:Y:S01]  /*f2a0*/  IABS R13, R220 ;  /* 0x000000dc000d7213 */ /* 0x001fe20000000000 */
[----:B------:R-:W-:Y:S01]  /*f2b0*/  IMAD.MOV.U32 R18, RZ, RZ, R16 ;  /* 0x000000ffff127224 */ /* 0x000fe200078e0010 */
[----:B------:R-:W-:-:S03]  /*f2c0*/  ISETP.GT.U32.AND P4, PT, R3, R9, PT ;  /* 0x000000090300720c */ /* 0x000fc60003f84070 */
[----:B-1----:R-:W-:Y:S01]  /*f2d0*/  IMAD.HI.U32 R14, R4, R13, RZ ;  /* 0x0000000d040e7227 */ /* 0x002fe200078e00ff */
[----:B------:R0:W-:Y:S03]  /*f2e0*/  STL [R1+0x148], R15 ;  /* 0x0001480f01007387 */ /* 0x0001e60000100800 */
[----:B------:R-:W-:Y:S01]  /*f2f0*/  @!P2 IMAD.MOV R18, RZ, RZ, -R18 ;  /* 0x000000ffff12a224 */ /* 0x000fe200078e0a12 */
[----:B------:R-:W-:Y:S01]  /*f300*/  ISETP.GT.U32.AND P2, PT, R3, R12, PT ;  /* 0x0000000c0300720c */ /* 0x000fe20003f44070 */
[--C-:B------:R-:W-:Y:S02]  /*f310*/  @!P0 IMAD.IADD R11, R11, 0x1, -R3.reuse ;  /* 0x000000010b0b8824 */ /* 0x100fe400078e0a03 */
[----:B------:R-:W-:Y:S02]  /*f320*/  IMAD.MOV R17, RZ, RZ, -R14 ;  /* 0x000000ffff117224 */ /* 0x000fe400078e0a0e */
[----:B------:R-:W-:Y:S01]  /*f330*/  @!P5 IMAD.IADD R10, R10, 0x1, -R3 ;  /* 0x000000010a0ad824 */ /* 0x000fe200078e0a03 */
[----:B0-----:R-:W-:Y:S01]  /*f340*/  IABS R15, R221 ;  /* 0x000000dd000f7213 */ /* 0x001fe20000000000 */
[----:B------:R-:W-:-:S02]  /*f350*/  IMAD R13, R3, R17, R13 ;  /* 0x00000011030d7224 */ /* 0x000fc400078e020d */
[----:B------:R-:W-:Y:S01]  /*f360*/  IMAD.MOV.U32 R16, RZ, RZ, R11 ;  /* 0x000000ffff107224 */ /* 0x000fe200078e000b */
[C---:B------:R-:W-:Y:S01]  /*f370*/  ISETP.GT.U32.AND P5, PT, R3.reuse, R10, PT ;  /* 0x0000000a0300720c */ /* 0x040fe20003fa4070 */
[----:B------:R-:W-:Y:S01]  /*f380*/  IMAD.MOV.U32 R14, RZ, RZ, R15 ;  /* 0x000000ffff0e7224 */ /* 0x000fe200078e000f */
[----:B------:R-:W-:Y:S01]  /*f390*/  IABS R11, R222 ;  /* 0x000000de000b7213 */ /* 0x000fe20000000000 */
[----:B------:R-:W-:Y:S01]  /*f3a0*/  @!P3 IMAD.MOV R16, RZ, RZ, -R16 ;  /* 0x000000ffff10b224 */ /* 0x000fe200078e0a10 */
[----:B------:R-:W-:Y:S01]  /*f3b0*/  ISETP.GT.U32.AND P3, PT, R3, R13, PT ;  /* 0x0000000d0300720c */ /* 0x000fe20003f64070 */
[----:B------:R-:W-:Y:S01]  /*f3c0*/  IMAD.HI.U32 R15, R4, R14, RZ ;  /* 0x0000000e040f7227 */ /* 0x000fe200078e00ff */
[----:B------:R-:W-:Y:S01]  /*f3d0*/  ISETP.GE.AND P6, PT, R217, RZ, PT ;  /* 0x000000ffd900720c */ /* 0x000fe20003fc6270 */
[----:B------:R-:W-:Y:S01]  /*f3e0*/  STL [R1+0x144], R18 ;  /* 0x0001441201007387 */ /* 0x000fe20000100800 */
[----:B------:R-:W-:Y:S01]  /*f3f0*/  ISETP.GE.AND P0, PT, R218, RZ, PT ;  /* 0x000000ffda00720c */ /* 0x000fe20003f06270 */
[----:B------:R-:W-:Y:S01]  /*f400*/  @!P4 IMAD.IADD R9, R9, 0x1, -R3 ;  /* 0x000000010909c824 */ /* 0x000fe200078e0a03 */
[----:B------:R-:W-:Y:S01]  /*f410*/  ISETP.GE.AND P4, PT, R219, RZ, PT ;  /* 0x000000ffdb00720c */ /* 0x000fe20003f86270 */
[----:B------:R-:W-:Y:S01]  /*f420*/  IMAD.MOV R15, RZ, RZ, -R15 ;  /* 0x000000ffff0f7224 */ /* 0x000fe200078e0a0f */
[----:B------:R0:W-:Y:S01]  /*f430*/  STL [R1+0x13c], R16 ;  /* 0x00013c1001007387 */ /* 0x0001e20000100800 */
[----:B------:R-:W-:-:S02]  /*f440*/  @!P2 IMAD.IADD R12, R12, 0x1, -R3 ;  /* 0x000000010c0ca824 */ /* 0x000fc400078e0a03 */
[----:B------:R-:W-:Y:S02]  /*f450*/  IMAD R14, R3, R15, R14 ;  /* 0x0000000f030e7224 */ /* 0x000fe400078e020e */
[----:B------:R-:W-:Y:S02]  /*f460*/  IMAD.MOV.U32 R17, RZ, RZ, R12 ;  /* 0x000000ffff117224 */ /* 0x000fe400078e000c */
[----:B0-----:R-:W-:-:S04]  /*f470*/  IMAD.HI.U32 R16, R4, R11, RZ ;  /* 0x0000000b04107227 */ /* 0x001fc800078e00ff */
[--C-:B------:R-:W-:Y:S02]  /*f480*/  @!P5 IMAD.IADD R10, R10, 0x1, -R3.reuse ;  /* 0x000000010a0ad824 */ /* 0x100fe400078e0a03 */
[----:B------:R-:W-:Y:S01]  /*f490*/  IMAD.MOV R12, RZ, RZ, -R16 ;  /* 0x000000ffff0c7224 */ /* 0x000fe200078e0a10 */
[----:B------:R-:W-:Y:S01]  /*f4a0*/  ISETP.GT.U32.AND P5, PT, R3, R14, PT ;  /* 0x0000000e0300720c */ /* 0x000fe20003fa4070 */
[----:B------:R-:W-:Y:S02]  /*f4b0*/  @!P3 IMAD.IADD R13, R13, 0x1, -R3 ;  /* 0x000000010d0db824 */ /* 0x000fe400078e0a03 */
[----:B------:R-:W-:Y:S02]  /*f4c0*/  IMAD R11, R3, R12, R11 ;  /* 0x0000000c030b7224 */ /* 0x000fe400078e020b */
[----:B------:R-:W-:Y:S02]  /*f4d0*/  IMAD.MOV.U32 R16, RZ, RZ, R10 ;  /* 0x000000ffff107224 */ /* 0x000fe400078e000a */
[----:B------:R-:W-:-:S02]  /*f4e0*/  @!P6 IMAD.MOV R9, RZ, RZ, -R9 ;  /* 0x000000ffff09e224 */ /* 0x000fc400078e0a09 */
[----:B------:R-:W-:Y:S01]  /*f4f0*/  @!P0 IMAD.MOV R17, RZ, RZ, -R17 ;  /* 0x000000ffff118224 */ /* 0x000fe200078e0a11 */
[C---:B------:R-:W-:Y:S01]  /*f500*/  ISETP.GT.U32.AND P0, PT, R3.reuse, R13, PT ;  /* 0x0000000d0300720c */ /* 0x040fe20003f04070 */
[----:B------:R-:W-:Y:S01]  /*f510*/  @!P4 IMAD.MOV R16, RZ, RZ, -R16 ;  /* 0x000000ffff10c224 */ /* 0x000fe200078e0a10 */
[----:B------:R-:W-:Y:S01]  /*f520*/  ISETP.GT.U32.AND P4, PT, R3, R11, PT ;  /* 0x0000000b0300720c */ /* 0x000fe20003f84070 */
[----:B------:R0:W-:Y:S01]  /*f530*/  STL [R1+0x138], R9 ;  /* 0x0001380901007387 */ /* 0x0001e20000100800 */
[----:B------:R-:W-:Y:S01]  /*f540*/  ISETP.GE.AND P1, PT, R220, RZ, PT ;  /* 0x000000ffdc00720c */ /* 0x000fe20003f26270 */
[----:B------:R-:W-:Y:S01]  /*f550*/  @!P5 IMAD.IADD R14, R14, 0x1, -R3 ;  /* 0x000000010e0ed824 */ /* 0x000fe200078e0a03 */
[----:B------:R-:W-:Y:S02]  /*f560*/  IABS R15, R223 ;  /* 0x000000df000f7213 */ /* 0x000fe40000000000 */
[----:B0-----:R-:W-:-:S05]  /*f570*/  IABS R9, R224 ;  /* 0x000000e000097213 */ /* 0x001fca0000000000 */
[--C-:B------:R-:W-:Y:S02]  /*f580*/  @!P0 IMAD.IADD R13, R13, 0x1, -R3.reuse ;  /* 0x000000010d0d8824 */ /* 0x100fe400078e0a03 */
[----:B------:R-:W-:Y:S01]  /*f590*/  IMAD.HI.U32 R10, R4, R9, RZ ;  /* 0x00000009040a7227 */ /* 0x000fe200078e00ff */
[----:B------:R-:W-:Y:S01]  /*f5a0*/  ISETP.GT.U32.AND P5, PT, R3, R14, PT ;  /* 0x0000000e0300720c */ /* 0x000fe20003fa4070 */
[----:B------:R0:W-:Y:S02]  /*f5b0*/  STL [R1+0x134], R17 ;  /* 0x0001341101007387 */ /* 0x0001e40000100800 */
[----:B------:R-:W-:Y:S02]  /*f5c0*/  IMAD.MOV R10, RZ, RZ, -R10 ;  /* 0x000000ffff0a7224 */ /* 0x000fe400078e0a0a */
[----:B------:R-:W-:Y:S01]  /*f5d0*/  @!P4 IMAD.IADD R11, R11, 0x1, -R3 ;  /* 0x000000010b0bc824 */ /* 0x000fe200078e0a03 */
[----:B------:R1:W-:Y:S01]  /*f5e0*/  STL [R1+0x130], R16 ;  /* 0x0001301001007387 */ /* 0x0003e20000100800 */
[----:B------:R-:W-:-:S02]  /*f5f0*/  IMAD R9, R3, R10, R9 ;  /* 0x0000000a03097224 */ /* 0x000fc400078e0209 */
[----:B------:R-:W-:Y:S02]  /*f600*/  IMAD.MOV.U32 R19, RZ, RZ, R13 ;  /* 0x000000ffff137224 */ /* 0x000fe400078e000d */
[----:B0-----:R-:W-:Y:S01]  /*f610*/  IMAD.HI.U32 R17, R4, R15, RZ ;  /* 0x0000000f04117227 */ /* 0x001fe200078e00ff */
[C---:B------:R-:W-:Y:S02]  /*f620*/  ISETP.GT.U32.AND P4, PT, R3.reuse, R11, PT ;  /* 0x0000000b0300720c */ /* 0x040fe40003f84070 */
[----:B-1----:R-:W-:Y:S01]  /*f630*/  IABS R16, R225 ;  /* 0x000000e100107213 */ /* 0x002fe20000000000 */
[----:B------:R-:W-:Y:S01]  /*f640*/  IMAD.MOV R17, RZ, RZ, -R17 ;  /* 0x000000ffff117224 */ /* 0x000fe200078e0a11 */
[----:B------:R-:W-:Y:S01]  /*f650*/  IABS R12, R226 ;  /* 0x000000e2000c7213 */ /* 0x000fe20000000000 */
[----:B------:R-:W-:Y:S01]  /*f660*/  @!P1 IMAD.MOV R19, RZ, RZ, -R19 ;  /* 0x000000ffff139224 */ /* 0x000fe200078e0a13 */
[----:B------:R-:W-:Y:S01]  /*f670*/  ISETP.GT.U32.AND P1, PT, R3, R9, PT ;  /* 0x000000090300720c */ /* 0x000fe20003f24070 */
[----:B------:R-:W-:-:S02]  /*f680*/  IMAD.MOV.U32 R10, RZ, RZ, R16 ;  /* 0x000000ffff0a7224 */ /* 0x000fc400078e0010 */
[C---:B------:R-:W-:Y:S01]  /*f690*/  IMAD R15, R3.reuse, R17, R15 ;  /* 0x00000011030f7224 */ /* 0x040fe200078e020f */
[----:B------:R-:W-:Y:S01]  /*f6a0*/  ISETP.GE.AND P2, PT, R222, RZ, PT ;  /* 0x000000ffde00720c */ /* 0x000fe20003f46270 */
[----:B------:R-:W-:Y:S02]  /*f6b0*/  @!P5 IMAD.IADD R14, R14, 0x1, -R3 ;  /* 0x000000010e0ed824 */ /* 0x000fe400078e0a03 */
[----:B------:R-:W-:Y:S01]  /*f6c0*/  IMAD.HI.U32 R16, R4, R10, RZ ;  /* 0x0000000a04107227 */ /* 0x000fe200078e00ff */
[----:B------:R-:W-:-:S03]  /*f6d0*/  ISETP.GT.U32.AND P5, PT, R3, R15, PT ;  /* 0x0000000f0300720c */ /* 0x000fc60003fa4070 */
[----:B------:R-:W-:-:S04]  /*f6e0*/  IMAD.HI.U32 R13, R4, R12, RZ ;  /* 0x0000000c040d7227 */ /* 0x000fc800078e00ff */
[----:B------:R-:W-:Y:S02]  /*f6f0*/  IMAD.MOV.U32 R18, RZ, RZ, R14 ;  /* 0x000000ffff127224 */ /* 0x000fe400078e000e */
[----:B------:R-:W-:Y:S02]  /*f700*/  IMAD.MOV R16, RZ, RZ, -R16 ;  /* 0x000000ffff107224 */ /* 0x000fe400078e0a10 */
[----:B------:R-:W-:Y:S02]  /*f710*/  IMAD.MOV R14, RZ, RZ, -R13 ;  /* 0x000000ffff0e7224 */ /* 0x000fe400078e0a0d */
[----:B------:R-:W-:Y:S02]  /*f720*/  @!P4 IMAD.IADD R11, R11, 0x1, -R3 ;  /* 0x000000010b0bc824 */ /* 0x000fe400078e0a03 */
[C---:B------:R-:W-:Y:S01]  /*f730*/  IMAD R13, R3.reuse, R16, R10 ;  /* 0x00000010030d7224 */ /* 0x040fe200078e020a */
[----:B------:R-:W-:Y:S01]  /*f740*/  IABS R16, R227 ;  /* 0x000000e300107213 */ /* 0x000fe20000000000 */
[----:B------:R-:W-:-:S02]  /*f750*/  IMAD R12, R3, R14, R12 ;  /* 0x0000000e030c7224 */ /* 0x000fc400078e020c */
[----:B------:R-:W-:Y:S02]  /*f760*/  @!P1 IMAD.IADD R9, R9, 0x1, -R3 ;  /* 0x0000000109099824 */ /* 0x000fe400078e0a03 */
[----:B------:R-:W-:Y:S02]  /*f770*/  IMAD.MOV.U32 R17, RZ, RZ, R11 ;  /* 0x000000ffff117224 */ /* 0x000fe400078e000b */
[----:B------:R-:W-:Y:S01]  /*f780*/  IMAD.HI.U32 R11, R4, R16, RZ ;  /* 0x00000010040b7227 */ /* 0x000fe200078e00ff */
[----:B------:R-:W-:-:S03]  /*f790*/  ISETP.GT.U32.AND P1, PT, R3, R9, PT ;  /* 0x000000090300720c */ /* 0x000fc60003f24070 */
[----:B------:R-:W-:Y:S01]  /*f7a0*/  @!P2 IMAD.MOV R17, RZ, RZ, -R17 ;  /* 0x000000ffff11a224 */ /* 0x000fe200078e0a11 */
[----:B------:R-:W-:Y:S01]  /*f7b0*/  ISETP.GT.U32.AND P2, PT, R3, R12, PT ;  /* 0x0000000c0300720c */ /* 0x000fe20003f44070 */
[----:B------:R-:W-:Y:S01]  /*f7c0*/  @!P5 IMAD.IADD R15, R15, 0x1, -R3 ;  /* 0x000000010f0fd824 */ /* 0x000fe200078e0a03 */
[----:B------:R-:W-:Y:S01]  /*f7d0*/  ISETP.GT.U32.AND P4, PT, R3, R13, PT ;  /* 0x0000000d0300720c */ /* 0x000fe20003f84070 */
[----:B------:R-:W-:Y:S01]  /*f7e0*/  IMAD.MOV R11, RZ, RZ, -R11 ;  /* 0x000000ffff0b7224 */ /* 0x000fe200078e0a0b */
[----:B------:R-:W-:Y:S02]  /*f7f0*/  ISETP.GE.AND P6, PT, R221, RZ, PT ;  /* 0x000000ffdd00720c */ /* 0x000fe40003fc6270 */
[C---:B------:R-:W-:Y:S01]  /*f800*/  ISETP.GT.U32.AND P5, PT, R3.reuse, R15, PT ;  /* 0x0000000f0300720c */ /* 0x040fe20003fa4070 */
[----:B------:R-:W-:Y:S02]  /*f810*/  IMAD R11, R3, R11, R16 ;  /* 0x0000000b030b7224 */ /* 0x000fe400078e0210 */
[----:B------:R-:W-:Y:S01]  /*f820*/  @!P1 IMAD.IADD R9, R9, 0x1, -R3 ;  /* 0x0000000109099824 */ /* 0x000fe200078e0a03 */
[----:B------:R-:W-:-:S02]  /*f830*/  ISETP.GE.AND P3, PT, R223, RZ, PT ;  /* 0x000000ffdf00720c */ /* 0x000fc40003f66270 */
[----:B------:R-:W-:Y:S01]  /*f840*/  ISETP.GT.U32.AND P1, PT, R3, R11, PT ;  /* 0x0000000b0300720c */ /* 0x000fe20003f24070 */
[--C-:B------:R-:W-:Y:S01]  /*f850*/  @!P2 IMAD.IADD R12, R12, 0x1, -R3.reuse ;  /* 0x000000010c0ca824 */ /* 0x100fe200078e0a03 */
[----:B------:R-:W-:Y:S01]  /*f860*/  ISETP.GE.AND P0, PT, R224, RZ, PT ;  /* 0x000000ffe000720c */ /* 0x000fe20003f06270 */
[--C-:B------:R-:W-:Y:S01]  /*f870*/  @!P4 IMAD.IADD R13, R13, 0x1, -R3.reuse ;  /* 0x000000010d0dc824 */ /* 0x100fe200078e0a03 */
[----:B------:R-:W-:Y:S01]  /*f880*/  IABS R14, R228 ;  /* 0x000000e4000e7213 */ /* 0x000fe20000000000 */
[----:B------:R-:W-:Y:S01]  /*f890*/  @!P6 IMAD.MOV R18, RZ, RZ, -R18 ;  /* 0x000000ffff12e224 */ /* 0x000fe200078e0a12 */
[----:B------:R-:W-:Y:S01]  /*f8a0*/  ISETP.GT.U32.AND P2, PT, R3, R12, PT ;  /* 0x0000000c0300720c */ /* 0x000fe20003f44070 */
[----:B------:R-:W-:Y:S01]  /*f8b0*/  @!P5 IMAD.IADD R15, R15, 0x1, -R3 ;  /* 0x000000010f0fd824 */ /* 0x000fe200078e0a03 */
[----:B------:R-:W-:Y:S01]  /*f8c0*/  STL [R1+0x12c], R19 ;  /* 0x00012c1301007387 */ /* 0x000fe20000100800 */
[----:B------:R-:W-:Y:S01]  /*f8d0*/  IABS R10, R229 ;  /* 0x000000e5000a7213 */ /* 0x000fe20000000000 */
[----:B------:R-:W-:Y:S01]  /*f8e0*/  IMAD.HI.U32 R16, R4, R14, RZ ;  /* 0x0000000e04107227 */ /* 0x000fe200078e00ff */
[----:B------:R-:W-:Y:S01]  /*f8f0*/  ISETP.GT.U32.AND P4, PT, R3, R13, PT ;  /* 0x0000000d0300720c */ /* 0x000fe20003f84070 */
[----:B------:R0:W-:Y:S01]  /*f900*/  STL [R1+0x128], R18 ;  /* 0x0001281201007387 */ /* 0x0001e20000100800 */
[----:B------:R-:W-:Y:S01]  /*f910*/  ISETP.GE.AND P5, PT, R226, RZ, PT ;  /* 0x000000ffe200720c */ /* 0x000fe20003fa6270 */
[----:B------:R-:W-:-:S02]  /*f920*/  IMAD.MOV R16, RZ, RZ, -R16 ;  /* 0x000000ffff107224 */ /* 0x000fc400078e0a10 */
[----:B------:R1:W-:Y:S01]  /*f930*/  STL [R1+0x124], R17 ;  /* 0x0001241101007387 */ /* 0x0003e20000100800 */
[----:B------:R-:W-:Y:S02]  /*f940*/  @!P1 IMAD.IADD R11, R11, 0x1, -R3 ;  /* 0x000000010b0b9824 */ /* 0x000fe400078e0a03 */
[----:B0-----:R-:W-:Y:S02]  /*f950*/  IMAD.MOV.U32 R18, RZ, RZ, R15 ;  /* 0x000000ffff127224 */ /* 0x001fe400078e000f */
[----:B------:R-:W-:-:S04]  /*f960*/  IMAD.HI.U32 R15, R4, R10, RZ ;  /* 0x0000000a040f7227 */ /* 0x000fc800078e00ff */
[----:B-1----:R-:W-:Y:S02]  /*f970*/  IMAD.MOV.U32 R17, RZ, RZ, R9 ;  /* 0x000000ffff117224 */ /* 0x002fe400078e0009 */
[----:B------:R-:W-:Y:S01]  /*f980*/  @!P3 IMAD.MOV R18, RZ, RZ, -R18 ;  /* 0x000000ffff12b224 */ /* 0x000fe200078e0a12 */
[----:B------:R-:W-:Y:S01]  /*f990*/  ISETP.GE.AND P6, PT, R225, RZ, PT ;  /* 0x000000ffe100720c */ /* 0x000fe20003fc6270 */
[----:B------:R-:W-:Y:S02]  /*f9a0*/  @!P0 IMAD.MOV R17, RZ, RZ, -R17 ;  /* 0x000000ffff118224 */ /* 0x000fe400078e0a11 */
[C---:B------:R-:W-:Y:S01]  /*f9b0*/  IMAD R9, R3.reuse, R16, R14 ;  /* 0x0000001003097224 */ /* 0x040fe200078e020e */
[----:B------:R-:W-:Y:S01]  /*f9c0*/  ISETP.GT.U32.AND P1, PT, R3, R11, PT ;  /* 0x0000000b0300720c */ /* 0x000fe20003f24070 */
[----:B------:R-:W-:Y:S02]  /*f9d0*/  IMAD.MOV R15, RZ, RZ, -R15 ;  /* 0x000000ffff0f7224 */ /* 0x000fe400078e0a0f */
[--C-:B------:R-:W-:Y:S01]  /*f9e0*/  @!P2 IMAD.IADD R12, R12, 0x1, -R3.reuse ;  /* 0x000000010c0ca824 */ /* 0x100fe200078e0a03 */
[----:B------:R0:W-:Y:S01]  /*f9f0*/  STL [R1+0x120], R18 ;  /* 0x0001201201007387 */ /* 0x0001e20000100800 */
[----:B------:R-:W-:Y:S01]  /*fa00*/  @!P4 IMAD.IADD R13, R13, 0x1, -R3 ;  /* 0x000000010d0dc824 */ /* 0x000fe200078e0a03 */
[C---:B------:R-:W-:Y:S01]  /*fa10*/  ISETP.GT.U32.AND P2, PT, R3.reuse, R9, PT ;  /* 0x000000090300720c */ /* 0x040fe20003f44070 */
[----:B------:R-:W-:Y:S01]  /*fa20*/  IMAD R10, R3, R15, R10 ;  /* 0x0000000f030a7224 */ /* 0x000fe200078e020a */
[----:B------:R1:W-:Y:S01]  /*fa30*/  STL [R1+0x118], R17 ;  /* 0x0001181101007387 */ /* 0x0003e20000100800 */
[----:B------:R-:W-:-:S02]  /*fa40*/  IABS R14, R230 ;  /* 0x000000e6000e7213 */ /* 0x000fc40000000000 */
[----:B------:R-:W-:Y:S01]  /*fa50*/  ISETP.GE.AND P3, PT, R227, RZ, PT ;  /* 0x000000ffe300720c */ /* 0x000fe20003f66270 */
[----:B0-----:R-:W-:Y:S02]  /*fa60*/  IMAD.MOV.U32 R18, RZ, RZ, R13 ;  /* 0x000000ffff127224 */ /* 0x001fe400078e000d */
[----:B-1----:R-:W-:Y:S02]  /*fa70*/  IMAD.MOV.U32 R17, RZ, RZ, R12 ;  /* 0x000000ffff117224 */ /* 0x002fe400078e000c */
[----:B------:R-:W-:-:S04]  /*fa80*/  IMAD.HI.U32 R12, R4, R14, RZ ;  /* 0x0000000e040c7227 */ /* 0x000fc800078e00ff */
[----:B------:R-:W-:Y:S01]  /*fa90*/  @!P5 IMAD.MOV R17, RZ, RZ, -R17 ;  /* 0x000000ffff11d224 */ /* 0x000fe200078e0a11 */
[----:B------:R-:W-:Y:S01]  /*faa0*/  ISETP.GT.U32.AND P5, PT, R3, R10, PT ;  /* 0x0000000a0300720c */ /* 0x000fe20003fa4070 */
[----:B------:R-:W-:Y:S02]  /*fab0*/  @!P6 IMAD.MOV R18, RZ, RZ, -R18 ;  /* 0x000000ffff12e224 */ /* 0x000fe400078e0a12 */
[----:B------:R-:W-:Y:S02]  /*fac0*/  IMAD.MOV R12, RZ, RZ, -R12 ;  /* 0x000000ffff0c7224 */ /* 0x000fe400078e0a0c */
[--C-:B------:R-:W-:Y:S01]  /*fad0*/  @!P1 IMAD.IADD R11, R11, 0x1, -R3.reuse ;  /* 0x000000010b0b9824 */ /* 0x100fe200078e0a03 */
[----:B------:R0:W-:Y:S01]  /*fae0*/  STL [R1+0x10c], R18 ;  /* 0x00010c1201007387 */ /* 0x0001e20000100800 */
[----:B------:R-:W-:Y:S01]  /*faf0*/  @!P2 IMAD.IADD R9, R9, 0x1, -R3 ;  /* 0x000000010909a824 */ /* 0x000fe200078e0a03 */
[----:B------:R-:W-:Y:S01]  /*fb00*/  IABS R13, R231 ;  /* 0x000000e7000d7213 */ /* 0x000fe20000000000 */
[C---:B------:R-:W-:Y:S01]  /*fb10*/  IMAD R14, R3.reuse, R12, R14 ;  /* 0x0000000c030e7224 */ /* 0x040fe200078e020e */
[----:B------:R1:W-:Y:S01]  /*fb20*/  STL [R1+0xf4], R17 ;  /* 0x0000f41101007387 */ /* 0x0003e20000100800 */
[----:B------:R-:W-:Y:S01]  /*fb30*/  IABS R15, R232 ;  /* 0x000000e8000f7213 */ /* 0x000fe20000000000 */
[----:B0-----:R-:W-:Y:S01]  /*fb40*/  IMAD.MOV.U32 R18, RZ, RZ, R11 ;  /* 0x000000ffff127224 */ /* 0x001fe200078e000b */
[----:B------:R-:W-:Y:S01]  /*fb50*/  ISETP.GT.U32.AND P2, PT, R3, R9, PT ;  /* 0x000000090300720c */ /* 0x000fe20003f44070 */
[----:B------:R-:W-:-:S02]  /*fb60*/  @!P5 IMAD.IADD R10, R10, 0x1, -R3 ;  /* 0x000000010a0ad824 */ /* 0x000fc400078e0a03 */
[----:B------:R-:W-:Y:S01]  /*fb70*/  @!P3 IMAD.MOV R18, RZ, RZ, -R18 ;  /* 0x000000ffff12b224 */ /* 0x000fe200078e0a12 */
[C---:B------:R-:W-:Y:S01]  /*fb80*/  ISETP.GT.U32.AND P3, PT, R3.reuse, R14, PT ;  /* 0x0000000e0300720c */ /* 0x040fe20003f64070 */
[----:B-1----:R-:W-:Y:S01]  /*fb90*/  IMAD.HI.U32 R17, R4, R13, RZ ;  /* 0x0000000d04117227 */ /* 0x002fe200078e00ff */
[----:B------:R-:W-:-:S03]  /*fba0*/  ISETP.GT.U32.AND P5, PT, R3, R10, PT ;  /* 0x0000000a0300720c */ /* 0x000fc60003fa4070 */
[----:B------:R-:W-:Y:S01]  /*fbb0*/  IMAD.HI.U32 R16, R4, R15, RZ ;  /* 0x0000000f04107227 */ /* 0x000fe200078e00ff */
[----:B------:R-:W-:-:S03]  /*fbc0*/  ISETP.GE.AND P0, PT, R228, RZ, PT ;  /* 0x000000ffe400720c */ /* 0x000fc60003f06270 */
[----:B------:R-:W-:Y:S02]  /*fbd0*/  IMAD.MOV R17, RZ, RZ, -R17 ;  /* 0x000000ffff117224 */ /* 0x000fe400078e0a11 */
[----:B------:R-:W-:Y:S02]  /*fbe0*/  IMAD.MOV R16, RZ, RZ, -R16 ;  /* 0x000000ffff107224 */ /* 0x000fe400078e0a10 */
[----:B------:R-:W-:Y:S02]  /*fbf0*/  IMAD R13, R3, R17, R13 ;  /* 0x00000011030d7224 */ /* 0x000fe400078e020d */
[----:B------:R-:W-:Y:S02]  /*fc00*/  @!P2 IMAD.IADD R9, R9, 0x1, -R3 ;  /* 0x000000010909a824 */ /* 0x000fe400078e0a03 */
[C---:B------:R-:W-:Y:S01]  /*fc10*/  IMAD R11, R3.reuse, R16, R15 ;  /* 0x00000010030b7224 */ /* 0x040fe200078e020f */
[----:B------:R-:W-:Y:S01]  /*fc20*/  ISETP.GT.U32.AND P2, PT, R3, R13, PT ;  /* 0x0000000d0300720c */ /* 0x000fe20003f44070 */
[--C-:B------:R-:W-:Y:S01]  /*fc30*/  @!P3 IMAD.IADD R14, R14, 0x1, -R3.reuse ;  /* 0x000000010e0eb824 */ /* 0x100fe200078e0a03 */
[----:B------:R0:W-:Y:S01]  /*fc40*/  STL [R1+0xe4], R18 ;  /* 0x0000e41201007387 */ /* 0x0001e20000100800 */
[----:B------:R-:W-:Y:S01]  /*fc50*/  ISETP.GE.AND P4, PT, R229, RZ, PT ;  /* 0x000000ffe500720c */ /* 0x000fe20003f86270 */
[----:B------:R-:W-:Y:S01]  /*fc60*/  @!P5 IMAD.IADD R10, R10, 0x1, -R3 ;  /* 0x000000010a0ad824 */ /* 0x000fe200078e0a03 */
[----:B------:R-:W-:-:S02]  /*fc70*/  IABS R12, R233 ;  /* 0x000000e9000c7213 */ /* 0x000fc40000000000 */
[C---:B------:R-:W-:Y:S02]  /*fc80*/  ISETP.GT.U32.AND P5, PT, R3.reuse, R11, PT ;  /* 0x0000000b0300720c */ /* 0x040fe40003fa4070 */
[----:B------:R-:W-:Y:S01]  /*fc90*/  ISETP.GT.U32.AND P3, PT, R3, R14, PT ;  /* 0x0000000e0300720c */ /* 0x000fe20003f64070 */
[----:B0-----:R-:W-:Y:S01]  /*fca0*/  IMAD.MOV.U32 R18, RZ, RZ, R9 ;  /* 0x000000ffff127224 */ /* 0x001fe200078e0009 */
[----:B------:R-:W-:Y:S01]  /*fcb0*/  IABS R15, R234 ;  /* 0x000000ea000f7213 */ /* 0x000fe20000000000 */
[----:B------:R-:W-:-:S04]  /*fcc0*/  IMAD.HI.U32 R16, R4, R12, RZ ;  /* 0x0000000c04107227 */ /* 0x000fc800078e00ff */
[----:B------:R-:W-:Y:S01]  /*fcd0*/  @!P0 IMAD.MOV R18, RZ, RZ, -R18 ;  /* 0x000000ffff128224 */ /* 0x000fe200078e0a12 */
[----:B------:R-:W-:Y:S01]  /*fce0*/  IABS R17, R235 ;  /* 0x000000eb00117213 */ /* 0x000fe20000000000 */
[----:B------:R-:W-:Y:S01]  /*fcf0*/  @!P2 IMAD.IADD R13, R13, 0x1, -R3 ;  /* 0x000000010d0da824 */ /* 0x000fe200078e0a03 */
[----:B------:R-:W-:Y:S02]  /*fd00*/  ISETP.GE.AND P6, PT, R230, RZ, PT ;  /* 0x000000ffe600720c */ /* 0x000fe40003fc6270 */
[----:B------:R0:W-:Y:S01]  /*fd10*/  STL [R1+0xd0], R18 ;  /* 0x0000d01201007387 */ /* 0x0001e20000100800 */
[----:B------:R-:W-:Y:S02]  /*fd20*/  IMAD.MOV.U32 R9, RZ, RZ, R17 ;  /* 0x000000ffff097224 */ /* 0x000fe400078e0011 */
[----:B------:R-:W-:Y:S02]  /*fd30*/  @!P4 IMAD.MOV R10, RZ, RZ, -R10 ;  /* 0x000000ffff0ac224 */ /* 0x000fe400078e0a0a */
[----:B------:R-:W-:-:S02]  /*fd40*/  @!P5 IMAD.IADD R11, R11, 0x1, -R3 ;  /* 0x000000010b0bd824 */ /* 0x000fc400078e0a03 */
[----:B0-----:R-:W-:Y:S02]  /*fd50*/  IMAD.MOV R18, RZ, RZ, -R16 ;  /* 0x000000ffff127224 */ /* 0x001fe400078e0a10 */
[----:B------:R-:W-:Y:S01]  /*fd60*/  IMAD.HI.U32 R16, R4, R15, RZ ;  /* 0x0000000f04107227 */ /* 0x000fe200078e00ff */
[----:B------:R-:W-:-:S03]  /*fd70*/  ISETP.GT.U32.AND P5, PT, R3, R13, PT ;  /* 0x0000000d0300720c */ /* 0x000fc60003fa4070 */
[C---:B------:R-:W-:Y:S02]  /*fd80*/  IMAD R12, R3.reuse, R18, R12 ;  /* 0x00000012030c7224 */ /* 0x040fe400078e020c */
[----:B------:R-:W-:Y:S02]  /*fd90*/  IMAD.MOV R16, RZ, RZ, -R16 ;  /* 0x000000ffff107224 */ /* 0x000fe400078e0a10 */
[----:B------:R-:W-:Y:S01]  /*fda0*/  @!P3 IMAD.IADD R14, R14, 0x1, -R3 ;  /* 0x000000010e0eb824 */ /* 0x000fe200078e0a03 */
[----:B------:R0:W-:Y:S01]  /*fdb0*/  STL [R1+0xc4], R10 ;  /* 0x0000c40a01007387 */ /* 0x0001e20000100800 */
[----:B------:R-:W-:Y:S01]  /*fdc0*/  IMAD.HI.U32 R17, R4, R9, RZ ;  /* 0x0000000904117227 */ /* 0x000fe200078e00ff */
[----:B------:R-:W-:-:S03]  /*fdd0*/  ISETP.GT.U32.AND P3, PT, R3, R12, PT ;  /* 0x0000000c0300720c */ /* 0x000fc60003f64070 */
[----:B------:R-:W-:Y:S02]  /*fde0*/  IMAD.MOV.U32 R18, RZ, RZ, R14 ;  /* 0x000000ffff127224 */ /* 0x000fe400078e000e */
[----:B------:R-:W-:Y:S02]  /*fdf0*/  IMAD.MOV R17, RZ, RZ, -R17 ;  /* 0x000000ffff117224 */ /* 0x000fe400078e0a11 */
[C---:B0-----:R-:W-:Y:S02]  /*fe00*/  IMAD R10, R3.reuse, R16, R15 ;  /* 0x00000010030a7224 */ /* 0x041fe400078e020f */
[----:B------:R-:W-:Y:S02]  /*fe10*/  @!P6 IMAD.MOV R18, RZ, RZ, -R18 ;  /* 0x000000ffff12e224 */ /* 0x000fe400078e0a12 */
[C---:B------:R-:W-:Y:S01]  /*fe20*/  IMAD R9, R3.reuse, R17, R9 ;  /* 0x0000001103097224 */ /* 0x040fe200078e0209 */
[----:B------:R-:W-:Y:S01]  /*fe30*/  ISETP.GT.U32.AND P6, PT, R3, R10, PT ;  /* 0x0000000a0300720c */ /* 0x000fe20003fc4070 */
[----:B------:R-:W-:-:S03]  /*fe40*/  @!P5 IMAD.IADD R13, R13, 0x1, -R3 ;  /* 0x000000010d0dd824 */ /* 0x000fc600078e0a03 */
[----:B------:R-:W-:Y:S01]  /*fe50*/  ISETP.GT.U32.AND P5, PT, R3, R9, PT ;  /* 0x000000090300720c */ /* 0x000fe20003fa4070 */
[----:B------:R-:W-:Y:S01]  /*fe60*/  @!P3 IMAD.IADD R12, R12, 0x1, -R3 ;  /* 0x000000010c0cb824 */ /* 0x000fe200078e0a03 */
[----:B------:R-:W-:Y:S02]  /*fe70*/  IABS R15, R236 ;  /* 0x000000ec000f7213 */ /* 0x000fe40000000000 */
[----:B------:R-:W-:-:S03]  /*fe80*/  IABS R14, R237 ;  /* 0x000000ed000e7213 */ /* 0x000fc60000000000 */
[----:B------:R-:W-:-:S04]  /*fe90*/  IMAD.HI.U32 R17, R4, R15, RZ ;  /* 0x0000000f04117227 */ /* 0x000fc800078e00ff */
[----:B------:R-:W-:Y:S01]  /*fea0*/  @!P6 IMAD.IADD R10, R10, 0x1, -R3 ;  /* 0x000000010a0ae824 */ /* 0x000fe200078e0a03 */
[----:B------:R-:W-:Y:S01]  /*feb0*/  ISETP.GT.U32.AND P6, PT, R3, R12, PT ;  /* 0x0000000c0300720c */ /* 0x000fe20003fc4070 */
[----:B------:R0:W-:Y:S01]  /*fec0*/  STL [R1+0xc0], R18 ;  /* 0x0000c01201007387 */ /* 0x0001e20000100800 */
[----:B------:R-:W-:Y:S02]  /*fed0*/  IMAD.MOV R17, RZ, RZ, -R17 ;  /* 0x000000ffff117224 */ /* 0x000fe400078e0a11 */
[----:B------:R-:W-:Y:S01]  /*fee0*/  @!P5 IMAD.IADD R9, R9, 0x1, -R3 ;  /* 0x000000010909d824 */ /* 0x000fe200078e0a03 */
[----:B------:R-:W-:Y:S01]  /*fef0*/  ISETP.GT.U32.AND P5, PT, R3, R10, PT ;  /* 0x0000000a0300720c */ /* 0x000fe20003fa4070 */
[----:B------:R-:W-:Y:S01]  /*ff00*/  IMAD.HI.U32 R16, R4, R14, RZ ;  /* 0x0000000e04107227 */ /* 0x000fe200078e00ff */
[----:B0-----:R-:W-:-:S03]  /*ff10*/  IABS R18, R238 ;  /* 0x000000ee00127213 */ /* 0x001fc60000000000 */
[C---:B------:R-:W-:Y:S02]  /*ff20*/  IMAD R15, R3.reuse, R17, R15 ;  /* 0x00000011030f7224 */ /* 0x040fe400078e020f */
[----:B------:R-:W-:Y:S02]  /*ff30*/  IMAD.MOV R16, RZ, RZ, -R16 ;  /* 0x000000ffff107224 */ /* 0x000fe400078e0a10 */
[----:B------:R-:W-:Y:S02]  /*ff40*/  IMAD.MOV.U32 R20, RZ, RZ, R13 ;  /* 0x000000ffff147224 */ /* 0x000fe400078e000d */
[----:B------:R-:W-:Y:S02]  /*ff50*/  IMAD.MOV.U32 R13, RZ, RZ, R18 ;  /* 0x000000ffff0d7224 */ /* 0x000fe400078e0012 */
[----:B------:R-:W-:Y:S01]  /*ff60*/  @!P6 IMAD.IADD R12, R12, 0x1, -R3 ;  /* 0x000000010c0ce824 */ /* 0x000fe200078e0a03 */
[C---:B------:R-:W-:Y:S01]  /*ff70*/  ISETP.GT.U32.AND P6, PT, R3.reuse, R15, PT ;  /* 0x0000000f0300720c */ /* 0x040fe20003fc4070 */
[----:B------:R-:W-:-:S02]  /*ff80*/  IMAD R14, R3, R16, R14 ;  /* 0x00000010030e7224 */ /* 0x000fc400078e020e */
[----:B------:R-:W-:Y:S01]  /*ff90*/  IMAD.HI.U32 R16, R4, R13, RZ ;  /* 0x0000000d04107227 */ /* 0x000fe200078e00ff */
[----:B------:R-:W-:Y:S02]  /*ffa0*/  ISETP.GE.AND P1, PT, R231, RZ, PT ;  /* 0x000000ffe700720c */ /* 0x000fe40003f26270 */
[C---:B------:R-:W-:Y:S01]  /*ffb0*/  ISETP.GT.U32.AND P4, PT, R3.reuse, R11, PT ;  /* 0x0000000b0300720c */ /* 0x040fe20003f84070 */
[----:B------:R-:W-:Y:S02]  /*ffc0*/  IMAD.MOV R16, RZ, RZ, -R16 ;  /* 0x000000ffff107224 */ /* 0x000fe400078e0a10 */
[----:B------:R-:W-:Y:S01]  /*ffd0*/  @!P5 IMAD.IADD R10, R10, 0x1, -R3 ;  /* 0x000000010a0ad824 */ /* 0x000fe200078e0a03 */
[C---:B------:R-:W-:Y:S01]  /*ffe0*/  ISETP.GT.U32.AND P5, PT, R3.reuse, R14, PT ;  /* 0x0000000e0300720c */ /* 0x040fe20003fa4070 */
[----:B------:R-:W-:Y:S01]  /*fff0*/  IMAD R13, R3, R16, R13 ;  /* 0x00000010030d7224 */ /* 0x000fe200078e020d */
[----:B------:R-:W-:Y:S01]  /*10000*/  ISETP.GE.AND P0, PT, R232, RZ, PT ;  /* 0x000000ffe800720c */ /* 0x000fe20003f06270 */
[----:B------:R-:W-:Y:S01]  /*10010*/  @!P6 IMAD.IADD R15, R15, 0x1, -R3 ;  /* 0x000000010f0fe824 */ /* 0x000fe200078e0a03 */
[----:B------:R-:W-:-:S02]  /*10020*/  ISETP.GE.AND P2, PT, R233, RZ, PT ;  /* 0x000000ffe900720c */ /* 0x000fc40003f46270 */
[----:B------:R-:W-:Y:S01]  /*10030*/  ISETP.GT.U32.AND P6, PT, R3, R13, PT ;  /* 0x0000000d0300720c */ /* 0x000fe20003fc4070 */
[----:B------:R-:W-:Y:S02]  /*10040*/  @!P1 IMAD.MOV R20, RZ, RZ, -R20 ;  /* 0x000000ffff149224 */ /* 0x000fe400078e0a14 */
[----:B------:R-:W-:-:S04]  /*10050*/  @!P4 IMAD.IADD R11, R11, 0x1, -R3 ;  /* 0x000000010b0bc824 */ /* 0x000fc800078e0a03 */
[----:B------:R-:W-:Y:S01]  /*10060*/  @!P5 IMAD.IADD R14, R14, 0x1, -R3 ;  /* 0x000000010e0ed824 */ /* 0x000fe200078e0a03 */
[----:B------:R-:W-:Y:S01]  /*10070*/  ISETP.GT.U32.AND P5, PT, R3, R15, PT ;  /* 0x0000000f0300720c */ /* 0x000fe20003fa4070 */
[----:B------:R-:W-:Y:S01]  /*10080*/  IMAD.MOV.U32 R19, RZ, RZ, R11 ;  /* 0x000000ffff137224 */ /* 0x000fe200078e000b */
[----:B------:R0:W-:Y:S01]  /*10090*/  STL [R1+0xbc], R20 ;  /* 0x0000bc1401007387 */ /* 0x0001e20000100800 */
[----:B------:R-:W-:Y:S02]  /*100a0*/  IABS R11, R240 ;  /* 0x000000f0000b7213 */ /* 0x000fe40000000000 */
[----:B------:R-:W-:Y:S01]  /*100b0*/  @!P0 IMAD.MOV R19, RZ, RZ, -R19 ;  /* 0x000000ffff138224 */ /* 0x000fe200078e0a13 */
[----:B------:R-:W-:Y:S01]  /*100c0*/  ISETP.GE.AND P0, PT, R236, RZ, PT ;  /* 0x000000ffec00720c */ /* 0x000fe20003f06270 */
[----:B------:R-:W-:Y:S02]  /*100d0*/  @!P6 IMAD.IADD R13, R13, 0x1, -R3 ;  /* 0x000000010d0de824 */ /* 0x000fe400078e0a03 */
[----:B0-----:R-:W-:Y:S01]  /*100e0*/  IMAD.MOV.U32 R20, RZ, RZ, R12 ;  /* 0x000000ffff147224 */ /* 0x001fe200078e000c */
[----:B------:R-:W-:Y:S01]  /*100f0*/  IABS R16, R241 ;  /* 0x000000f100107213 */ /* 0x000fe20000000000 */
[----:B------:R-:W-:-:S04]  /*10100*/  IMAD.HI.U32 R18, R4, R11, RZ ;  /* 0x0000000b04127227 */ /* 0x000fc800078e00ff */
[----:B------:R-:W-:Y:S01]  /*10110*/  @!P2 IMAD.MOV R20, RZ, RZ, -R20 ;  /* 0x000000ffff14a224 */ /* 0x000fe200078e0a14 */
[----:B------:R-:W-:Y:S01]  /*10120*/  STL [R1+0xb8], R19 ;  /* 0x0000b81301007387 */ /* 0x000fe20000100800 */
[----:B------:R-:W-:Y:S01]  /*10130*/  IMAD.MOV R18, RZ, RZ, -R18 ;  /* 0x000000ffff127224 */ /* 0x000fe200078e0a12 */
[----:B------:R-:W-:Y:S02]  /*10140*/  ISETP.GT.U32.AND P6, PT, R3, R13, PT ;  /* 0x0000000d0300720c */ /* 0x000fe40003fc4070 */
[----:B------:R0:W-:Y:S01]  /*10150*/  STL [R1+0xb4], R20 ;  /* 0x0000b41401007387 */ /* 0x0001e20000100800 */
[----:B------:R-:W-:Y:S02]  /*10160*/  @!P5 IMAD.IADD R15, R15, 0x1, -R3 ;  /* 0x000000010f0fd824 */ /* 0x000fe400078e0a03 */
[----:B------:R-:W-:Y:S01]  /*10170*/  IMAD R11, R3, R18, R11 ;  /* 0x00000012030b7224 */ /* 0x000fe200078e020b */
[----:B------:R-:W-:Y:S01]  /*10180*/  ISETP.GE.AND P4, PT, R234, RZ, PT ;  /* 0x000000ffea00720c */ /* 0x000fe20003f86270 */
[----:B------:R-:W-:-:S02]  /*10190*/  IMAD.MOV.U32 R18, RZ, RZ, R15 ;  /* 0x000000ffff127224 */ /* 0x000fc400078e000f */
[----:B0-----:R-:W-:Y:S02]  /*101a0*/  IMAD.MOV.U32 R20, RZ, RZ, R10 ;  /* 0x000000ffff147224 */ /* 0x001fe400078e000a */
[----:B------:R-:W-:Y:S01]  /*101b0*/  IMAD.HI.U32 R10, R4, R16, RZ ;  /* 0x00000010040a7227 */ /* 0x000fe200078e00ff */
[----:B------:R-:W-:-:S03]  /*101c0*/  ISETP.GT.U32.AND P1, PT, R3, R9, PT ;  /* 0x000000090300720c */ /* 0x000fc60003f24070 */
[----:B------:R-:W-:Y:S01]  /*101d0*/  IMAD.MOV R10, RZ, RZ, -R10 ;  /* 0x000000ffff0a7224 */ /* 0x000fe200078e0a0a */
[----:B------:R-:W-:Y:S01]  /*101e0*/  ISETP.GE.AND P3, PT, R235, RZ, PT ;  /* 0x000000ffeb00720c */ /* 0x000fe20003f66270 */
[----:B------:R-:W-:Y:S01]  /*101f0*/  @!P0 IMAD.MOV R18, RZ, RZ, -R18 ;  /* 0x000000ffff128224 */ /* 0x000fe200078e0a12 */
[----:B------:R-:W-:Y:S01]  /*10200*/  IABS R17, R239 ;  /* 0x000000ef00117213 */ /* 0x000fe20000000000 */
[C---:B------:R-:W-:Y:S01]  /*10210*/  IMAD R10, R3.reuse, R10, R16 ;  /* 0x0000000a030a7224 */ /* 0x040fe200078e0210 */
[----:B------:R-:W-:Y:S01]  /*10220*/  ISETP.GT.U32.AND P0, PT, R3, R11, PT ;  /* 0x0000000b0300720c */ /* 0x000fe20003f04070 */
[----:B------:R-:W-:Y:S02]  /*10230*/  @!P6 IMAD.IADD R13, R13, 0x1, -R3 ;  /* 0x000000010d0de824 */ /* 0x000fe400078e0a03 */
[----:B------:R-:W-:Y:S01]  /*10240*/  IMAD.HI.U32 R19, R4, R17, RZ ;  /* 0x0000001104137227 */ /* 0x000fe200078e00ff */
[----:B------:R-:W-:-:S03]  /*10250*/  ISETP.GT.U32.AND P6, PT, R3, R10, PT ;  /* 0x0000000a0300720c */ /* 0x000fc60003fc4070 */
[----:B------:R-:W-:Y:S02]  /*10260*/  @!P1 IMAD.IADD R9, R9, 0x1, -R3 ;  /* 0x0000000109099824 */ /* 0x000fe400078e0a03 */
[----:B------:R-:W-:Y:S02]  /*10270*/  IMAD.MOV R19, RZ, RZ, -R19 ;  /* 0x000000ffff137224 */ /* 0x000fe400078e0a13 */
[----:B------:R-:W-:Y:S01]  /*10280*/  @!P4 IMAD.MOV R20, RZ, RZ, -R20 ;  /* 0x000000ffff14c224 */ /* 0x000fe200078e0a14 */
[C---:B------:R-:W-:Y:S01]  /*10290*/  ISETP.GT.U32.AND P4, PT, R3.reuse, R14, PT ;  /* 0x0000000e0300720c */ /* 0x040fe20003f84070 */
[----:B------:R-:W-:Y:S01]  /*102a0*/  IMAD R12, R3, R19, R17 ;  /* 0x00000013030c7224 */ /* 0x000fe200078e0211 */
[----:B------:R-:W-:Y:S01]  /*102b0*/  IABS R17, R242 ;  /* 0x000000f200117213 */ /* 0x000fe20000000000 */
[----:B------:R-:W-:Y:S01]  /*102c0*/  @!P3 IMAD.MOV R9, RZ, RZ, -R9 ;  /* 0x000000ffff09b224 */ /* 0x000fe200078e0a09 */
[----:B------:R-:W-:Y:S01]  /*102d0*/  IABS R16, R243 ;  /* 0x000000f300107213 */ /* 0x000fe20000000000 */
[--C-:B------:R-:W-:Y:S01]  /*102e0*/  @!P0 IMAD.IADD R11, R11, 0x1, -R3.reuse ;  /* 0x000000010b0b8824 */ /* 0x100fe200078e0a03 */
[----:B------:R-:W-:Y:S01]  /*102f0*/  STL [R1+0xb0], R20 ;  /* 0x0000b01401007387 */ /* 0x000fe20000100800 */
[--C-:B------:R-:W-:Y:S01]  /*10300*/  @!P6 IMAD.IADD R10, R10, 0x1, -R3.reuse ;  /* 0x000000010a0ae824 */ /* 0x100fe200078e0a03 */
[----:B------:R-:W-:Y:S01]  /*10310*/  ISETP.GE.AND P1, PT, R237, RZ, PT ;  /* 0x000000ffed00720c */ /* 0x000fe20003f26270 */
[----:B------:R-:W-:Y:S01]  /*10320*/  IMAD.HI.U32 R19, R4, R16, RZ ;  /* 0x0000001004137227 */ /* 0x000fe200078e00ff */
[C---:B------:R-:W-:Y:S01]  /*10330*/  ISETP.GT.U32.AND P5, PT, R3.reuse, R12, PT ;  /* 0x0000000c0300720c */ /* 0x040fe20003fa4070 */
[----:B------:R0:W-:Y:S01]  /*10340*/  STL [R1+0xac], R9 ;  /* 0x0000ac0901007387 */ /* 0x0001e20000100800 */
[----:B------:R-:W-:Y:S01]  /*10350*/  ISETP.GT.U32.AND P6, PT, R3, R11, PT ;  /* 0x0000000b0300720c */ /* 0x000fe20003fc4070 */
[----:B------:R-:W-:-:S02]  /*10360*/  @!P4 IMAD.IADD R14, R14, 0x1, -R3 ;  /* 0x000000010e0ec824 */ /* 0x000fc400078e0a03 */
[----:B------:R-:W-:Y:S02]  /*10370*/  IMAD.MOV R19, RZ, RZ, -R19 ;  /* 0x000000ffff137224 */ /* 0x000fe400078e0a13 */
[----:B0-----:R-:W-:-:S04]  /*10380*/  IMAD.HI.U32 R9, R4, R17, RZ ;  /* 0x0000001104097227 */ /* 0x001fc800078e00ff */
[----:B------:R-:W-:Y:S01]  /*10390*/  IMAD.MOV R9, RZ, RZ, -R9 ;  /* 0x000000ffff097224 */ /* 0x000fe200078e0a09 */
[----:B------:R-:W-:Y:S01]  /*103a0*/  ISETP.GE.AND P2, PT, R238, RZ, PT ;  /* 0x000000ffee00720c */ /* 0x000fe20003f46270 */
[----:B------:R0:W-:Y:S01]  /*103b0*/  STL [R1+0xa8], R18 ;  /* 0x0000a81201007387 */ /* 0x0001e20000100800 */
[----:B------:R-:W-:Y:S02]  /*103c0*/  IMAD.MOV.U32 R20, RZ, RZ, R14 ;  /* 0x000000ffff147224 */ /* 0x000fe400078e000e */
[C---:B------:R-:W-:Y:S01]  /*103d0*/  IMAD R9, R3.reuse, R9, R17 ;  /* 0x0000000903097224 */ /* 0x040fe200078e0211 */
[----:B------:R-:W-:Y:S01]  /*103e0*/  IABS R17, R244 ;  /* 0x000000f400117213 */ /* 0x000fe20000000000 */
[C---:B------:R-:W-:Y:S02]  /*103f0*/  IMAD R16, R3.reuse, R19, R16 ;  /* 0x0000001303107224 */ /* 0x040fe400078e0210 */
[--C-:B------:R-:W-:Y:S01]  /*10400*/  @!P5 IMAD.IADD R12, R12, 0x1, -R3.reuse ;  /* 0x000000010c0cd824 */ /* 0x100fe200078e0a03 */
[----:B0-----:R-:W-:Y:S01]  /*10410*/  IABS R18, R245 ;  /* 0x000000f500127213 */ /* 0x001fe20000000000 */
[----:B------:R-:W-:Y:S01]  /*10420*/  @!P1 IMAD.MOV R20, RZ, RZ, -R20 ;  /* 0x000000ffff149224 */ /* 0x000fe200078e0a14 */
[----:B------:R-:W-:Y:S01]  /*10430*/  ISETP.GT.U32.AND P1, PT, R3, R10, PT ;  /* 0x0000000a0300720c */ /* 0x000fe20003f24070 */
[----:B------:R-:W-:Y:S01]  /*10440*/  @!P6 IMAD.IADD R11, R11, 0x1, -R3 ;  /* 0x000000010b0be824 */ /* 0x000fe200078e0a03 */
[----:B------:R-:W-:Y:S01]  /*10450*/  ISETP.GT.U32.AND P6, PT, R3, R16, PT ;  /* 0x000000100300720c */ /* 0x000fe20003fc4070 */
[----:B------:R-:W-:-:S02]  /*10460*/  IMAD.MOV.U32 R14, RZ, RZ, R18 ;  /* 0x000000ffff0e7224 */ /* 0x000fc400078e0012 */
[C---:B------:R-:W-:Y:S01]  /*10470*/  IMAD.HI.U32 R19, R4.reuse, R17, RZ ;  /* 0x0000001104137227 */ /* 0x040fe200078e00ff */
[----:B------:R-:W-:Y:S02]  /*10480*/  ISETP.GE.AND P5, PT, R241, RZ, PT ;  /* 0x000000fff100720c */ /* 0x000fe40003fa6270 */
[----:B------:R-:W-:Y:S01]  /*10490*/  ISETP.GT.U32.AND P0, PT, R3, R12, PT ;  /* 0x0000000c0300720c */ /* 0x000fe20003f04070 */
[----:B------:R-:W-:-:S04]  /*104a0*/  IMAD.HI.U32 R18, R4, R14, RZ ;  /* 0x0000000e04127227 */ /* 0x000fc800078e00ff */
[----:B------:R-:W-:Y:S02]  /*104b0*/  IMAD.MOV R19, RZ, RZ, -R19 ;  /* 0x000000ffff137224 */ /* 0x000fe400078e0a13 */
[----:B------:R-:W-:Y:S01]  /*104c0*/  @!P2 IMAD.MOV R13, RZ, RZ, -R13 ;  /* 0x000000ffff0da224 */ /* 0x000fe200078e0a0d */
[C---:B------:R-:W-:Y:S01]  /*104d0*/  ISETP.GT.U32.AND P2, PT, R3.reuse, R9, PT ;  /* 0x000000090300720c */ /* 0x040fe20003f44070 */
[----:B------:R-:W-:Y:S01]  /*104e0*/  IMAD.MOV R18, RZ, RZ, -R18 ;  /* 0x000000ffff127224 */ /* 0x000fe200078e0a12 */
[----:B------:R-:W-:Y:S01]  /*104f0*/  IABS R15, R246 ;  /* 0x000000f6000f7213 */ /* 0x000fe20000000000 */
[----:B------:R-:W-:Y:S01]  /*10500*/  IMAD R17, R3, R19, R17 ;  /* 0x0000001303117224 */ /* 0x000fe200078e0211 */
[----:B------:R-:W-:Y:S01]  /*10510*/  ISETP.GE.AND P3, PT, R239, RZ, PT ;  /* 0x000000ffef00720c */ /* 0x000fe20003f66270 */
[----:B------:R-:W-:Y:S01]  /*10520*/  STL [R1+0xa4], R20 ;  /* 0x0000a41401007387 */ /* 0x000fe20000100800 */
[----:B------:R-:W-:Y:S01]  /*10530*/  ISETP.GE.AND P4, PT, R240, RZ, PT ;  /* 0x000000fff000720c */ /* 0x000fe20003f86270 */
[----:B------:R-:W-:-:S02]  /*10540*/  @!P1 IMAD.IADD R10, R10, 0x1, -R3 ;  /* 0x000000010a0a9824 */ /* 0x000fc400078e0a03 */
[C---:B------:R-:W-:Y:S01]  /*10550*/  IMAD R14, R3.reuse, R18, R14 ;  /* 0x00000012030e7224 */ /* 0x040fe200078e020e */
[----:B------:R0:W-:Y:S01]  /*10560*/  STL [R1+0xa0], R13 ;  /* 0x0000a00d01007387 */ /* 0x0001e20000100800 */
[--C-:B------:R-:W-:Y:S01]  /*10570*/  @!P6 IMAD.IADD R16, R16, 0x1, -R3.reuse ;  /* 0x000000011010e824 */ /* 0x100fe200078e0a03 */
[C---:B------:R-:W-:Y:S01]  /*10580*/  ISETP.GT.U32.AND P6, PT, R3.reuse, R17, PT ;  /* 0x000000110300720c */ /* 0x040fe20003fc4070 */
[----:B------:R-:W-:Y:S02]  /*10590*/  @!P0 IMAD.IADD R12, R12, 0x1, -R3 ;  /* 0x000000010c0c8824 */ /* 0x000fe400078e0a03 */
[----:B------:R-:W-:Y:S01]  /*105a0*/  @!P5 IMAD.MOV R10, RZ, RZ, -R10 ;  /* 0x000000ffff0ad224 */ /* 0x000fe200078e0a0a */
[----:B------:R-:W-:Y:S01]  /*105b0*/  ISETP.GT.U32.AND P5, PT, R3, R14, PT ;  /* 0x0000000e0300720c */ /* 0x000fe20003fa4070 */
[----:B0-----:R-:W-:Y:S02]  /*105c0*/  IMAD.MOV.U32 R13, RZ, RZ, R15 ;  /* 0x000000ffff0d7224 */ /* 0x001fe400078e000f */
[----:B------:R-:W-:-:S02]  /*105d0*/  IMAD.MOV.U32 R21, RZ, RZ, R12 ;  /* 0x000000ffff157224 */ /* 0x000fc400078e000c */
[----:B------:R-:W-:-:S04]  /*105e0*/  IMAD.HI.U32 R15, R4, R13, RZ ;  /* 0x0000000d040f7227 */ /* 0x000fc800078e00ff */
[----:B------:R-:W-:Y:S02]  /*105f0*/  @!P2 IMAD.IADD R9, R9, 0x1, -R3 ;  /* 0x000000010909a824 */ /* 0x000fe400078e0a03 */
[----:B------:R-:W-:Y:S02]  /*10600*/  IMAD.MOV.U32 R20, RZ, RZ, R11 ;  /* 0x000000ffff147224 */ /* 0x000fe400078e000b */
[----:B------:R-:W-:Y:S02]  /*10610*/  IMAD.MOV R15, RZ, RZ, -R15 ;  /* 0x000000ffff0f7224 */ /* 0x000fe400078e0a0f */
[----:B------:R-:W-:Y:S01]  /*10620*/  @!P3 IMAD.MOV R21, RZ, RZ, -R21 ;  /* 0x000000ffff15b224 */ /* 0x000fe200078e0a15 */
[C---:B------:R-:W-:Y:S01]  /*10630*/  ISETP.GT.U32.AND P3, PT, R3.reuse, R9, PT ;  /* 0x000000090300720c */ /* 0x040fe20003f64070 */
[----:B------:R-:W-:Y:S02]  /*10640*/  @!P4 IMAD.MOV R20, RZ, RZ, -R20 ;  /* 0x000000ffff14c224 */ /* 0x000fe400078e0a14 */
[----:B------:R-:W-:Y:S01]  /*10650*/  IMAD R11, R3, R15, R13 ;  /* 0x0000000f030b7224 */ /* 0x000fe200078e020d */
[----:B------:R-:W-:Y:S01]  /*10660*/  IABS R15, R247 ;  /* 0x000000f7000f7213 */ /* 0x000fe20000000000 */
[--C-:B------:R-:W-:Y:S01]  /*10670*/  @!P6 IMAD.IADD R17, R17, 0x1, -R3.reuse ;  /* 0x000000011111e824 */ /* 0x100fe200078e0a03 */
[----:B------:R-:W-:Y:S01]  /*10680*/  IABS R12, R248 ;  /* 0x000000f8000c7213 */ /* 0x000fe20000000000 */
[----:B------:R-:W-:Y:S01]  /*10690*/  STL [R1+0x98], R21 ;  /* 0x0000981501007387 */ /* 0x000fe20000100800 */
[----:B------:R-:W-:Y:S01]  /*106a0*/  @!P5 IMAD.IADD R14, R14, 0x1, -R3 ;  /* 0x000000010e0ed824 */ /* 0x000fe200078e0a03 */
[----:B------:R-:W-:-:S02]  /*106b0*/  ISETP.GT.U32.AND P4, PT, R3, R16, PT ;  /* 0x000000100300720c */ /* 0x000fc40003f84070 */
[----:B------:R-:W-:Y:S01]  /*106c0*/  STL [R1+0x94], R20 ;  /* 0x0000941401007387 */ /* 0x000fe20000100800 */
[C---:B------:R-:W-:Y:S01]  /*106d0*/  ISETP.GT.U32.AND P6, PT, R3.reuse, R17, PT ;  /* 0x000000110300720c */ /* 0x040fe20003fc4070 */
[C---:B------:R-:W-:Y:S02]  /*106e0*/  IMAD.HI.U32 R13, R4.reuse, R12, RZ ;  /* 0x0000000c040d7227 */ /* 0x040fe400078e00ff */
[----:B------:R0:W-:Y:S01]  /*106f0*/  STL [R1+0x90], R10 ;  /* 0x0000900a01007387 */ /* 0x0001e20000100800 */
[----:B------:R-:W-:Y:S01]  /*10700*/  ISETP.GT.U32.AND P5, PT, R3, R14, PT ;  /* 0x0000000e0300720c */ /* 0x000fe20003fa4070 */
[----:B------:R-:W-:Y:S02]  /*10710*/  IMAD.MOV R13, RZ, RZ, -R13 ;  /* 0x000000ffff0d7224 */ /* 0x000fe400078e0a0d */
[----:B0-----:R-:W-:-:S04]  /*10720*/  IMAD.HI.U32 R10, R4, R15, RZ ;  /* 0x0000000f040a7227 */ /* 0x001fc800078e00ff */
[----:B------:R-:W-:Y:S02]  /*10730*/  IMAD.MOV R10, RZ, RZ, -R10 ;  /* 0x000000ffff0a7224 */ /* 0x000fe400078e0a0a */
[----:B------:R-:W-:Y:S01]  /*10740*/  @!P3 IMAD.IADD R9, R9, 0x1, -R3 ;  /* 0x000000010909b824 */ /* 0x000fe200078e0a03 */
[C---:B------:R-:W-:Y:S01]  /*10750*/  ISETP.GT.U32.AND P3, PT, R3.reuse, R11, PT ;  /* 0x0000000b0300720c */ /* 0x040fe20003f64070 */
[C---:B------:R-:W-:Y:S01]  /*10760*/  IMAD R15, R3.reuse, R10, R15 ;  /* 0x0000000a030f7224 */ /* 0x040fe200078e020f */
[----:B------:R-:W-:Y:S01]  /*10770*/  IABS R18, R249 ;  /* 0x000000f900127213 */ /* 0x000fe20000000000 */
[----:B------:R-:W-:Y:S01]  /*10780*/  IMAD R12, R3, R13, R12 ;  /* 0x0000000d030c7224 */ /* 0x000fe200078e020c */
[----:B------:R-:W-:Y:S01]  /*10790*/  IABS R13, R250 ;  /* 0x000000fa000d7213 */ /* 0x000fe20000000000 */
[--C-:B------:R-:W-:Y:S01]  /*107a0*/  @!P6 IMAD.IADD R17, R17, 0x1, -R3.reuse ;  /* 0x000000011111e824 */ /* 0x100fe200078e0a03 */
[----:B------:R-:W-:Y:S01]  /*107b0*/  ISETP.GE.AND P0, PT, R242, RZ, PT ;  /* 0x000000fff200720c */ /* 0x000fe20003f06270 */
[----:B------:R-:W-:Y:S01]  /*107c0*/  @!P4 IMAD.IADD R16, R16, 0x1, -R3 ;  /* 0x000000011010c824 */ /* 0x000fe200078e0a03 */
[----:B------:R-:W-:Y:S01]  /*107d0*/  ISETP.GT.U32.AND P6, PT, R3, R15, PT ;  /* 0x0000000f0300720c */ /* 0x000fe20003fc4070 */
[----:B------:R-:W-:Y:S01]  /*107e0*/  IMAD.MOV.U32 R19, RZ, RZ, R9 ;  /* 0x000000ffff137224 */ /* 0x000fe200078e0009 */
[----:B------:R-:W-:Y:S01]  /*107f0*/  ISETP.GE.AND P4, PT, R245, RZ, PT ;  /* 0x000000fff500720c */ /* 0x000fe20003f86270 */
[----:B------:R-:W-:Y:S01]  /*10800*/  IMAD.HI.U32 R9, R4, R18, RZ ;  /* 0x0000001204097227 */ /* 0x000fe200078e00ff */
[----:B------:R-:W-:-:S03]  /*10810*/  ISETP.GE.AND P1, PT, R243, RZ, PT ;  /* 0x000000fff300720c */ /* 0x000fc60003f26270 */
[----:B------:R-:W-:-:S04]  /*10820*/  IMAD.HI.U32 R20, R4, R13, RZ ;  /* 0x0000000d04147227 */ /* 0x000fc800078e00ff */
[----:B------:R-:W-:Y:S01]  /*10830*/  @!P5 IMAD.IADD R14, R14, 0x1, -R3 ;  /* 0x000000010e0ed824 */ /* 0x000fe200078e0a03 */
[----:B------:R-:W-:Y:S01]  /*10840*/  ISETP.GT.U32.AND P5, PT, R3, R12, PT ;  /* 0x0000000c0300720c */ /* 0x000fe20003fa4070 */
[----:B------:R-:W-:Y:S02]  /*10850*/  IMAD.MOV R9, RZ, RZ, -R9 ;  /* 0x000000ffff097224 */ /* 0x000fe400078e0a09 */
[----:B------:R-:W-:Y:S01]  /*10860*/  IMAD.MOV R20, RZ, RZ, -R20 ;  /* 0x000000ffff147224 */ /* 0x000fe200078e0a14 */
[----:B------:R-:W-:Y:S01]  /*10870*/  ISETP.GE.AND P2, PT, R244, RZ, PT ;  /* 0x000000fff400720c */ /* 0x000fe20003f46270 */
[----:B------:R-:W-:Y:S02]  /*10880*/  @!P3 IMAD.IADD R11, R11, 0x1, -R3 ;  /* 0x000000010b0bb824 */ /* 0x000fe400078e0a03 */
[C---:B------:R-:W-:Y:S02]  /*10890*/  IMAD R9, R3.reuse, R9, R18 ;  /* 0x0000000903097224 */ /* 0x040fe400078e0212 */
[----:B------:R-:W-:-:S02]  /*108a0*/  IMAD R13, R3, R20, R13 ;  /* 0x00000014030d7224 */ /* 0x000fc400078e020d */
[----:B------:R-:W-:Y:S01]  /*108b0*/  @!P0 IMAD.MOV R19, RZ, RZ, -R19 ;  /* 0x000000ffff138224 */ /* 0x000fe200078e0a13 */
[----:B------:R-:W-:Y:S01]  /*108c0*/  ISETP.GT.U32.AND P0, PT, R3, R11, PT ;  /* 0x0000000b0300720c */ /* 0x000fe20003f04070 */
[--C-:B------:R-:W-:Y:S01]  /*108d0*/  @!P6 IMAD.IADD R15, R15, 0x1, -R3.reuse ;  /* 0x000000010f0fe824 */ /* 0x100fe200078e0a03 */
[C---:B------:R-:W-:Y:S01]  /*108e0*/  ISETP.GT.U32.AND P6, PT, R3.reuse, R9, PT ;  /* 0x000000090300720c */ /* 0x040fe20003fc4070 */
[----:B------:R-:W-:Y:S01]  /*108f0*/  IMAD.MOV.U32 R22, RZ, RZ, R16 ;  /* 0x000000ffff167224 */ /* 0x000fe200078e0010 */
[----:B------:R-:W-:Y:S01]  /*10900*/  IABS R10, R7 ;  /* 0x00000007000a7213 */ /* 0x000fe20000000000 */
[----:B------:R-:W-:Y:S01]  /*10910*/  @!P4 IMAD.MOV R14, RZ, RZ, -R14 ;  /* 0x000000ffff0ec224 */ /* 0x000fe200078e0a0e */
[C---:B------:R-:W-:Y:S01]  /*10920*/  ISETP.GT.U32.AND P4, PT, R3.reuse, R13, PT ;  /* 0x0000000d0300720c */ /* 0x040fe20003f84070 */
[----:B------:R-:W-:Y:S02]  /*10930*/  @!P5 IMAD.IADD R12, R12, 0x1, -R3 ;  /* 0x000000010c0cd824 */ /* 0x000fe400078e0a03 */
[----:B------:R-:W-:Y:S01]  /*10940*/  IMAD.MOV.U32 R21, RZ, RZ, R17 ;  /* 0x000000ffff157224 */ /* 0x000fe200078e0011 */
[----:B------:R-:W-:Y:S01]  /*10950*/  ISETP.GE.AND P3, PT, R246, RZ, PT ;  /* 0x000000fff600720c */ /* 0x000fe20003f66270 */
[----:B------:R-:W-:Y:S01]  /*10960*/  @!P1 IMAD.MOV R22, RZ, RZ, -R22 ;  /* 0x000000ffff169224 */ /* 0x000fe200078e0a16 */
[C---:B------:R-:W-:Y:S01]  /*10970*/  ISETP.GT.U32.AND P1, PT, R3.reuse, R15, PT ;  /* 0x0000000f0300720c */ /* 0x040fe20003f24070 */
[----:B------:R-:W-:Y:S01]  /*10980*/  IMAD.HI.U32 R18, R4, R10, RZ ;  /* 0x0000000a04127227 */ /* 0x000fe200078e00ff */
[----:B------:R0:W-:Y:S03]  /*10990*/  STL [R1+0x8c], R19 ;  /* 0x00008c1301007387 */ /* 0x0001e60000100800 */
[----:B------:R-:W-:Y:S01]  /*109a0*/  @!P2 IMAD.MOV R21, RZ, RZ, -R21 ;  /* 0x000000ffff15a224 */ /* 0x000fe200078e0a15 */
[----:B------:R-:W-:Y:S01]  /*109b0*/  ISETP.GT.U32.AND P2, PT, R3, R12, PT ;  /* 0x0000000c0300720c */ /* 0x000fe20003f44070 */
[----:B------:R-:W-:-:S02]  /*109c0*/  IMAD.MOV R18, RZ, RZ, -R18 ;  /* 0x000000ffff127224 */ /* 0x000fc400078e0a12 */
[--C-:B------:R-:W-:Y:S01]  /*109d0*/  @!P0 IMAD.IADD R11, R11, 0x1, -R3.reuse ;  /* 0x000000010b0b8824 */ /* 0x100fe200078e0a03 */
[----:B------:R-:W-:Y:S02]  /*109e0*/  ISETP.GE.AND P0, PT, R247, RZ, PT ;  /* 0x000000fff700720c */ /* 0x000fe40003f06270 */
[----:B0-----:R-:W-:Y:S01]  /*109f0*/  IABS R19, R8 ;  /* 0x0000000800137213 */ /* 0x001fe20000000000 */
[--C-:B------:R-:W-:Y:S02]  /*10a00*/  @!P6 IMAD.IADD R9, R9, 0x1, -R3.reuse ;  /* 0x000000010909e824 */ /* 0x100fe400078e0a03 */
[----:B------:R-:W-:Y:S02]  /*10a10*/  IMAD R10, R3, R18, R10 ;  /* 0x00000012030a7224 */ /* 0x000fe400078e020a */
[----:B------:R-:W-:Y:S01]  /*10a20*/  @!P4 IMAD.IADD R13, R13, 0x1, -R3 ;  /* 0x000000010d0dc824 */ /* 0x000fe200078e0a03 */
[----:B------:R-:W-:Y:S01]  /*10a30*/  ISETP.GE.AND P5, PT, R248, RZ, PT ;  /* 0x000000fff800720c */ /* 0x000fe20003fa6270 */
[----:B------:R-:W-:Y:S01]  /*10a40*/  IMAD.HI.U32 R16, R4, R19, RZ ;  /* 0x0000001304107227 */ /* 0x000fe200078e00ff */
[C---:B------:R-:W-:Y:S01]  /*10a50*/  ISETP.GT.U32.AND P6, PT, R3.reuse, R9, PT ;  /* 0x000000090300720c */ /* 0x040fe20003fc4070 */
[----:B------:R-:W-:Y:S01]  /*10a60*/  STL [R1+0x88], R22 ;  /* 0x0000881601007387 */ /* 0x000fe20000100800 */
[----:B------:R-:W-:Y:S01]  /*10a70*/  ISETP.GT.U32.AND P4, PT, R3, R13, PT ;  /* 0x0000000d0300720c */ /* 0x000fe20003f84070 */
[----:B------:R-:W-:-:S02]  /*10a80*/  @!P3 IMAD.MOV R11, RZ, RZ, -R11 ;  /* 0x000000ffff0bb224 */ /* 0x000fc400078e0a0b */
[--C-:B------:R-:W-:Y:S01]  /*10a90*/  @!P1 IMAD.IADD R15, R15, 0x1, -R3.reuse ;  /* 0x000000010f0f9824 */ /* 0x100fe200078e0a03 */
[----:B------:R-:W-:Y:S01]  /*10aa0*/  ISETP.GT.U32.AND P1, PT, R3, R10, PT ;  /* 0x0000000a0300720c */ /* 0x000fe20003f24070 */
[----:B------:R-:W-:Y:S01]  /*10ab0*/  IMAD.MOV R16, RZ, RZ, -R16 ;  /* 0x000000ffff107224 */ /* 0x000fe200078e0a10 */
[----:B------:R-:W-:Y:S01]  /*10ac0*/  STL [R1+0x84], R21 ;  /* 0x0000841501007387 */ /* 0x000fe20000100800 */
[----:B------:R-:W-:Y:S01]  /*10ad0*/  @!P2 IMAD.IADD R12, R12, 0x1, -R3 ;  /* 0x000000010c0ca824 */ /* 0x000fe200078e0a03 */
[----:B------:R-:W-:Y:S01]  /*10ae0*/  IABS R18, R2 ;  /* 0x0000000200127213 */ /* 0x000fe20000000000 */
[----:B------:R-:W-:Y:S01]  /*10af0*/  IMAD.MOV.U32 R17, RZ, RZ, R15 ;  /* 0x000000ffff117224 */ /* 0x000fe200078e000f */
[----:B------:R0:W-:Y:S01]  /*10b00*/  STL [R1+0x80], R14 ;  /* 0x0000800e01007387 */ /* 0x0001e20000100800 */
[----:B------:R-:W-:-:S03]  /*10b10*/  ISETP.GE.AND P3, PT, R249, RZ, PT ;  /* 0x000000fff900720c */ /* 0x000fc60003f66270 */
[----:B------:R1:W-:Y:S01]  /*10b20*/  STL [R1+0x7c], R11 ;  /* 0x00007c0b01007387 */ /* 0x0003e20000100800 */
[----:B------:R-:W-:Y:S01]  /*10b30*/  @!P0 IMAD.MOV R17, RZ, RZ, -R17 ;  /* 0x000000ffff118224 */ /* 0x000fe200078e0a11 */
[----:B------:R-:W-:Y:S01]  /*10b40*/  ISETP.GE.AND P2, PT, R250, RZ, PT ;  /* 0x000000fffa00720c */ /* 0x000fe20003f46270 */
[----:B------:R-:W-:Y:S01]  /*10b50*/  IMAD.MOV.U32 R50, RZ, RZ, R48 ;  /* 0x000000ffff327224 */ /* 0x000fe200078e0030 */
[----:B------:R-:W-:Y:S01]  /*10b60*/  ISETP.GE.AND P0, PT, R7, RZ, PT ;  /* 0x000000ff0700720c */ /* 0x000fe20003f06270 */
[----:B0-----:R-:W-:-:S04]  /*10b70*/  IMAD.HI.U32 R14, R4, R18, RZ ;  /* 0x00000012040e7227 */ /* 0x001fc800078e00ff */
[----:B-1----:R-:W-:Y:S02]  /*10b80*/  IMAD R11, R3, R16, R19 ;  /* 0x00000010030b7224 */ /* 0x002fe400078e0213 */
[----:B------:R-:W-:Y:S01]  /*10b90*/  IMAD.MOV.U32 R16, RZ, RZ, R12 ;  /* 0x000000ffff107224 */ /* 0x000fe200078e000c */
[----:B------:R-:W-:Y:S01]  /*10ba0*/  IABS R7, R5 ;  /* 0x0000000500077213 */ /* 0x000fe20000000000 */
[----:B------:R-:W-:Y:S02]  /*10bb0*/  IMAD.MOV.U32 R54, RZ, RZ, R49 ;  /* 0x000000ffff367224 */ /* 0x000fe400078e0031 */
[----:B------:R-:W-:Y:S02]  /*10bc0*/  IMAD.MOV.U32 R48, RZ, RZ, R46 ;  /* 0x000000ffff307224 */ /* 0x000fe400078e002e */
[----:B------:R-:W-:Y:S01]  /*10bd0*/  @!P5 IMAD.MOV R16, RZ, RZ, -R16 ;  /* 0x000000ffff10d224 */ /* 0x000fe200078e0a10 */
[----:B------:R-:W-:Y:S01]  /*10be0*/  STL [R1+0x78], R17 ;  /* 0x0000781101007387 */ /* 0x000fe20000100800 */
[----:B------:R-:W-:-:S02]  /*10bf0*/  IMAD.MOV.U32 R46, RZ, RZ, R45 ;  /* 0x000000ffff2e7224 */ /* 0x000fc400078e002d */
[----:B------:R-:W-:Y:S02]  /*10c00*/  IMAD.MOV.U32 R49, RZ, RZ, R41 ;  /* 0x000000ffff317224 */ /* 0x000fe400078e0029 */
[----:B------:R-:W-:Y:S02]  /*10c10*/  @!P6 IMAD.IADD R9, R9, 0x1, -R3 ;  /* 0x000000010909e824 */ /* 0x000fe400078e0a03 */
[----:B------:R-:W-:Y:S02]  /*10c20*/  IMAD.MOV.U32 R45, RZ, RZ, R44 ;  /* 0x000000ffff2d7224 */ /* 0x000fe400078e002c */
[----:B------:R-:W-:Y:S01]  /*10c30*/  IMAD.MOV.U32 R41, RZ, RZ, R43 ;  /* 0x000000ffff297224 */ /* 0x000fe200078e002b */
[----:B------:R-:W2:Y:S01]  /*10c40*/  LDL.LU R44, [R1+0xd8] ;  /* 0x0000d800012c7983 */ /* 0x000ea20000300800 */
[----:B------:R-:W-:Y:S02]  /*10c50*/  IMAD.MOV R15, RZ, RZ, -R14 ;  /* 0x000000ffff0f7224 */ /* 0x000fe400078e0a0e */
[----:B------:R-:W-:-:S02]  /*10c60*/  IMAD.MOV.U32 R43, RZ, RZ, R40 ;  /* 0x000000ffff2b7224 */ /* 0x000fc400078e0028 */
[--C-:B------:R-:W-:Y:S01]  /*10c70*/  @!P1 IMAD.IADD R10, R10, 0x1, -R3.reuse ;  /* 0x000000010a0a9824 */ /* 0x100fe200078e0a03 */
[----:B------:R-:W3:Y:S01]  /*10c80*/  LDL.LU R40, [R1+0x110] ;  /* 0x0001100001287983 */ /* 0x000ee20000300800 */
[----:B------:R-:W-:Y:S01]  /*10c90*/  @!P4 IMAD.IADD R13, R13, 0x1, -R3 ;  /* 0x000000010d0dc824 */ /* 0x000fe200078e0a03 */
[----:B------:R-:W-:Y:S01]  /*10ca0*/  ISETP.GE.AND P1, PT, R8, RZ, PT ;  /* 0x000000ff0800720c */ /* 0x000fe20003f26270 */
[----:B------:R-:W-:Y:S01]  /*10cb0*/  IMAD.MOV.U32 R8, RZ, RZ, R7 ;  /* 0x000000ffff087224 */ /* 0x000fe200078e0007 */
[----:B------:R0:W-:Y:S01]  /*10cc0*/  STL [R1+0x74], R16 ;  /* 0x0000741001007387 */ /* 0x0001e20000100800 */
[----:B------:R-:W-:Y:S02]  /*10cd0*/  IMAD R7, R3, R15, R18 ;  /* 0x0000000f03077224 */ /* 0x000fe400078e0212 */
[----:B------:R-:W-:Y:S02]  /*10ce0*/  IMAD.MOV.U32 R15, RZ, RZ, R13 ;  /* 0x000000ffff0f7224 */ /* 0x000fe400078e000d */
[----:B0-----:R-:W-:-:S02]  /*10cf0*/  IMAD.MOV.U32 R16, RZ, RZ, R9 ;  /* 0x000000ffff107224 */ /* 0x001fc400078e0009 */
[----:B------:R-:W-:Y:S02]  /*10d00*/  @!P2 IMAD.MOV R15, RZ, RZ, -R15 ;  /* 0x000000ffff0fa224 */ /* 0x000fe400078e0a0f */
[----:B------:R-:W-:Y:S02]  /*10d10*/  @!P3 IMAD.MOV R16, RZ, RZ, -R16 ;  /* 0x000000ffff10b224 */ /* 0x000fe400078e0a10 */
[----:B------:R-:W-:Y:S02]  /*10d20*/  IMAD.MOV.U32 R55, RZ, RZ, R49 ;  /* 0x000000ffff377224 */ /* 0x000fe400078e0031 */
[----:B------:R-:W-:Y:S01]  /*10d30*/  IMAD.MOV.U32 R49, RZ, RZ, R47 ;  /* 0x000000ffff317224 */ /* 0x000fe200078e002f */
[----:B------:R-:W-:Y:S01]  /*10d40*/  STL [R1+0x70], R16 ;  /* 0x0000701001007387 */ /* 0x000fe20000100800 */
[----:B------:R-:W-:Y:S02]  /*10d50*/  IMAD.MOV.U32 R47, RZ, RZ, R46 ;  /* 0x000000ffff2f7224 */ /* 0x000fe400078e002e */
[----:B------:R-:W-:Y:S01]  /*10d60*/  IMAD.MOV.U32 R46, RZ, RZ, R45 ;  /* 0x000000ffff2e7224 */ /* 0x000fe200078e002d */
[----:B------:R0:W-:Y:S04]  /*10d70*/  STL [R1+0x6c], R15 ;  /* 0x00006c0f01007387 */ /* 0x0001e80000100800 */
[----:B------:R-:W2:Y:S01]  /*10d80*/  LDL.LU R45, [R1+0x14] ;  /* 0x00001400012d7983 */ /* 0x000ea20000300800 */
[----:B------:R-:W-:-:S02]  /*10d90*/  ISETP.GT.U32.AND P6, PT, R3, R11, PT ;  /* 0x0000000b0300720c */ /* 0x000fc40003fc4070 */
[----:B------:R-:W-:Y:S02]  /*10da0*/  ISETP.GT.U32.AND P5, PT, R3, R10, PT ;  /* 0x0000000a0300720c */ /* 0x000fe40003fa4070 */
[----:B----4-:R-:W-:-:S09]  /*10db0*/  IABS R14, R6 ;  /* 0x00000006000e7213 */ /* 0x010fd20000000000 */
[----:B------:R-:W-:-:S05]  /*10dc0*/  @!P6 IMAD.IADD R11, R11, 0x1, -R3 ;  /* 0x000000010b0be824 */ /* 0x000fca00078e0a03 */
[----:B------:R-:W-:Y:S01]  /*10dd0*/  ISETP.GT.U32.AND P6, PT, R3, R11, PT ;  /* 0x0000000b0300720c */ /* 0x000fe20003fc4070 */
[----:B------:R-:W-:Y:S01]  /*10de0*/  IMAD.HI.U32 R12, R4, R8, RZ ;  /* 0x00000008040c7227 */ /* 0x000fe200078e00ff */
[----:B------:R-:W-:-:S03]  /*10df0*/  ISETP.GE.AND P3, PT, R2, RZ, PT ;  /* 0x000000ff0200720c */ /* 0x000fc60003f66270 */
[----:B------:R-:W-:Y:S01]  /*10e00*/  IMAD.HI.U32 R2, R4, R14, RZ ;  /* 0x0000000e04027227 */ /* 0x000fe200078e00ff */
[----:B------:R-:W-:-:S03]  /*10e10*/  ISETP.GT.U32.AND P4, PT, R3, R7, PT ;  /* 0x000000070300720c */ /* 0x000fc60003f84070 */
[----:B------:R-:W-:Y:S02]  /*10e20*/  IMAD.MOV R9, RZ, RZ, -R12 ;  /* 0x000000ffff097224 */ /* 0x000fe400078e0a0c */
[--C-:B------:R-:W-:Y:S02]  /*10e30*/  @!P5 IMAD.IADD R10, R10, 0x1, -R3.reuse ;  /* 0x000000010a0ad824 */ /* 0x100fe400078e0a03 */
[----:B------:R-:W-:Y:S01]  /*10e40*/  IMAD.MOV R2, RZ, RZ, -R2 ;  /* 0x000000ffff027224 */ /* 0x000fe200078e0a02 */
[----:B------:R-:W-:Y:S01]  /*10e50*/  ISETP.GE.AND P2, PT, R5, RZ, PT ;  /* 0x000000ff0500720c */ /* 0x000fe20003f46270 */
[----:B------:R-:W-:Y:S02]  /*10e60*/  @!P6 IMAD.IADD R11, R11, 0x1, -R3 ;  /* 0x000000010b0be824 */ /* 0x000fe400078e0a03 */
[----:B------:R-:W-:Y:S02]  /*10e70*/  IMAD R5, R3, R9, R8 ;  /* 0x0000000903057224 */ /* 0x000fe400078e0208 */
[----:B------:R-:W-:-:S02]  /*10e80*/  IMAD.MOV.U32 R51, RZ, RZ, R48 ;  /* 0x000000ffff337224 */ /* 0x000fc400078e0030 */
[----:B------:R-:W-:Y:S02]  /*10e90*/  IMAD R9, R3, R2, R14 ;  /* 0x0000000203097224 */ /* 0x000fe400078e020e */
[----:B0-----:R-:W-:Y:S02]  /*10ea0*/  IMAD.MOV.U32 R15, RZ, RZ, R10 ;  /* 0x000000ffff0f7224 */ /* 0x001fe400078e000a */
[----:B------:R-:W-:Y:S02]  /*10eb0*/  IMAD.MOV.U32 R48, RZ, RZ, R126 ;  /* 0x000000ffff307224 */ /* 0x000fe400078e007e */
[----:B------:R-:W-:Y:S01]  /*10ec0*/  IMAD.MOV.U32 R14, RZ, RZ, R11 ;  /* 0x000000ffff0e7224 */ /* 0x000fe200078e000b */
[----:B------:R-:W4:Y:S01]  /*10ed0*/  LDL.LU R126, [R1+0x1f4] ;  /* 0x0001f400017e7983 */ /* 0x000f220000300800 */
[----:B------:R-:W-:Y:S02]  /*10ee0*/  IMAD.MOV.U32 R53, RZ, RZ, R49 ;  /* 0x000000ffff357224 */ /* 0x000fe400078e0031 */
[----:B------:R-:W-:-:S02]  /*10ef0*/  @!P0 IMAD.MOV R15, RZ, RZ, -R15 ;  /* 0x000000ffff0f8224 */ /* 0x000fc400078e0a0f */
[----:B------:R-:W-:Y:S02]  /*10f00*/  IMAD.MOV.U32 R49, RZ, RZ, R48 ;  /* 0x000000ffff317224 */ /* 0x000fe400078e0030 */
[----:B------:R-:W-:Y:S01]  /*10f10*/  @!P1 IMAD.MOV R14, RZ, RZ, -R14 ;  /* 0x000000ffff0e9224 */ /* 0x000fe200078e0a0e */
[----:B------:R-:W-:Y:S01]  /*10f20*/  IABS R12, R51 ;  /* 0x00000033000c7213 */ /* 0x000fe20000000000 */
[----:B------:R-:W-:Y:S01]  /*10f30*/  @!P4 IMAD.IADD R7, R7, 0x1, -R3 ;  /* 0x000000010707c824 */ /* 0x000fe200078e0a03 */
[----:B------:R-:W-:Y:S01]  /*10f40*/  ISETP.GE.AND P4, PT, R51, RZ, PT ;  /* 0x000000ff3300720c */ /* 0x000fe20003f86270 */
[----:B------:R-:W-:Y:S02]  /*10f50*/  IMAD.MOV.U32 R51, RZ, RZ, R49 ;  /* 0x000000ffff337224 */ /* 0x000fe400078e0031 */
[----:B--2---:R-:W-:Y:S02]  /*10f60*/  IMAD.MOV.U32 R48, RZ, RZ, R45 ;  /* 0x000000ffff307224 */ /* 0x004fe400078e002d */
[----:B------:R-:W-:-:S02]  /*10f70*/  IMAD.MOV.U32 R45, RZ, RZ, R38 ;  /* 0x000000ffff2d7224 */ /* 0x000fc400078e0026 */
[----:B------:R-:W2:Y:S04]  /*10f80*/  LDL.LU R38, [R1+0x28] ;  /* 0x0000280001267983 */ /* 0x000ea80000300800 */
[----:B------:R-:W-:Y:S04]  /*10f90*/  STL [R1+0x68], R15 ;  /* 0x0000680f01007387 */ /* 0x000fe80000100800 */
[----:B------:R0:W-:Y:S04]  /*10fa0*/  STL [R1+0x64], R14 ;  /* 0x0000640e01007387 */ /* 0x0001e80000100800 */
[----:B------:R-:W3:Y:S01]  /*10fb0*/  LDL.LU R49, [R1+0x1c] ;  /* 0x00001c0001317983 */ /* 0x000ee20000300800 */
[----:B------:R-:W-:-:S02]  /*10fc0*/  IMAD.MOV.U32 R52, RZ, RZ, R48 ;  /* 0x000000ffff347224 */ /* 0x000fc400078e0030 */
[----:B------:R-:W-:Y:S02]  /*10fd0*/  IMAD.MOV.U32 R48, RZ, RZ, R47 ;  /* 0x000000ffff307224 */ /* 0x000fe400078e002f */
[----:B------:R-:W-:Y:S02]  /*10fe0*/  IMAD.MOV.U32 R47, RZ, RZ, R46 ;  /* 0x000000ffff2f7224 */ /* 0x000fe400078e002e */
[----:B------:R-:W4:Y:S01]  /*10ff0*/  LDL.LU R46, [R1+0x9c] ;  /* 0x00009c00012e7983 */ /* 0x000f220000300800 */
[----:B------:R-:W-:Y:S02]  /*11000*/  ISETP.GT.U32.AND P6, PT, R3, R5, PT ;  /* 0x000000050300720c */ /* 0x000fe40003fc4070 */
[----:B------:R-:W-:-:S05]  /*11010*/  IABS R2, R252 ;  /* 0x000000fc00027213 */ /* 0x000fca0000000000 */
[----:B------:R-:W-:-:S06]  /*11020*/  IMAD.HI.U32 R13, R4, R2, RZ ;  /* 0x00000002040d7227 */ /* 0x000fcc00078e00ff */
[----:B------:R-:W-:-:S05]  /*11030*/  @!P6 IMAD.IADD R5, R5, 0x1, -R3 ;  /* 0x000000010505e824 */ /* 0x000fca00078e0a03 */
[C---:B------:R-:W-:Y:S01]  /*11040*/  ISETP.GT.U32.AND P6, PT, R3.reuse, R5, PT ;  /* 0x000000050300720c */ /* 0x040fe20003fc4070 */
[----:B------:R-:W-:Y:S01]  /*11050*/  IMAD.MOV R11, RZ, RZ, -R13 ;  /* 0x000000ffff0b7224 */ /* 0x000fe200078e0a0d */
[----:B------:R-:W-:-:S03]  /*11060*/  ISETP.GT.U32.AND P0, PT, R3, R7, PT ;  /* 0x000000070300720c */ /* 0x000fc60003f04070 */
[----:B------:R-:W-:-:S08]  /*11070*/  IMAD R2, R3, R11, R2 ;  /* 0x0000000b03027224 */ /* 0x000fd000078e0202 */
[--C-:B------:R-:W-:Y:S01]  /*11080*/  @!P6 IMAD.IADD R5, R5, 0x1, -R3.reuse ;  /* 0x000000010505e824 */ /* 0x100fe200078e0a03 */
[----:B------:R-:W-:Y:S01]  /*11090*/  ISETP.GT.U32.AND P6, PT, R3, R2, PT ;  /* 0x000000020300720c */ /* 0x000fe20003fc4070 */
[----:B------:R-:W-:-:S04]  /*110a0*/  @!P0 IMAD.IADD R7, R7, 0x1, -R3 ;  /* 0x0000000107078824 */ /* 0x000fc800078e0a03 */
[----:B0-----:R-:W-:-:S04]  /*110b0*/  IMAD.MOV.U32 R14, RZ, RZ, R7 ;  /* 0x000000ffff0e7224 */ /* 0x001fc800078e0007 */
[----:B------:R-:W-:-:S04]  /*110c0*/  @!P3 IMAD.MOV R14, RZ, RZ, -R14 ;  /* 0x000000ffff0eb224 */ /* 0x000fc800078e0a0e */
[----:B------:R-:W-:-:S05]  /*110d0*/  @!P6 IMAD.IADD R2, R2, 0x1, -R3 ;  /* 0x000000010202e824 */ /* 0x000fca00078e0a03 */
[----:B------:R-:W-:Y:S01]  /*110e0*/  ISETP.GT.U32.AND P3, PT, R3, R2, PT ;  /* 0x000000020300720c */ /* 0x000fe20003f64070 */
[----:B------:R-:W-:Y:S01]  /*110f0*/  IMAD.MOV.U32 R7, RZ, RZ, R5 ;  /* 0x000000ffff077224 */ /* 0x000fe200078e0005 */
[----:B------:R-:W-:-:S03]  /*11100*/  IABS R8, R50 ;  /* 0x0000003200087213 */ /* 0x000fc60000000000 */
[----:B------:R-:W-:Y:S01]  /*11110*/  @!P2 IMAD.MOV R7, RZ, RZ, -R7 ;  /* 0x000000ffff07a224 */ /* 0x000fe200078e0a07 */
[----:B------:R-:W-:Y:S07]  /*11120*/  STL [R1+0x60], R14 ;  /* 0x0000600e01007387 */ /* 0x000fee0000100800 */
[----:B------:R-:W-:Y:S01]  /*11130*/  @!P3 IMAD.IADD R2, R2, 0x1, -R3 ;  /* 0x000000010202b824 */ /* 0x000fe200078e0a03 */
[----:B------:R-:W-:Y:S01]  /*11140*/  ISETP.GE.AND P3, PT, R50, RZ, PT ;  /* 0x000000ff3200720c */ /* 0x000fe20003f66270 */
[----:B------:R0:W-:Y:S01]  /*11150*/  STL [R1+0x5c], R7 ;  /* 0x00005c0701007387 */ /* 0x0001e20000100800 */
[----:B---3--:R-:W-:-:S02]  /*11160*/  IMAD.MOV.U32 R56, RZ, RZ, R49 ;  /* 0x000000ffff387224 */ /* 0x008fc400078e0031 */
[----:B------:R-:W-:Y:S02]  /*11170*/  IMAD.MOV.U32 R49, RZ, RZ, R48 ;  /* 0x000000ffff317224 */ /* 0x000fe400078e0030 */
[----:B------:R-:W-:Y:S02]  /*11180*/  IMAD.MOV.U32 R48, RZ, RZ, R45 ;  /* 0x000000ffff307224 */ /* 0x000fe400078e002d */
[----:B------:R-:W-:Y:S02]  /*11190*/  IMAD.MOV.U32 R45, RZ, RZ, R44 ;  /* 0x000000ffff2d7224 */ /* 0x000fe400078e002c */
[----:B------:R-:W-:Y:S02]  /*111a0*/  IMAD.MOV.U32 R44, RZ, RZ, R35 ;  /* 0x000000ffff2c7224 */ /* 0x000fe400078e0023 */
[----:B------:R-:W-:Y:S02]  /*111b0*/  IMAD.MOV.U32 R50, RZ, RZ, R49 ;  /* 0x000000ffff327224 */ /* 0x000fe400078e0031 */
[----:B------:R-:W-:-:S02]  /*111c0*/  IMAD.MOV.U32 R35, RZ, RZ, R34 ;  /* 0x000000ffff237224 */ /* 0x000fc400078e0022 */
[----:B------:R-:W-:Y:S02]  /*111d0*/  IMAD.MOV.U32 R49, RZ, RZ, R48 ;  /* 0x000000ffff317224 */ /* 0x000fe400078e0030 */
[----:B------:R-:W-:Y:S02]  /*111e0*/  IMAD.MOV.U32 R34, RZ, RZ, R33 ;  /* 0x000000ffff227224 */ /* 0x000fe400078e0021 */
[----:B------:R-:W-:Y:S01]  /*111f0*/  IMAD.MOV.U32 R48, RZ, RZ, R47 ;  /* 0x000000ffff307224 */ /* 0x000fe200078e002f */
[----:B------:R-:W3:Y:S01]  /*11200*/  LDL.LU R33, [R1+0x314] ;  /* 0x0003140001217983 */ /* 0x000ee20000300800 */
[----:B----4-:R-:W-:-:S03]  /*11210*/  IMAD.MOV.U32 R47, RZ, RZ, R46 ;  /* 0x000000ffff2f7224 */ /* 0x010fc600078e002e */
[----:B------:R-:W4:Y:S01]  /*11220*/  LDL.LU R46, [R1+0x2c] ;  /* 0x00002c00012e7983 */ /* 0x000f220000300800 */
[----:B------:R-:W-:Y:S01]  /*11230*/  IMAD.HI.U32 R10, R4, R12, RZ ;  /* 0x0000000c040a7227 */ /* 0x000fe200078e00ff */
[----:B------:R-:W-:Y:S02]  /*11240*/  ISETP.GE.AND P5, PT, R6, RZ, PT ;  /* 0x000000ff0600720c */ /* 0x000fe40003fa6270 */
[----:B------:R-:W-:Y:S01]  /*11250*/  IABS R6, R54 ;  /* 0x0000003600067213 */ /* 0x000fe20000000000 */
[----:B------:R-:W-:-:S04]  /*11260*/  IMAD.MOV R10, RZ, RZ, -R10 ;  /* 0x000000ffff0a7224 */ /* 0x000fc800078e0a0a */
[C---:B------:R-:W-:Y:S02]  /*11270*/  IMAD R10, R3.reuse, R10, R12 ;  /* 0x0000000a030a7224 */ /* 0x040fe400078e020c */
[----:B------:R-:W-:Y:S01]  /*11280*/  IMAD.HI.U32 R12, R4, R6, RZ ;  /* 0x00000006040c7227 */ /* 0x000fe200078e00ff */
[----:B------:R-:W-:-:S03]  /*11290*/  ISETP.GT.U32.AND P1, PT, R3, R9, PT ;  /* 0x000000090300720c */ /* 0x000fc60003f24070 */
[----:B------:R-:W-:Y:S01]  /*112a0*/  IMAD.MOV R12, RZ, RZ, -R12 ;  /* 0x000000ffff0c7224 */ /* 0x000fe200078e0a0c */
[----:B------:R-:W-:-:S03]  /*112b0*/  ISETP.GT.U32.AND P0, PT, R3, R10, PT ;  /* 0x0000000a0300720c */ /* 0x000fc60003f04070 */
[----:B------:R-:W-:Y:S01]  /*112c0*/  IMAD R6, R3, R12, R6 ;  /* 0x0000000c03067224 */ /* 0x000fe200078e0206 */
[----:B------:R-:W-:Y:S01]  /*112d0*/  IABS R12, R53 ;  /* 0x00000035000c7213 */ /* 0x000fe20000000000 */
[----:B------:R-:W-:-:S04]  /*112e0*/  IMAD.HI.U32 R13, R4, R8, RZ ;  /* 0x00000008040d7227 */ /* 0x000fc800078e00ff */
[----:B------:R-:W-:Y:S02]  /*112f0*/  IMAD.MOV.U32 R5, RZ, RZ, R12 ;  /* 0x000000ffff057224 */ /* 0x000fe400078e000c */
[----:B------:R-:W-:Y:S02]  /*11300*/  IMAD.MOV R13, RZ, RZ, -R13 ;  /* 0x000000ffff0d7224 */ /* 0x000fe400078e0a0d */
[----:B------:R-:W-:Y:S01]  /*11310*/  @!P1 IMAD.IADD R9, R9, 0x1, -R3 ;  /* 0x0000000109099824 */ /* 0x000fe200078e0a03 */
[----:B------:R-:W-:Y:S01]  /*11320*/  ISETP.GE.AND P1, PT, R252, RZ, PT ;  /* 0x000000fffc00720c */ /* 0x000fe20003f26270 */
[----:B------:R-:W-:-:S04]  /*11330*/  IMAD.HI.U32 R12, R4, R5, RZ ;  /* 0x00000005040c7227 */ /* 0x000fc800078e00ff */
[C---:B------:R-:W-:Y:S02]  /*11340*/  IMAD R8, R3.reuse, R13, R8 ;  /* 0x0000000d03087224 */ /* 0x040fe400078e0208 */
[----:B------:R-:W-:Y:S01]  /*11350*/  @!P0 IMAD.IADD R10, R10, 0x1, -R3 ;  /* 0x000000010a0a8824 */ /* 0x000fe200078e0a03 */
[C---:B------:R-:W-:Y:S01]  /*11360*/  ISETP.GT.U32.AND P0, PT, R3.reuse, R9, PT ;  /* 0x000000090300720c */ /* 0x040fe20003f04070 */
[----:B------:R-:W-:Y:S01]  /*11370*/  IMAD.MOV R12, RZ, RZ, -R12 ;  /* 0x000000ffff0c7224 */ /* 0x000fe200078e0a0c */
[C---:B------:R-:W-:Y:S02]  /*11380*/  ISETP.GT.U32.AND P2, PT, R3.reuse, R8, PT ;  /* 0x000000080300720c */ /* 0x040fe40003f44070 */
[C---:B------:R-:W-:Y:S01]  /*11390*/  ISETP.GT.U32.AND P6, PT, R3.reuse, R10, PT ;  /* 0x0000000a0300720c */ /* 0x040fe20003fc4070 */
[----:B------:R-:W-:Y:S02]  /*113a0*/  IMAD R5, R3, R12, R5 ;  /* 0x0000000c03057224 */ /* 0x000fe400078e0205 */
[----:B------:R-:W-:-:S03]  /*113b0*/  @!P1 IMAD.MOV R2, RZ, RZ, -R2 ;  /* 0x000000ffff029224 */ /* 0x000fc600078e0a02 */
[----:B------:R-:W-:-:S03]  /*113c0*/  ISETP.GT.U32.AND P1, PT, R3, R5, PT ;  /* 0x000000050300720c */ /* 0x000fc60003f24070 */
[--C-:B------:R-:W-:Y:S02]  /*113d0*/  @!P0 IMAD.IADD R9, R9, 0x1, -R3.reuse ;  /* 0x0000000109098824 */ /* 0x100fe400078e0a03 */
[--C-:B------:R-:W-:Y:S01]  /*113e0*/  @!P2 IMAD.IADD R8, R8, 0x1, -R3.reuse ;  /* 0x000000010808a824 */ /* 0x100fe200078e0a03 */
[----:B------:R-:W-:Y:S01]  /*113f0*/  ISETP.GE.AND P2, PT, R54, RZ, PT ;  /* 0x000000ff3600720c */ /* 0x000fe20003f46270 */
[----:B------:R-:W-:Y:S02]  /*11400*/  @!P6 IMAD.IADD R10, R10, 0x1, -R3 ;  /* 0x000000010a0ae824 */ /* 0x000fe400078e0a03 */
[----:B------:R-:W-:Y:S02]  /*11410*/  IMAD.MOV.U32 R54, RZ, RZ, R49 ;  /* 0x000000ffff367224 */ /* 0x000fe400078e0031 */
        /* <DEDUP_REMOVED lines=8> */
[----:B------:R-:W-:Y:S01]  /*114a0*/  IMAD.MOV.U32 R49, RZ, RZ, R42 ;  /* 0x000000ffff317224 */ /* 0x000fe200078e002a */
[----:B------:R-:W-:-:S05]  /*114b0*/  IABS R11, R55 ;  /* 0x00000037000b7213 */ /* 0x000fca0000000000 */
[----:B------:R-:W-:-:S04]  /*114c0*/  IMAD.HI.U32 R13, R4, R11, RZ ;  /* 0x0000000b040d7227 */ /* 0x000fc800078e00ff */
[----:B----4-:R-:W-:Y:S02]  /*114d0*/  IMAD.MOV.U32 R47, RZ, RZ, R46 ;  /* 0x000000ffff2f7224 */ /* 0x010fe400078e002e */
[----:B--2---:R-:W-:Y:S02]  /*114e0*/  IMAD.MOV.U32 R46, RZ, RZ, R38 ;  /* 0x000000ffff2e7224 */ /* 0x004fe400078e0026 */
[----:B------:R-:W2:Y:S04]  /*114f0*/  LDL.LU R38, [R1+0x158] ;  /* 0x0001580001267983 */ /* 0x000ea80000300800 */
[----:B------:R-:W-:Y:S04]  /*11500*/  STL [R1+0x58], R9 ;  /* 0x0000580901007387 */ /* 0x000fe80000100800 */
[----:B------:R-:W-:Y:S04]  /*11510*/  STL [R1+0x54], R10 ;  /* 0x0000540a01007387 */ /* 0x000fe80000100800 */
[----:B------:R1:W-:Y:S04]  /*11520*/  STL [R1+0x50], R2 ;  /* 0x0000500201007387 */ /* 0x0003e80000100800 */
[----:B------:R-:W4:Y:S01]  /*11530*/  LDL.LU R42, [R1+0xdc] ;  /* 0x0000dc00012a7983 */ /* 0x000f220000300800 */
[----:B------:R-:W-:Y:S01]  /*11540*/  IMAD.MOV R13, RZ, RZ, -R13 ;  /* 0x000000ffff0d7224 */ /* 0x000fe200078e0a0d */
[----:B------:R-:W-:-:S03]  /*11550*/  ISETP.GT.U32.AND P0, PT, R3, R6, PT ;  /* 0x000000060300720c */ /* 0x000fc60003f04070 */
[----:B0-----:R-:W-:-:S05]  /*11560*/  IMAD R7, R3, R13, R11 ;  /* 0x0000000d03077224 */ /* 0x001fca00078e020b */
[----:B------:R-:W-:Y:S02]  /*11570*/  ISETP.GT.U32.AND P6, PT, R3, R7, PT ;  /* 0x000000070300720c */ /* 0x000fe40003fc4070 */
[----:B------:R-:W-:-:S03]  /*11580*/  IABS R11, R52 ;  /* 0x00000034000b7213 */ /* 0x000fc60000000000 */
[----:B------:R-:W-:Y:S01]  /*11590*/  @!P0 IMAD.IADD R6, R6, 0x1, -R3 ;  /* 0x0000000106068824 */ /* 0x000fe200078e0a03 */
[----:B------:R-:W-:Y:S01]  /*115a0*/  ISETP.GT.U32.AND P0, PT, R3, R8, PT ;  /* 0x000000080300720c */ /* 0x000fe20003f04070 */
[----:B------:R-:W-:-:S03]  /*115b0*/  IMAD.HI.U32 R13, R4, R11, RZ ;  /* 0x0000000b040d7227 */ /* 0x000fc600078e00ff */
[----:B------:R-:W-:-:S03]  /*115c0*/  ISETP.GT.U32.AND P5, PT, R3, R6, PT ;  /* 0x000000060300720c */ /* 0x000fc60003fa4070 */
[----:B------:R-:W-:Y:S02]  /*115d0*/  @!P6 IMAD.IADD R7, R7, 0x1, -R3 ;  /* 0x000000010707e824 */ /* 0x000fe400078e0a03 */
[----:B------:R-:W-:-:S03]  /*115e0*/  IMAD.MOV R13, RZ, RZ, -R13 ;  /* 0x000000ffff0d7224 */ /* 0x000fc600078e0a0d */
[C---:B------:R-:W-:Y:S01]  /*115f0*/  ISETP.GT.U32.AND P6, PT, R3.reuse, R7, PT ;  /* 0x000000070300720c */ /* 0x040fe20003fc4070 */
[C---:B-1----:R-:W-:Y:S01]  /*11600*/  IMAD R2, R3.reuse, R13, R11 ;  /* 0x0000000d03027224 */ /* 0x042fe200078e020b */
[----:B------:R-:W-:Y:S01]  /*11610*/  IABS R11, R56 ;  /* 0x00000038000b7213 */ /* 0x000fe20000000000 */
[--C-:B------:R-:W-:Y:S02]  /*11620*/  @!P0 IMAD.IADD R8, R8, 0x1, -R3.reuse ;  /* 0x0000000108088824 */ /* 0x100fe400078e0a03 */
[----:B------:R-:W-:Y:S01]  /*11630*/  @!P5 IMAD.IADD R6, R6, 0x1, -R3 ;  /* 0x000000010606d824 */ /* 0x000fe200078e0a03 */
[----:B------:R-:W-:Y:S01]  /*11640*/  ISETP.GT.U32.AND P5, PT, R3, R2, PT ;  /* 0x000000020300720c */ /* 0x000fe20003fa4070 */
[----:B------:R-:W-:Y:S01]  /*11650*/  IMAD.HI.U32 R9, R4, R12, RZ ;  /* 0x0000000c04097227 */ /* 0x000fe200078e00ff */
[----:B------:R-:W-:-:S03]  /*11660*/  ISETP.GE.AND P4, PT, R55, RZ, PT ;  /* 0x000000ff3700720c */ /* 0x000fc60003f86270 */
[----:B------:R-:W-:Y:S01]  /*11670*/  @!P3 IMAD.MOV R8, RZ, RZ, -R8 ;  /* 0x000000ffff08b224 */ /* 0x000fe200078e0a08 */
[----:B------:R-:W-:Y:S01]  /*11680*/  ISETP.GT.U32.AND P3, PT, R3, R5, PT ;  /* 0x000000050300720c */ /* 0x000fe20003f64070 */
[----:B------:R-:W-:Y:S01]  /*11690*/  @!P6 IMAD.IADD R7, R7, 0x1, -R3 ;  /* 0x000000010707e824 */ /* 0x000fe200078e0a03 */
[----:B------:R-:W-:Y:S01]  /*116a0*/  ISETP.GE.AND P0, PT, R53, RZ, PT ;  /* 0x000000ff3500720c */ /* 0x000fe20003f06270 */
[----:B------:R-:W-:Y:S01]  /*116b0*/  IMAD.MOV R9, RZ, RZ, -R9 ;  /* 0x000000ffff097224 */ /* 0x000fe200078e0a09 */
[----:B------:R-:W-:Y:S01]  /*116c0*/  ISETP.GE.AND P6, PT, R52, RZ, PT ;  /* 0x000000ff3400720c */ /* 0x000fe20003fc6270 */
[----:B------:R-:W-:-:S04]  /*116d0*/  IMAD.HI.U32 R14, R4, R11, RZ ;  /* 0x0000000b040e7227 */ /* 0x000fc800078e00ff */
[----:B------:R-:W-:Y:S02]  /*116e0*/  IMAD.MOV.U32 R55, RZ, RZ, R48 ;  /* 0x000000ffff377224 */ /* 0x000fe400078e0030 */
[----:B------:R-:W-:Y:S02]  /*116f0*/  IMAD.MOV.U32 R53, RZ, RZ, R46 ;  /* 0x000000ffff357224 */ /* 0x000fe400078e002e */
[----:B------:R-:W-:Y:S01]  /*11700*/  @!P2 IMAD.MOV R6, RZ, RZ, -R6 ;  /* 0x000000ffff06a224 */ /* 0x000fe200078e0a06 */
[----:B------:R-:W3:Y:S01]  /*11710*/  LDL.LU R46, [R1+0xe8] ;  /* 0x0000e800012e7983 */ /* 0x000ee20000300800 */
[----:B------:R-:W-:Y:S02]  /*11720*/  IMAD.MOV.U32 R52, RZ, RZ, R47 ;  /* 0x000000ffff347224 */ /* 0x000fe400078e002f */
[----:B------:R-:W-:Y:S02]  /*11730*/  IMAD.MOV.U32 R48, RZ, RZ, R45 ;  /* 0x000000ffff307224 */ /* 0x000fe400078e002d */
[----:B------:R-:W-:Y:S01]  /*11740*/  IMAD.MOV.U32 R47, RZ, RZ, R44 ;  /* 0x000000ffff2f7224 */ /* 0x000fe200078e002c */
[----:B------:R-:W2:Y:S01]  /*11750*/  LDL.LU R45, [R1+0xec] ;  /* 0x0000ec00012d7983 */ /* 0x000ea20000300800 */
[----:B------:R-:W-:-:S02]  /*11760*/  IMAD R9, R3, R9, R12 ;  /* 0x0000000903097224 */ /* 0x000fc400078e020c */
[----:B------:R-:W-:Y:S01]  /*11770*/  IMAD.MOV R14, RZ, RZ, -R14 ;  /* 0x000000ffff0e7224 */ /* 0x000fe200078e0a0e */
[----:B------:R-:W2:Y:S01]  /*11780*/  LDL.LU R44, [R1+0x114] ;  /* 0x00011400012c7983 */ /* 0x000ea20000300800 */
[----:B------:R-:W-:-:S03]  /*11790*/  @!P5 IMAD.IADD R2, R2, 0x1, -R3 ;  /* 0x000000010202d824 */ /* 0x000fc600078e0a03 */
[----:B------:R-:W-:Y:S01]  /*117a0*/  STL [R1+0x4c], R8 ;  /* 0x00004c0801007387 */ /* 0x000fe20000100800 */
[----:B------:R-:W-:-:S03]  /*117b0*/  ISETP.GT.U32.AND P5, PT, R3, R9, PT ;  /* 0x000000090300720c */ /* 0x000fc60003fa4070 */
[----:B------:R0:W-:Y:S01]  /*117c0*/  STL [R1+0x48], R6 ;  /* 0x0000480601007387 */ /* 0x0001e20000100800 */
[----:B------:R-:W-:Y:S02]  /*117d0*/  @!P3 IMAD.IADD R5, R5, 0x1, -R3 ;  /* 0x000000010505b824 */ /* 0x000fe400078e0a03 */
[----:B0-----:R-:W-:Y:S02]  /*117e0*/  IMAD.MOV.U32 R6, RZ, RZ, R7 ;  /* 0x000000ffff067224 */ /* 0x001fe400078e0007 */
[C---:B------:R-:W-:Y:S01]  /*117f0*/  IMAD R7, R3.reuse, R14, R11 ;  /* 0x0000000e03077224 */ /* 0x040fe200078e020b */
[----:B------:R-:W-:-:S04]  /*11800*/  ISETP.GT.U32.AND P2, PT, R3, R2, PT ;  /* 0x000000020300720c */ /* 0x000fc80003f44070 */
[----:B------:R-:W-:Y:S01]  /*11810*/  ISETP.GT.U32.AND P3, PT, R3, R7, PT ;  /* 0x000000070300720c */ /* 0x000fe20003f64070 */
[----:B------:R-:W-:Y:S02]  /*11820*/  @!P5 IMAD.IADD R9, R9, 0x1, -R3 ;  /* 0x000000010909d824 */ /* 0x000fe400078e0a03 */
[----:B------:R-:W-:Y:S01]  /*11830*/  IMAD.MOV.U32 R15, RZ, RZ, R5 ;  /* 0x000000ffff0f7224 */ /* 0x000fe200078e0005 */
[----:B------:R-:W-:Y:S01]  /*11840*/  IABS R10, R50 ;  /* 0x00000032000a7213 */ /* 0x000fe20000000000 */
[----:B------:R-:W-:Y:S02]  /*11850*/  @!P4 IMAD.MOV R6, RZ, RZ, -R6 ;  /* 0x000000ffff06c224 */ /* 0x000fe400078e0a06 */
[----:B------:R-:W-:Y:S02]  /*11860*/  @!P0 IMAD.MOV R15, RZ, RZ, -R15 ;  /* 0x000000ffff0f8224 */ /* 0x000fe400078e0a0f */
[----:B------:R-:W-:-:S04]  /*11870*/  @!P2 IMAD.IADD R2, R2, 0x1, -R3 ;  /* 0x000000010202a824 */ /* 0x000fc800078e0a03 */
[----:B------:R-:W-:Y:S01]  /*11880*/  @!P3 IMAD.IADD R7, R7, 0x1, -R3 ;  /* 0x000000010707b824 */ /* 0x000fe200078e0a03 */
[----:B------:R-:W-:Y:S02]  /*11890*/  ISETP.GT.U32.AND P3, PT, R3, R9, PT ;  /* 0x000000090300720c */ /* 0x000fe40003f64070 */
[----:B------:R-:W-:Y:S01]  /*118a0*/  ISETP.GE.AND P2, PT, R50, RZ, PT ;  /* 0x000000ff3200720c */ /* 0x000fe20003f46270 */
[----:B------:R-:W-:Y:S02]  /*118b0*/  IMAD.MOV.U32 R50, RZ, RZ, R49 ;  /* 0x000000ffff327224 */ /* 0x000fe400078e0031 */
[----:B------:R-:W-:Y:S01]  /*118c0*/  IMAD.MOV.U32 R49, RZ, RZ, R47 ;  /* 0x000000ffff317224 */ /* 0x000fe200078e002f */
[----:B------:R-:W-:Y:S01]  /*118d0*/  STL [R1+0x44], R6 ;  /* 0x0000440601007387 */ /* 0x000fe20000100800 */
[----:B------:R-:W-:Y:S02]  /*118e0*/  IMAD.MOV.U32 R47, RZ, RZ, R35 ;  /* 0x000000ffff2f7224 */ /* 0x000fe400078e0023 */
[----:B------:R-:W-:-:S02]  /*118f0*/  IMAD.MOV.U32 R35, RZ, RZ, R129 ;  /* 0x000000ffff237224 */ /* 0x000fc400078e0081 */
[----:B------:R-:W2:Y:S01]  /*11900*/  LDL.LU R129, [R1+0x2bc] ;  /* 0x0002bc0001817983 */ /* 0x000ea20000300800 */
[----:B------:R-:W-:-:S03]  /*11910*/  IABS R13, R54 ;  /* 0x00000036000d7213 */ /* 0x000fc60000000000 */
[----:B------:R0:W-:Y:S01]  /*11920*/  STL [R1+0x40], R15 ;  /* 0x0000400f01007387 */ /* 0x0001e20000100800 */
[----:B------:R-:W-:Y:S01]  /*11930*/  @!P3 IMAD.IADD R9, R9, 0x1, -R3 ;  /* 0x000000010909b824 */ /* 0x000fe200078e0a03 */
[----:B------:R-:W-:Y:S01]  /*11940*/  ISETP.GE.AND P3, PT, R54, RZ, PT ;  /* 0x000000ff3600720c */ /* 0x000fe20003f66270 */
[----:B------:R-:W-:Y:S02]  /*11950*/  IMAD.MOV.U32 R54, RZ, RZ, R49 ;  /* 0x000000ffff367224 */ /* 0x000fe400078e0031 */
[----:B------:R-:W-:Y:S02]  /*11960*/  IMAD.MOV.U32 R49, RZ, RZ, R48 ;  /* 0x000000ffff317224 */ /* 0x000fe400078e0030 */
[----:B0-----:R-:W-:Y:S02]  /*11970*/  IMAD.MOV.U32 R15, RZ, RZ, R2 ;  /* 0x000000ffff0f7224 */ /* 0x001fe400078e0002 */
[----:B------:R-:W-:Y:S02]  /*11980*/  @!P1 IMAD.MOV R9, RZ, RZ, -R9 ;  /* 0x000000ffff099224 */ /* 0x000fe400078e0a09 */
[----:B------:R-:W-:Y:S01]  /*11990*/  @!P6 IMAD.MOV R15, RZ, RZ, -R15 ;  /* 0x000000ffff0fe224 */ /* 0x000fe200078e0a0f */
[----:B------:R-:W-:Y:S01]  /*119a0*/  ISETP.GE.AND P1, PT, R53, RZ, PT ;  /* 0x000000ff3500720c */ /* 0x000fe20003f26270 */
[----:B------:R-:W-:Y:S01]  /*119b0*/  IMAD.MOV.U32 R8, RZ, RZ, R13 ;  /* 0x000000ffff087224 */ /* 0x000fe200078e000d */
[----:B------:R-:W-:Y:S01]  /*119c0*/  IABS R13, R53 ;  /* 0x00000035000d7213 */ /* 0x000fe20000000000 */
[----:B------:R-:W-:Y:S01]  /*119d0*/  IMAD.MOV.U32 R53, RZ, RZ, R49 ;  /* 0x000000ffff357224 */ /* 0x000fe200078e0031 */
[----:B------:R-:W-:Y:S01]  /*119e0*/  STL [R1+0x3c], R15 ;  /* 0x00003c0f01007387 */ /* 0x000fe20000100800 */
[----:B----4-:R-:W-:-:S02]  /*119f0*/  IMAD.MOV.U32 R48, RZ, RZ, R42 ;  /* 0x000000ffff307224 */ /* 0x010fc400078e002a */
[----:B------:R-:W-:Y:S02]  /*11a00*/  IMAD.MOV.U32 R42, RZ, RZ, R39 ;  /* 0x000000ffff2a7224 */ /* 0x000fe400078e0027 */
[----:B------:R-:W-:Y:S02]  /*11a10*/  IMAD.MOV.U32 R39, RZ, RZ, R30 ;  /* 0x000000ffff277224 */ /* 0x000fe400078e001e */
[----:B------:R-:W4:Y:S01]  /*11a20*/  LDL.LU R30, [R1+0x274] ;  /* 0x00027400011e7983 */ /* 0x000f220000300800 */
[----:B------:R-:W-:Y:S02]  /*11a30*/  IMAD.MOV.U32 R49, RZ, RZ, R48 ;  /* 0x000000ffff317224 */ /* 0x000fe400078e0030 */
[----:B------:R-:W-:Y:S01]  /*11a40*/  IMAD.MOV.U32 R48, RZ, RZ, R47 ;  /* 0x000000ffff307224 */ /* 0x000fe200078e002f */
[----:B------:R0:W-:Y:S04]  /*11a50*/  STL [R1+0x38], R9 ;  /* 0x0000380901007387 */ /* 0x0001e80000100800 */
[----:B------:R-:W3:Y:S01]  /*11a60*/  LDL.LU R47, [R1+0xe0] ;  /* 0x0000e000012f7983 */ /* 0x000ee20000300800 */
[----:B------:R-:W-:-:S04]  /*11a70*/  IMAD.HI.U32 R12, R4, R10, RZ ;  /* 0x0000000a040c7227 */ /* 0x000fc800078e00ff */
[----:B------:R-:W-:Y:S01]  /*11a80*/  IMAD.MOV R12, RZ, RZ, -R12 ;  /* 0x000000ffff0c7224 */ /* 0x000fe200078e0a0c */
[----:B------:R-:W-:-:S03]  /*11a90*/  ISETP.GT.U32.AND P0, PT, R3, R7, PT ;  /* 0x000000070300720c */ /* 0x000fc60003f04070 */
[----:B------:R-:W-:Y:S01]  /*11aa0*/  IMAD R6, R3, R12, R10 ;  /* 0x0000000c03067224 */ /* 0x000fe200078e020a */
[----:B------:R-:W-:Y:S01]  /*11ab0*/  IABS R10, R52 ;  /* 0x00000034000a7213 */ /* 0x000fe20000000000 */
[----:B------:R-:W-:-:S04]  /*11ac0*/  IMAD.HI.U32 R14, R4, R13, RZ ;  /* 0x0000000d040e7227 */ /* 0x000fc800078e00ff */
[----:B------:R-:W-:-:S04]  /*11ad0*/  IMAD.HI.U32 R5, R4, R10, RZ ;  /* 0x0000000a04057227 */ /* 0x000fc800078e00ff */
[----:B------:R-:W-:Y:S02]  /*11ae0*/  IMAD.MOV R14, RZ, RZ, -R14 ;  /* 0x000000ffff0e7224 */ /* 0x000fe400078e0a0e */
[----:B------:R-:W-:Y:S02]  /*11af0*/  IMAD.MOV R2, RZ, RZ, -R5 ;  /* 0x000000ffff027224 */ /* 0x000fe400078e0a05 */
[----:B------:R-:W-:Y:S02]  /*11b00*/  IMAD R5, R3, R14, R13 ;  /* 0x0000000e03057224 */ /* 0x000fe400078e020d */
[----:B------:R-:W-:-:S03]  /*11b10*/  @!P0 IMAD.IADD R7, R7, 0x1, -R3 ;  /* 0x0000000107078824 */ /* 0x000fc600078e0a03 */
[----:B------:R-:W-:-:S13]  /*11b20*/  ISETP.GT.U32.AND P0, PT, R3, R5, PT ;  /* 0x000000050300720c */ /* 0x000fda0003f04070 */
[----:B------:R-:W-:Y:S01]  /*11b30*/  @!P0 IMAD.IADD R5, R5, 0x1, -R3 ;  /* 0x0000000105058824 */ /* 0x000fe200078e0a03 */
[----:B------:R-:W-:Y:S01]  /*11b40*/  ISETP.GE.AND P0, PT, R52, RZ, PT ;  /* 0x000000ff3400720c */ /* 0x000fe20003f06270 */
[----:B------:R-:W-:Y:S02]  /*11b50*/  IMAD.MOV.U32 R52, RZ, RZ, R49 ;  /* 0x000000ffff347224 */ /* 0x000fe400078e0031 */
[----:B------:R-:W-:Y:S02]  /*11b60*/  IMAD.MOV.U32 R49, RZ, RZ, R48 ;  /* 0x000000ffff317224 */ /* 0x000fe400078e0030 */
[----:B------:R-:W-:-:S04]  /*11b70*/  IMAD.HI.U32 R11, R4, R8, RZ ;  /* 0x00000008040b7227 */ /* 0x000fc800078e00ff */
[----:B------:R-:W-:Y:S02]  /*11b80*/  IMAD.MOV R11, RZ, RZ, -R11 ;  /* 0x000000ffff0b7224 */ /* 0x000fe400078e0a0b */
[----:B---3--:R-:W-:Y:S02]  /*11b90*/  IMAD.MOV.U32 R48, RZ, RZ, R47 ;  /* 0x000000ffff307224 */ /* 0x008fe400078e002f */
[----:B------:R-:W-:Y:S02]  /*11ba0*/  IMAD.MOV.U32 R47, RZ, RZ, R46 ;  /* 0x000000ffff2f7224 */ /* 0x000fe400078e002e */
[----:B--2---:R-:W-:Y:S02]  /*11bb0*/  IMAD.MOV.U32 R46, RZ, RZ, R45 ;  /* 0x000000ffff2e7224 */ /* 0x004fe400078e002d */
[----:B------:R-:W-:Y:S02]  /*11bc0*/  IMAD.MOV.U32 R45, RZ, RZ, R44 ;  /* 0x000000ffff2d7224 */ /* 0x000fe400078e002c */
[----:B------:R-:W-:-:S02]  /*11bd0*/  IMAD.MOV.U32 R44, RZ, RZ, R41 ;  /* 0x000000ffff2c7224 */ /* 0x000fc400078e0029 */
[----:B------:R-:W-:Y:S02]  /*11be0*/  IMAD.MOV.U32 R41, RZ, RZ, R43 ;  /* 0x000000ffff297224 */ /* 0x000fe400078e002b */
[----:B------:R-:W2:Y:S01]  /*11bf0*/  LDL.LU R43, [R1+0x190] ;  /* 0x00019000012b7983 */ /* 0x000ea20000300800 */
[----:B------:R-:W-:-:S05]  /*11c00*/  IMAD R8, R3, R11, R8 ;  /* 0x0000000b03087224 */ /* 0x000fca00078e0208 */
[C---:B------:R-:W-:Y:S02]  /*11c10*/  ISETP.GT.U32.AND P6, PT, R3.reuse, R8, PT ;  /* 0x000000080300720c */ /* 0x040fe40003fc4070 */
[----:B------:R-:W-:Y:S02]  /*11c20*/  ISETP.GT.U32.AND P5, PT, R3, R6, PT ;  /* 0x000000060300720c */ /* 0x000fe40003fa4070 */
[----:B------:R-:W-:-:S09]  /*11c30*/  IABS R12, R55 ;  /* 0x00000037000c7213 */ /* 0x000fd20000000000 */
[----:B------:R-:W-:Y:S02]  /*11c40*/  @!P6 IMAD.IADD R8, R8, 0x1, -R3 ;  /* 0x000000010808e824 */ /* 0x000fe400078e0a03 */
[----:B------:R-:W-:-:S03]  /*11c50*/  IMAD.HI.U32 R13, R4, R12, RZ ;  /* 0x0000000c040d7227 */ /* 0x000fc600078e00ff */
[C---:B------:R-:W-:Y:S01]  /*11c60*/  ISETP.GT.U32.AND P6, PT, R3.reuse, R8, PT ;  /* 0x000000080300720c */ /* 0x040fe20003fc4070 */
[----:B------:R-:W-:Y:S02]  /*11c70*/  @!P5 IMAD.IADD R6, R6, 0x1, -R3 ;  /* 0x000000010606d824 */ /* 0x000fe400078e0a03 */
[----:B------:R-:W-:Y:S01]  /*11c80*/  IMAD.MOV R13, RZ, RZ, -R13 ;  /* 0x000000ffff0d7224 */ /* 0x000fe200078e0a0d */
[----:B------:R-:W-:Y:S02]  /*11c90*/  IABS R11, R51 ;  /* 0x00000033000b7213 */ /* 0x000fe40000000000 */
[C---:B------:R-:W-:Y:S01]  /*11ca0*/  ISETP.GT.U32.AND P5, PT, R3.reuse, R6, PT ;  /* 0x000000060300720c */ /* 0x040fe20003fa4070 */
[C---:B------:R-:W-:Y:S01]  /*11cb0*/  IMAD R12, R3.reuse, R13, R12 ;  /* 0x0000000d030c7224 */ /* 0x040fe200078e020c */
[----:B------:R-:W-:Y:S01]  /*11cc0*/  ISETP.GE.AND P4, PT, R56, RZ, PT ;  /* 0x000000ff3800720c */ /* 0x000fe20003f86270 */
[----:B------:R-:W-:Y:S02]  /*11cd0*/  IMAD R2, R3, R2, R10 ;  /* 0x0000000203027224 */ /* 0x000fe400078e020a */
[----:B------:R-:W-:-:S04]  /*11ce0*/  IMAD.HI.U32 R10, R4, R11, RZ ;  /* 0x0000000b040a7227 */ /* 0x000fc800078e00ff */
[----:B------:R-:W-:Y:S01]  /*11cf0*/  @!P6 IMAD.IADD R8, R8, 0x1, -R3 ;  /* 0x000000010808e824 */ /* 0x000fe200078e0a03 */
[C---:B------:R-:W-:Y:S01]  /*11d00*/  ISETP.GT.U32.AND P6, PT, R3.reuse, R12, PT ;  /* 0x0000000c0300720c */ /* 0x040fe20003fc4070 */
[----:B------:R-:W-:Y:S02]  /*11d10*/  IMAD.MOV R10, RZ, RZ, -R10 ;  /* 0x000000ffff0a7224 */ /* 0x000fe400078e0a0a */
[----:B------:R-:W-:Y:S02]  /*11d20*/  IMAD.MOV.U32 R14, RZ, RZ, R7 ;  /* 0x000000ffff0e7224 */ /* 0x000fe400078e0007 */
[----:B------:R-:W-:Y:S02]  /*11d30*/  @!P5 IMAD.IADD R6, R6, 0x1, -R3 ;  /* 0x000000010606d824 */ /* 0x000fe400078e0a03 */
[----:B------:R-:W-:Y:S02]  /*11d40*/  IMAD R11, R3, R10, R11 ;  /* 0x0000000a030b7224 */ /* 0x000fe400078e020b */
[----:B------:R-:W-:-:S02]  /*11d50*/  IMAD.MOV.U32 R10, RZ, RZ, R8 ;  /* 0x000000ffff0a7224 */ /* 0x000fc400078e0008 */
[----:B------:R-:W-:Y:S02]  /*11d60*/  @!P4 IMAD.MOV R14, RZ, RZ, -R14 ;  /* 0x000000ffff0ec224 */ /* 0x000fe400078e0a0e */
[----:B------:R-:W-:Y:S01]  /*11d70*/  @!P2 IMAD.MOV R6, RZ, RZ, -R6 ;  /* 0x000000ffff06a224 */ /* 0x000fe200078e0a06 */
[----:B0-----:R-:W-:Y:S01]  /*11d80*/  IABS R9, R50 ;  /* 0x0000003200097213 */ /* 0x001fe20000000000 */
[----:B------:R-:W-:Y:S02]  /*11d90*/  @!P3 IMAD.MOV R10, RZ, RZ, -R10 ;  /* 0x000000ffff0ab224 */ /* 0x000fe400078e0a0a */
[----:B------:R-:W-:Y:S01]  /*11da0*/  @!P6 IMAD.IADD R12, R12, 0x1, -R3 ;  /* 0x000000010c0ce824 */ /* 0x000fe200078e0a03 */
[----:B------:R-:W-:Y:S01]  /*11db0*/  ISETP.GE.AND P6, PT, R50, RZ, PT ;  /* 0x000000ff3200720c */ /* 0x000fe20003fc6270 */
[----:B------:R-:W-:Y:S01]  /*11dc0*/  IMAD.MOV.U32 R50, RZ, RZ, R46 ;  /* 0x000000ffff327224 */ /* 0x000fe200078e002e */
[----:B------:R-:W-:Y:S01]  /*11dd0*/  STL [R1+0x34], R14 ;  /* 0x0000340e01007387 */ /* 0x000fe20000100800 */
[----:B------:R-:W-:-:S03]  /*11de0*/  IMAD.MOV.U32 R46, RZ, RZ, R45 ;  /* 0x000000ffff2e7224 */ /* 0x000fc600078e002d */
[----:B------:R0:W-:Y:S04]  /*11df0*/  STL [R1+0x30], R6 ;  /* 0x0000300601007387 */ /* 0x0001e80000100800 */
[----:B------:R-:W-:Y:S01]  /*11e00*/  STL [R1+0x2c], R10 ;  /* 0x00002c0a01007387 */ /* 0x000fe20000100800 */
[C---:B------:R-:W-:Y:S01]  /*11e10*/  ISETP.GT.U32.AND P5, PT, R3.reuse, R2, PT ;  /* 0x000000020300720c */ /* 0x040fe20003fa4070 */
[----:B------:R-:W-:Y:S01]  /*11e20*/  IMAD.HI.U32 R7, R4, R9, RZ ;  /* 0x0000000904077227 */ /* 0x000fe200078e00ff */
[----:B------:R-:W-:-:S03]  /*11e30*/  ISETP.GT.U32.AND P4, PT, R3, R5, PT ;  /* 0x000000050300720c */ /* 0x000fc60003f84070 */
[----:B--2---:R-:W-:Y:S02]  /*11e40*/  IMAD.MOV.U32 R45, RZ, RZ, R43 ;  /* 0x000000ffff2d7224 */ /* 0x004fe400078e002b */
[----:B------:R-:W-:Y:S02]  /*11e50*/  IMAD.MOV.U32 R43, RZ, RZ, R42 ;  /* 0x000000ffff2b7224 */ /* 0x000fe400078e002a */
[----:B------:R-:W2:Y:S01]  /*11e60*/  LDL.LU R42, [R1+0x104] ;  /* 0x00010400012a7983 */ /* 0x000ea20000300800 */
[----:B------:R-:W-:-:S03]  /*11e70*/  IMAD.MOV R7, RZ, RZ, -R7 ;  /* 0x000000ffff077224 */ /* 0x000fc600078e0a07 */
[----:B------:R-:W-:Y:S01]  /*11e80*/  @!P5 IMAD.IADD R2, R2, 0x1, -R3 ;  /* 0x000000010202d824 */ /* 0x000fe200078e0a03 */
[C---:B------:R-:W-:Y:S01]  /*11e90*/  ISETP.GT.U32.AND P3, PT, R3.reuse, R11, PT ;  /* 0x0000000b0300720c */ /* 0x040fe20003f64070 */
[----:B------:R-:W-:Y:S02]  /*11ea0*/  IMAD R9, R3, R7, R9 ;  /* 0x0000000703097224 */ /* 0x000fe400078e0209 */
[----:B------:R-:W-:Y:S01]  /*11eb0*/  @!P4 IMAD.IADD R5, R5, 0x1, -R3 ;  /* 0x000000010505c824 */ /* 0x000fe200078e0a03 */
[C---:B------:R-:W-:Y:S02]  /*11ec0*/  ISETP.GT.U32.AND P5, PT, R3.reuse, R2, PT ;  /* 0x000000020300720c */ /* 0x040fe40003fa4070 */
[----:B------:R-:W-:Y:S02]  /*11ed0*/  ISETP.GT.U32.AND P4, PT, R3, R9, PT ;  /* 0x000000090300720c */ /* 0x000fe40003f84070 */
[----:B0-----:R-:W-:-:S05]  /*11ee0*/  IABS R6, R54 ;  /* 0x0000003600067213 */ /* 0x001fca0000000000 */
[----:B------:R-:W-:Y:S01]  /*11ef0*/  @!P3 IMAD.IADD R11, R11, 0x1, -R3 ;  /* 0x000000010b0bb824 */ /* 0x000fe200078e0a03 */
[----:B------:R-:W-:-:S03]  /*11f00*/  ISETP.GE.AND P2, PT, R55, RZ, PT ;  /* 0x000000ff3700720c */ /* 0x000fc60003f46270 */
[--C-:B------:R-:W-:Y:S01]  /*11f10*/  @!P5 IMAD.IADD R2, R2, 0x1, -R3.reuse ;  /* 0x000000010202d824 */ /* 0x100fe200078e0a03 */
[----:B------:R-:W-:Y:S01]  /*11f20*/  ISETP.GE.AND P5, PT, R51, RZ, PT ;  /* 0x000000ff3300720c */ /* 0x000fe20003fa6270 */
[----:B------:R-:W-:Y:S01]  /*11f30*/  @!P4 IMAD.IADD R9, R9, 0x1, -R3 ;  /* 0x000000010909c824 */ /* 0x000fe200078e0a03 */
[----:B------:R-:W-:Y:S01]  /*11f40*/  ISETP.GT.U32.AND P4, PT, R3, R11, PT ;  /* 0x0000000b0300720c */ /* 0x000fe20003f84070 */
[----:B------:R-:W-:Y:S02]  /*11f50*/  IMAD.MOV.U32 R51, RZ, RZ, R48 ;  /* 0x000000ffff337224 */ /* 0x000fe400078e0030 */
[----:B------:R-:W-:Y:S02]  /*11f60*/  IMAD.MOV.U32 R48, RZ, RZ, R44 ;  /* 0x000000ffff307224 */ /* 0x000fe400078e002c */
[----:B------:R-:W-:-:S04]  /*11f70*/  IMAD.HI.U32 R8, R4, R6, RZ ;  /* 0x0000000604087227 */ /* 0x000fc800078e00ff */
[----:B------:R-:W-:Y:S02]  /*11f80*/  IMAD.MOV.U32 R55, RZ, RZ, R49 ;  /* 0x000000ffff377224 */ /* 0x000fe400078e0031 */
[----:B------:R-:W-:Y:S02]  /*11f90*/  IMAD.MOV.U32 R56, RZ, RZ, R47 ;  /* 0x000000ffff387224 */ /* 0x000fe400078e002f */
[----:B------:R-:W-:Y:S02]  /*11fa0*/  IMAD.MOV.U32 R44, RZ, RZ, R39 ;  /* 0x000000ffff2c7224 */ /* 0x000fe400078e0027 */
[----:B------:R-:W-:Y:S02]  /*11fb0*/  @!P1 IMAD.MOV R5, RZ, RZ, -R5 ;  /* 0x000000ffff059224 */ /* 0x000fe400078e0a05 */
[----:B------:R-:W-:Y:S02]  /*11fc0*/  IMAD.MOV.U32 R49, RZ, RZ, R41 ;  /* 0x000000ffff317224 */ /* 0x000fe400078e0029 */
[----:B------:R-:W-:-:S02]  /*11fd0*/  IMAD.MOV.U32 R47, RZ, RZ, R40 ;  /* 0x000000ffff2f7224 */ /* 0x000fc400078e0028 */
[----:B------:R-:W-:Y:S02]  /*11fe0*/  IMAD.MOV.U32 R39, RZ, RZ, R127 ;  /* 0x000000ffff277224 */ /* 0x000fe400078e007f */
[----:B------:R-:W-:Y:S01]  /*11ff0*/  @!P0 IMAD.MOV R2, RZ, RZ, -R2 ;  /* 0x000000ffff028224 */ /* 0x000fe200078e0a02 */
[----:B------:R-:W3:Y:S01]  /*12000*/  LDL.LU R127, [R1+0x25c] ;  /* 0x00025c00017f7983 */ /* 0x000ee20000300800 */
[----:B------:R-:W-:Y:S02]  /*12010*/  IMAD.MOV.U32 R41, RZ, RZ, R38 ;  /* 0x000000ffff297224 */ /* 0x000fe400078e0026 */
[----:B------:R-:W-:Y:S01]  /*12020*/  IMAD.MOV.U32 R40, RZ, RZ, R35 ;  /* 0x000000ffff287224 */ /* 0x000fe200078e0023 */
[----:B------:R-:W4:Y:S01]  /*12030*/  LDL.LU R38, [R1+0x254] ;  /* 0x0002540001267983 */ /* 0x000f220000300800 */
[----:B------:R-:W-:Y:S02]  /*12040*/  IMAD.MOV.U32 R35, RZ, RZ, R32 ;  /* 0x000000ffff237224 */ /* 0x000fe400078e0020 */
[----:B------:R-:W-:Y:S01]  /*12050*/  IMAD.MOV R8, RZ, RZ, -R8 ;  /* 0x000000ffff087224 */ /* 0x000fe200078e0a08 */
[----:B------:R-:W3:Y:S04]  /*12060*/  LDL.LU R32, [R1+0x1f0] ;  /* 0x0001f00001207983 */ /* 0x000ee80000300800 */
[----:B------:R-:W-:Y:S04]  /*12070*/  STL [R1+0x28], R5 ;  /* 0x0000280501007387 */ /* 0x000fe80000100800 */
[----:B------:R0:W-:Y:S01]  /*12080*/  STL [R1+0x24], R2 ;  /* 0x0000240201007387 */ /* 0x0001e20000100800 */
[----:B------:R-:W-:-:S02]  /*12090*/  @!P4 IMAD.IADD R11, R11, 0x1, -R3 ;  /* 0x000000010b0bc824 */ /* 0x000fc400078e0a03 */
[----:B0-----:R-:W-:-:S05]  /*120a0*/  IMAD R2, R3, R8, R6 ;  /* 0x0000000803027224 */ /* 0x001fca00078e0206 */
[C---:B------:R-:W-:Y:S02]  /*120b0*/  ISETP.GT.U32.AND P4, PT, R3.reuse, R2, PT ;  /* 0x000000020300720c */ /* 0x040fe40003f84070 */
[C---:B------:R-:W-:Y:S02]  /*120c0*/  ISETP.GT.U32.AND P3, PT, R3.reuse, R12, PT ;  /* 0x0000000c0300720c */ /* 0x040fe40003f64070 */
[----:B------:R-:W-:-:S09]  /*120d0*/  ISETP.GT.U32.AND P1, PT, R3, R9, PT ;  /* 0x000000090300720c */ /* 0x000fd20003f24070 */
[--C-:B------:R-:W-:Y:S02]  /*120e0*/  @!P4 IMAD.IADD R2, R2, 0x1, -R3.reuse ;  /* 0x000000010202c824 */ /* 0x100fe400078e0a03 */
[----:B------:R-:W-:-:S03]  /*120f0*/  @!P3 IMAD.IADD R12, R12, 0x1, -R3 ;  /* 0x000000010c0cb824 */ /* 0x000fc600078e0a03 */
[----:B------:R-:W-:Y:S01]  /*12100*/  ISETP.GT.U32.AND P4, PT, R3, R2, PT ;  /* 0x000000020300720c */ /* 0x000fe20003f84070 */
[----:B------:R-:W-:Y:S01]  /*12110*/  IMAD.MOV.U32 R15, RZ, RZ, R12 ;  /* 0x000000ffff0f7224 */ /* 0x000fe200078e000c */
[----:B------:R-:W-:Y:S02]  /*12120*/  IABS R10, R52 ;  /* 0x00000034000a7213 */ /* 0x000fe40000000000 */
[----:B------:R-:W-:Y:S02]  /*12130*/  IABS R7, R53 ;  /* 0x0000003500077213 */ /* 0x000fe40000000000 */
[----:B------:R-:W-:Y:S01]  /*12140*/  ISETP.GE.AND P0, PT, R54, RZ, PT ;  /* 0x000000ff3600720c */ /* 0x000fe20003f06270 */
[----:B------:R-:W-:Y:S02]  /*12150*/  IMAD.MOV.U32 R5, RZ, RZ, R10 ;  /* 0x000000ffff057224 */ /* 0x000fe400078e000a */
[----:B------:R-:W-:Y:S02]  /*12160*/  @!P2 IMAD.MOV R15, RZ, RZ, -R15 ;  /* 0x000000ffff0fa224 */ /* 0x000fe400078e0a0f */
[----:B------:R-:W-:Y:S01]  /*12170*/  IMAD.HI.U32 R10, R4, R7, RZ ;  /* 0x00000007040a7227 */ /* 0x000fe200078e00ff */
[----:B------:R-:W-:-:S03]  /*12180*/  ISETP.GE.AND P3, PT, R53, RZ, PT ;  /* 0x000000ff3500720c */ /* 0x000fc60003f66270 */
[--C-:B------:R-:W-:Y:S01]  /*12190*/  @!P4 IMAD.IADD R2, R2, 0x1, -R3.reuse ;  /* 0x000000010202c824 */ /* 0x100fe200078e0a03 */
[----:B------:R0:W-:Y:S01]  /*121a0*/  STL [R1+0x20], R15 ;  /* 0x0000200f01007387 */ /* 0x0001e20000100800 */
[----:B------:R-:W-:Y:S02]  /*121b0*/  IMAD.MOV R10, RZ, RZ, -R10 ;  /* 0x000000ffff0a7224 */ /* 0x000fe400078e0a0a */
[----:B------:R-:W-:Y:S02]  /*121c0*/  @!P1 IMAD.IADD R9, R9, 0x1, -R3 ;  /* 0x0000000109099824 */ /* 0x000fe400078e0a03 */
[----:B------:R-:W-:Y:S02]  /*121d0*/  IMAD.MOV.U32 R53, RZ, RZ, R49 ;  /* 0x000000ffff357224 */ /* 0x000fe400078e0031 */
[----:B------:R-:W-:Y:S02]  /*121e0*/  IMAD.MOV.U32 R54, RZ, RZ, R48 ;  /* 0x000000ffff367224 */ /* 0x000fe400078e0030 */
[----:B0-----:R-:W-:-:S02]  /*121f0*/  IMAD.MOV.U32 R15, RZ, RZ, R2 ;  /* 0x000000ffff0f7224 */ /* 0x001fc400078e0002 */
[----:B------:R-:W-:Y:S02]  /*12200*/  @!P5 IMAD.MOV R11, RZ, RZ, -R11 ;  /* 0x000000ffff0bd224 */ /* 0x000fe400078e0a0b */
[----:B------:R-:W-:Y:S01]  /*12210*/  IMAD R7, R3, R10, R7 ;  /* 0x0000000a03077224 */ /* 0x000fe200078e0207 */
[----:B------:R-:W-:Y:S01]  /*12220*/  IABS R10, R51 ;  /* 0x00000033000a7213 */ /* 0x000fe20000000000 */
[----:B------:R-:W-:Y:S02]  /*12230*/  IMAD.MOV.U32 R48, RZ, RZ, R39 ;  /* 0x000000ffff307224 */ /* 0x000fe400078e0027 */
[----:B------:R-:W-:Y:S01]  /*12240*/  @!P6 IMAD.MOV R9, RZ, RZ, -R9 ;  /* 0x000000ffff09e224 */ /* 0x000fe200078e0a09 */
[----:B------:R-:W-:Y:S01]  /*12250*/  ISETP.GE.AND P6, PT, R51, RZ, PT ;  /* 0x000000ff3300720c */ /* 0x000fe20003fc6270 */
[----:B------:R-:W-:Y:S01]  /*12260*/  @!P0 IMAD.MOV R15, RZ, RZ, -R15 ;  /* 0x000000ffff0f8224 */ /* 0x000fe200078e0a0f */
[----:B------:R-:W-:Y:S01]  /*12270*/  ISETP.GE.AND P1, PT, R52, RZ, PT ;  /* 0x000000ff3400720c */ /* 0x000fe20003f26270 */
[----:B------:R-:W-:-:S02]  /*12280*/  IMAD.MOV.U32 R39, RZ, RZ, R27 ;  /* 0x000000ffff277224 */ /* 0x000fc400078e001b */
[----:B------:R-:W-:Y:S02]  /*12290*/  IMAD.MOV.U32 R52, RZ, RZ, R48 ;  /* 0x000000ffff347224 */ /* 0x000fe400078e0030 */
[----:B------:R-:W-:Y:S02]  /*122a0*/  IMAD.MOV.U32 R48, RZ, RZ, R46 ;  /* 0x000000ffff307224 */ /* 0x000fe400078e002e */
[----:B------:R-:W-:Y:S02]  /*122b0*/  IMAD.MOV.U32 R46, RZ, RZ, R41 ;  /* 0x000000ffff2e7224 */ /* 0x000fe400078e0029 */
[----:B------:R-:W-:Y:S02]  /*122c0*/  IMAD.MOV.U32 R41, RZ, RZ, R40 ;  /* 0x000000ffff297224 */ /* 0x000fe400078e0028 */
[----:B--2---:R-:W-:Y:S02]  /*122d0*/  IMAD.MOV.U32 R49, RZ, RZ, R42 ;  /* 0x000000ffff317224 */ /* 0x004fe400078e002a */
[----:B------:R-:W-:-:S02]  /*122e0*/  IMAD.MOV.U32 R42, RZ, RZ, R28 ;  /* 0x000000ffff2a7224 */ /* 0x000fc400078e001c */
[----:B------:R-:W2:Y:S01]  /*122f0*/  LDL.LU R28, [R1+0x18c] ;  /* 0x00018c00011c7983 */ /* 0x000ea20000300800 */
[----:B------:R-:W-:Y:S02]  /*12300*/  IMAD.MOV.U32 R51, RZ, RZ, R49 ;  /* 0x000000ffff337224 */ /* 0x000fe400078e0031 */
[----:B------:R-:W-:Y:S01]  /*12310*/  IMAD.MOV.U32 R49, RZ, RZ, R45 ;  /* 0x000000ffff317224 */ /* 0x000fe200078e002d */
[----:B------:R-:W2:Y:S01]  /*12320*/  LDL.LU R27, [R1+0x244] ;  /* 0x00024400011b7983 */ /* 0x000ea20000300800 */
[----:B------:R-:W-:Y:S02]  /*12330*/  IMAD.MOV.U32 R45, RZ, RZ, R44 ;  /* 0x000000ffff2d7224 */ /* 0x000fe400078e002c */
[----:B------:R-:W-:Y:S01]  /*12340*/  IMAD.MOV.U32 R44, RZ, RZ, R26 ;  /* 0x000000ffff2c7224 */ /* 0x000fe200078e001a */
[----:B------:R0:W-:Y:S01]  /*12350*/  STL [R1+0x1c], R11 ;  /* 0x00001c0b01007387 */ /* 0x0001e20000100800 */
[----:B------:R-:W-:-:S03]  /*12360*/  IMAD.MOV.U32 R26, RZ, RZ, R251 ;  /* 0x000000ffff1a7224 */ /* 0x000fc600078e00fb */
[----:B------:R1:W-:Y:S04]  /*12370*/  STL [R1+0x18], R9 ;  /* 0x0000180901007387 */ /* 0x0003e80000100800 */
[----:B------:R-:W-:Y:S04]  /*12380*/  STL [R1+0x14], R15 ;  /* 0x0000140f01007387 */ /* 0x000fe80000100800 */
[----:B------:R-:W2:Y:S04]  /*12390*/  LDL.LU R251, [R1+0x6fc] ;  /* 0x0006fc0001fb7983 */ /* 0x000ea80000300800 */
[----:B------:R-:W4:Y:S01]  /*123a0*/  LDL.LU R40, [R1+0x108] ;  /* 0x0001080001287983 */ /* 0x000f220000300800 */
[----:B------:R-:W-:-:S04]  /*123b0*/  IMAD.HI.U32 R13, R4, R5, RZ ;  /* 0x00000005040d7227 */ /* 0x000fc800078e00ff */
[----:B------:R-:W-:-:S04]  /*123c0*/  IMAD.MOV R13, RZ, RZ, -R13 ;  /* 0x000000ffff0d7224 */ /* 0x000fc800078e0a0d */
[C---:B------:R-:W-:Y:S01]  /*123d0*/  IMAD R5, R3.reuse, R13, R5 ;  /* 0x0000000d03057224 */ /* 0x040fe200078e0205 */
[----:B------:R-:W-:-:S04]  /*123e0*/  ISETP.GT.U32.AND P2, PT, R3, R7, PT ;  /* 0x000000070300720c */ /* 0x000fc80003f44070 */
[----:B------:R-:W-:Y:S01]  /*123f0*/  ISETP.GT.U32.AND P5, PT, R3, R5, PT ;  /* 0x000000050300720c */ /* 0x000fe20003fa4070 */
[C---:B------:R-:W-:Y:S01]  /*12400*/  IMAD.HI.U32 R14, R4.reuse, R10, RZ ;  /* 0x0000000a040e7227 */ /* 0x040fe200078e00ff */
[----:B------:R-:W-:Y:S02]  /*12410*/  IABS R13, R56 ;  /* 0x00000038000d7213 */ /* 0x000fe40000000000 */
[----:B------:R-:W-:Y:S01]  /*12420*/  IABS R6, R55 ;  /* 0x0000003700067213 */ /* 0x000fe20000000000 */
[----:B------:R-:W-:Y:S01]  /*12430*/  IMAD.MOV R14, RZ, RZ, -R14 ;  /* 0x000000ffff0e7224 */ /* 0x000fe200078e0a0e */
[----:B------:R-:W-:Y:S01]  /*12440*/  IABS R8, R50 ;  /* 0x0000003200087213 */ /* 0x000fe20000000000 */
[----:B------:R-:W-:-:S04]  /*12450*/  IMAD.HI.U32 R12, R4, R13, RZ ;  /* 0x0000000d040c7227 */ /* 0x000fc800078e00ff */
[--C-:B------:R-:W-:Y:S02]  /*12460*/  @!P2 IMAD.IADD R7, R7, 0x1, -R3.reuse ;  /* 0x000000010707a824 */ /* 0x100fe400078e0a03 */
[----:B------:R-:W-:Y:S02]  /*12470*/  IMAD R10, R3, R14, R10 ;  /* 0x0000000e030a7224 */ /* 0x000fe400078e020a */
[----:B------:R-:W-:Y:S02]  /*12480*/  @!P5 IMAD.IADD R5, R5, 0x1, -R3 ;  /* 0x000000010505d824 */ /* 0x000fe400078e0a03 */
[----:B------:R-:W-:Y:S01]  /*12490*/  IMAD.MOV.U32 R252, RZ, RZ, R6 ;  /* 0x000000fffffc7224 */ /* 0x000fe200078e0006 */
[C---:B------:R-:W-:Y:S01]  /*124a0*/  ISETP.GT.U32.AND P2, PT, R3.reuse, R7, PT ;  /* 0x000000070300720c */ /* 0x040fe20003f44070 */
[----:B------:R-:W-:Y:S01]  /*124b0*/  IMAD.MOV R12, RZ, RZ, -R12 ;  /* 0x000000ffff0c7224 */ /* 0x000fe200078e0a0c */
[C---:B------:R-:W-:Y:S01]  /*124c0*/  ISETP.GT.U32.AND P4, PT, R3.reuse, R10, PT ;  /* 0x0000000a0300720c */ /* 0x040fe20003f84070 */
[----:B0-----:R-:W-:Y:S01]  /*124d0*/  IMAD.HI.U32 R11, R4, R8, RZ ;  /* 0x00000008040b7227 */ /* 0x001fe200078e00ff */
[----:B------:R-:W-:-:S03]  /*124e0*/  ISETP.GT.U32.AND P5, PT, R3, R5, PT ;  /* 0x000000050300720c */ /* 0x000fc60003fa4070 */
[----:B-1----:R-:W-:-:S04]  /*124f0*/  IMAD.HI.U32 R9, R4, R252, RZ ;  /* 0x000000fc04097227 */ /* 0x002fc800078e00ff */
[C---:B------:R-:W-:Y:S02]  /*12500*/  IMAD R6, R3.reuse, R12, R13 ;  /* 0x0000000c03067224 */ /* 0x040fe400078e020d */
[----:B------:R-:W-:Y:S02]  /*12510*/  IMAD.MOV R11, RZ, RZ, -R11 ;  /* 0x000000ffff0b7224 */ /* 0x000fe400078e0a0b */
[----:B------:R-:W-:Y:S01]  /*12520*/  IMAD.MOV R9, RZ, RZ, -R9 ;  /* 0x000000ffff097224 */ /* 0x000fe200078e0a09 */
[C---:B------:R-:W-:Y:S01]  /*12530*/  ISETP.GT.U32.AND P0, PT, R3.reuse, R6, PT ;  /* 0x000000060300720c */ /* 0x040fe20003f04070 */
[C---:B------:R-:W-:Y:S02]  /*12540*/  IMAD R2, R3.reuse, R11, R8 ;  /* 0x0000000b03027224 */ /* 0x040fe400078e0208 */
[----:B------:R-:W-:Y:S02]  /*12550*/  IMAD R252, R3, R9, R252 ;  /* 0x0000000903fc7224 */ /* 0x000fe400078e02fc */
[--C-:B------:R-:W-:Y:S01]  /*12560*/  @!P2 IMAD.IADD R7, R7, 0x1, -R3.reuse ;  /* 0x000000010707a824 */ /* 0x100fe200078e0a03 */
[----:B------:R-:W-:Y:S01]  /*12570*/  ISETP.GT.U32.AND P2, PT, R3, R2, PT ;  /* 0x000000020300720c */ /* 0x000fe20003f44070 */
[----:B------:R-:W-:-:S02]  /*12580*/  @!P4 IMAD.IADD R10, R10, 0x1, -R3 ;  /* 0x000000010a0ac824 */ /* 0x000fc400078e0a03 */
[----:B------:R-:W-:Y:S01]  /*12590*/  @!P5 IMAD.IADD R5, R5, 0x1, -R3 ;  /* 0x000000010505d824 */ /* 0x000fe200078e0a03 */
[C---:B------:R-:W-:Y:S02]  /*125a0*/  ISETP.GT.U32.AND P5, PT, R3.reuse, R252, PT ;  /* 0x000000fc0300720c */ /* 0x040fe40003fa4070 */
[C---:B------:R-:W-:Y:S01]  /*125b0*/  ISETP.GT.U32.AND P4, PT, R3.reuse, R10, PT ;  /* 0x0000000a0300720c */ /* 0x040fe20003f84070 */
[----:B------:R-:W-:Y:S02]  /*125c0*/  IMAD.MOV.U32 R11, RZ, RZ, R7 ;  /* 0x000000ffff0b7224 */ /* 0x000fe400078e0007 */
[----:B------:R-:W-:Y:S01]  /*125d0*/  @!P0 IMAD.IADD R6, R6, 0x1, -R3 ;  /* 0x0000000106068824 */ /* 0x000fe200078e0a03 */
[----:B------:R-:W-:Y:S01]  /*125e0*/  IABS R9, R53 ;  /* 0x0000003500097213 */ /* 0x000fe20000000000 */
[----:B------:R-:W-:Y:S02]  /*125f0*/  @!P3 IMAD.MOV R11, RZ, RZ, -R11 ;  /* 0x000000ffff0bb224 */ /* 0x000fe400078e0a0b */
[----:B------:R-:W-:Y:S01]  /*12600*/  @!P2 IMAD.IADD R2, R2, 0x1, -R3 ;  /* 0x000000010202a824 */ /* 0x000fe200078e0a03 */
[----:B------:R-:W-:-:S03]  /*12610*/  ISETP.GT.U32.AND P3, PT, R3, R6, PT ;  /* 0x000000060300720c */ /* 0x000fc60003f64070 */
[----:B------:R-:W-:Y:S01]  /*12620*/  @!P5 IMAD.IADD R252, R252, 0x1, -R3 ;  /* 0x00000001fcfcd824 */ /* 0x000fe200078e0a03 */
[----:B------:R-:W-:Y:S01]  /*12630*/  ISETP.GT.U32.AND P5, PT, R3, R2, PT ;  /* 0x000000020300720c */ /* 0x000fe20003fa4070 */
[----:B------:R-:W-:Y:S01]  /*12640*/  IMAD.HI.U32 R7, R4, R9, RZ ;  /* 0x0000000904077227 */ /* 0x000fe200078e00ff */
[----:B------:R-:W-:-:S03]  /*12650*/  ISETP.GE.AND P0, PT, R56, RZ, PT ;  /* 0x000000ff3800720c */ /* 0x000fc60003f06270 */
[----:B------:R-:W-:Y:S01]  /*12660*/  @!P4 IMAD.IADD R10, R10, 0x1, -R3 ;  /* 0x000000010a0ac824 */ /* 0x000fe200078e0a03 */
[----:B------:R-:W-:Y:S01]  /*12670*/  ISETP.GE.AND P4, PT, R50, RZ, PT ;  /* 0x000000ff3200720c */ /* 0x000fe20003f86270 */
[----:B------:R-:W-:Y:S01]  /*12680*/  @!P1 IMAD.MOV R5, RZ, RZ, -R5 ;  /* 0x000000ffff059224 */ /* 0x000fe200078e0a05 */
[----:B------:R-:W-:Y:S01]  /*12690*/  ISETP.GT.U32.AND P1, PT, R3, R252, PT ;  /* 0x000000fc0300720c */ /* 0x000fe20003f24070 */
[----:B------:R-:W-:Y:S02]  /*126a0*/  IMAD.MOV.U32 R50, RZ, RZ, R49 ;  /* 0x000000ffff327224 */ /* 0x000fe400078e0031 */
[----:B------:R-:W-:Y:S02]  /*126b0*/  IMAD.MOV.U32 R49, RZ, RZ, R48 ;  /* 0x000000ffff317224 */ /* 0x000fe400078e0030 */
[----:B------:R-:W-:Y:S01]  /*126c0*/  IMAD.MOV R7, RZ, RZ, -R7 ;  /* 0x000000ffff077224 */ /* 0x000fe200078e0a07 */
[----:B------:R-:W-:Y:S01]  /*126d0*/  ISETP.GE.AND P2, PT, R55, RZ, PT ;  /* 0x000000ff3700720c */ /* 0x000fe20003f46270 */
[----:B------:R-:W-:-:S02]  /*126e0*/  IMAD.MOV.U32 R48, RZ, RZ, R47 ;  /* 0x000000ffff307224 */ /* 0x000fc400078e002f */
[----:B------:R-:W-:Y:S02]  /*126f0*/  IMAD.MOV.U32 R47, RZ, RZ, R43 ;  /* 0x000000ffff2f7224 */ /* 0x000fe400078e002b */
[----:B------:R-:W-:Y:S01]  /*12700*/  IMAD.MOV.U32 R43, RZ, RZ, R42 ;  /* 0x000000ffff2b7224 */ /* 0x000fe200078e002a */
[----:B------:R-:W-:Y:S01]  /*12710*/  IABS R8, R54 ;  /* 0x0000003600087213 */ /* 0x000fe20000000000 */
[----:B------:R-:W-:Y:S01]  /*12720*/  IMAD.MOV.U32 R42, RZ, RZ, R35 ;  /* 0x000000ffff2a7224 */ /* 0x000fe200078e0023 */
[----:B------:R-:W-:Y:S01]  /*12730*/  STL [R1+0x10], R11 ;  /* 0x0000100b01007387 */ /* 0x000fe20000100800 */
[----:B------:R-:W-:Y:S02]  /*12740*/  IMAD R9, R3, R7, R9 ;  /* 0x0000000703097224 */ /* 0x000fe400078e0209 */
[----:B------:R-:W-:Y:S02]  /*12750*/  @!P3 IMAD.IADD R6, R6, 0x1, -R3 ;  /* 0x000000010606b824 */ /* 0x000fe400078e0a03 */
[----:B------:R-:W-:-:S02]  /*12760*/  IMAD.MOV.U32 R35, RZ, RZ, R34 ;  /* 0x000000ffff237224 */ /* 0x000fc400078e0022 */
[----:B------:R-:W-:Y:S01]  /*12770*/  IMAD.MOV.U32 R7, RZ, RZ, R10 ;  /* 0x000000ffff077224 */ /* 0x000fe200078e000a */
[----:B------:R-:W2:Y:S01]  /*12780*/  LDL.LU R34, [R1+0x2a4] ;  /* 0x0002a40001227983 */ /* 0x000ea20000300800 */
[----:B------:R-:W-:Y:S02]  /*12790*/  IMAD.MOV.U32 R56, RZ, RZ, R49 ;  /* 0x000000ffff387224 */ /* 0x000fe400078e0031 */
[----:B------:R-:W-:Y:S01]  /*127a0*/  IMAD.MOV.U32 R49, RZ, RZ, R47 ;  /* 0x000000ffff317224 */ /* 0x000fe200078e002f */
[----:B------:R0:W-:Y:S01]  /*127b0*/  STL [R1+0xc], R5 ;  /* 0x00000c0501007387 */ /* 0x0001e20000100800 */
[----:B------:R-:W-:Y:S02]  /*127c0*/  IMAD.MOV.U32 R47, RZ, RZ, R46 ;  /* 0x000000ffff2f7224 */ /* 0x000fe400078e002e */
[----:B------:R-:W-:Y:S02]  /*127d0*/  @!P6 IMAD.MOV R7, RZ, RZ, -R7 ;  /* 0x000000ffff07e224 */ /* 0x000fe400078e0a07 */
[----:B------:R-:W-:-:S02]  /*127e0*/  IMAD.MOV.U32 R57, RZ, RZ, R48 ;  /* 0x000000ffff397224 */ /* 0x000fc400078e0030 */
[----:B------:R-:W-:Y:S02]  /*127f0*/  IMAD.MOV.U32 R46, RZ, RZ, R45 ;  /* 0x000000ffff2e7224 */ /* 0x000fe400078e002d */
[----:B0-----:R-:W-:Y:S02]  /*12800*/  IMAD.MOV.U32 R5, RZ, RZ, R6 ;  /* 0x000000ffff057224 */ /* 0x001fe400078e0006 */
[----:B------:R-:W-:-:S04]  /*12810*/  IMAD.HI.U32 R11, R4, R8, RZ ;  /* 0x00000008040b7227 */ /* 0x000fc800078e00ff */
[----:B------:R-:W-:Y:S02]  /*12820*/  IMAD.MOV.U32 R45, RZ, RZ, R44 ;  /* 0x000000ffff2d7224 */ /* 0x000fe400078e002c */
[----:B------:R-:W-:Y:S02]  /*12830*/  IMAD.MOV.U32 R48, RZ, RZ, R41 ;  /* 0x000000ffff307224 */ /* 0x000fe400078e0029 */
[--C-:B------:R-:W-:Y:S02]  /*12840*/  @!P5 IMAD.IADD R2, R2, 0x1, -R3.reuse ;  /* 0x000000010202d824 */ /* 0x100fe400078e0a03 */
[----:B------:R-:W-:Y:S02]  /*12850*/  @!P1 IMAD.IADD R252, R252, 0x1, -R3 ;  /* 0x00000001fcfc9824 */ /* 0x000fe400078e0a03 */
[----:B------:R-:W-:Y:S01]  /*12860*/  @!P0 IMAD.MOV R5, RZ, RZ, -R5 ;  /* 0x000000ffff058224 */ /* 0x000fe200078e0a05 */
[----:B------:R-:W-:Y:S01]  /*12870*/  STL [R1+0x8], R7 ;  /* 0x0000080701007387 */ /* 0x000fe20000100800 */
[----:B------:R-:W-:-:S02]  /*12880*/  IMAD.MOV.U32 R55, RZ, RZ, R49 ;  /* 0x000000ffff377224 */ /* 0x000fc400078e0031 */
[----:B------:R-:W-:Y:S02]  /*12890*/  IMAD.MOV R11, RZ, RZ, -R11 ;  /* 0x000000ffff0b7224 */ /* 0x000fe400078e0a0b */
[----:B------:R-:W-:Y:S02]  /*128a0*/  IMAD.MOV.U32 R49, RZ, RZ, R48 ;  /* 0x000000ffff317224 */ /* 0x000fe400078e0030 */
[----:B------:R-:W-:Y:S02]  /*128b0*/  @!P4 IMAD.MOV R2, RZ, RZ, -R2 ;  /* 0x000000ffff02c224 */ /* 0x000fe400078e0a02 */
[----:B------:R-:W-:Y:S01]  /*128c0*/  @!P2 IMAD.MOV R252, RZ, RZ, -R252 ;  /* 0x000000fffffca224 */ /* 0x000fe200078e0afc */
[----:B------:R-:W-:Y:S01]  /*128d0*/  IABS R12, R50 ;  /* 0x00000032000c7213 */ /* 0x000fe20000000000 */
[C---:B------:R-:W-:Y:S01]  /*128e0*/  IMAD R8, R3.reuse, R11, R8 ;  /* 0x0000000b03087224 */ /* 0x040fe200078e0208 */
[----:B------:R-:W-:Y:S02]  /*128f0*/  ISETP.GE.AND P2, PT, R50, RZ, PT ;  /* 0x000000ff3200720c */ /* 0x000fe40003f46270 */
[----:B------:R-:W-:-:S02]  /*12900*/  ISETP.GT.U32.AND P0, PT, R3, R9, PT ;  /* 0x000000090300720c */ /* 0x000fc40003f04070 */
[----:B------:R-:W-:Y:S02]  /*12910*/  ISETP.GT.U32.AND P3, PT, R3, R8, PT ;  /* 0x000000080300720c */ /* 0x000fe40003f64070 */
[----:B------:R-:W-:-:S09]  /*12920*/  ISETP.GE.AND P6, PT, R54, RZ, PT ;  /* 0x000000ff3600720c */ /* 0x000fd20003fc6270 */
[--C-:B------:R-:W-:Y:S02]  /*12930*/  @!P0 IMAD.IADD R9, R9, 0x1, -R3.reuse ;  /* 0x0000000109098824 */ /* 0x100fe400078e0a03 */
[----:B------:R-:W-:-:S03]  /*12940*/  @!P3 IMAD.IADD R8, R8, 0x1, -R3 ;  /* 0x000000010808b824 */ /* 0x000fc600078e0a03 */
[C---:B------:R-:W-:Y:S02]  /*12950*/  ISETP.GT.U32.AND P4, PT, R3.reuse, R9, PT ;  /* 0x000000090300720c */ /* 0x040fe40003f84070 */
[----:B------:R-:W-:Y:S02]  /*12960*/  ISETP.GT.U32.AND P0, PT, R3, R8, PT ;  /* 0x000000080300720c */ /* 0x000fe40003f04070 */
[----:B------:R-:W-:Y:S01]  /*12970*/  ISETP.GE.AND P5, PT, R53, RZ, PT ;  /* 0x000000ff3500720c */ /* 0x000fe20003fa6270 */
[----:B------:R-:W-:-:S08]  /*12980*/  IMAD.MOV.U32 R54, RZ, RZ, R49 ;  /* 0x000000ffff367224 */ /* 0x000fd000078e0031 */
[--C-:B------:R-:W-:Y:S02]  /*12990*/  @!P4 IMAD.IADD R9, R9, 0x1, -R3.reuse ;  /* 0x000000010909c824 */ /* 0x100fe400078e0a03 */
[----:B------:R-:W-:Y:S02]  /*129a0*/  @!P0 IMAD.IADD R8, R8, 0x1, -R3 ;  /* 0x0000000108088824 */ /* 0x000fe400078e0a03 */
[----:B------:R-:W-:Y:S02]  /*129b0*/  @!P5 IMAD.MOV R9, RZ, RZ, -R9 ;  /* 0x000000ffff09d224 */ /* 0x000fe400078e0a09 */
[----:B------:R-:W-:Y:S01]  /*129c0*/  @!P6 IMAD.MOV R8, RZ, RZ, -R8 ;  /* 0x000000ffff08e224 */ /* 0x000fe200078e0a08 */
[----:B------:R-:W-:Y:S02]  /*129d0*/  IABS R11, R51 ;  /* 0x00000033000b7213 */ /* 0x000fe40000000000 */
[----:B------:R-:W-:Y:S01]  /*129e0*/  ISETP.GE.AND P3, PT, R51, RZ, PT ;  /* 0x000000ff3300720c */ /* 0x000fe20003f66270 */
[----:B------:R-:W-:-:S02]  /*129f0*/  IMAD.MOV.U32 R51, RZ, RZ, R47 ;  /* 0x000000ffff337224 */ /* 0x000fc400078e002f */
[----:B----4-:R-:W-:Y:S02]  /*12a00*/  IMAD.MOV.U32 R44, RZ, RZ, R40 ;  /* 0x000000ffff2c7224 */ /* 0x010fe400078e0028 */
[----:B------:R-:W-:Y:S02]  /*12a10*/  IMAD.MOV.U32 R40, RZ, RZ, R26 ;  /* 0x000000ffff287224 */ /* 0x000fe400078e001a */
[----:B------:R-:W-:Y:S02]  /*12a20*/  IMAD.MOV.U32 R26, RZ, RZ, R126 ;  /* 0x000000ffff1a7224 */ /* 0x000fe400078e007e */
[----:B------:R-:W4:Y:S01]  /*12a30*/  LDL.LU R126, [R1+0x320] ;  /* 0x00032000017e7983 */ /* 0x000f220000300800 */
[----:B------:R-:W-:Y:S02]  /*12a40*/  IMAD.MOV.U32 R48, RZ, RZ, R44 ;  /* 0x000000ffff307224 */ /* 0x000fe400078e002c */
[----:B------:R-:W-:Y:S01]  /*12a50*/  IMAD.MOV.U32 R44, RZ, RZ, R37 ;  /* 0x000000ffff2c7224 */ /* 0x000fe200078e0025 */
[----:B------:R-:W2:Y:S01]  /*12a60*/  LDL.LU R41, [R1+0x1dc] ;  /* 0x0001dc0001297983 */ /* 0x000ea20000300800 */
[----:B------:R-:W-:-:S03]  /*12a70*/  IMAD.MOV.U32 R37, RZ, RZ, R29 ;  /* 0x000000ffff257224 */ /* 0x000fc600078e001d */
[----:B------:R0:W-:Y:S01]  /*12a80*/  STL [R1+0x4], R5 ;  /* 0x0000040501007387 */ /* 0x0001e20000100800 */
[----:B------:R-:W-:-:S03]  /*12a90*/  IMAD.MOV.U32 R50, RZ, RZ, R48 ;  /* 0x000000ffff327224 */ /* 0x000fc600078e0030 */
[----:B------:R-:W4:Y:S04]  /*12aa0*/  LDL.LU R29, [R1+0x1ac] ;  /* 0x0001ac00011d7983 */ /* 0x000f280000300800 */
[----:B------:R1:W-:Y:S04]  /*12ab0*/  STL [R1], R2 ;  /* 0x0000000201007387 */ /* 0x0003e80000100800 */
[----:B------:R-:W-:Y:S04]  /*12ac0*/  STL [R1+0x1ddc], R252 ;  /* 0x001ddcfc01007387 */ /* 0x000fe80000100800 */
[----:B------:R-:W2:Y:S04]  /*12ad0*/  LDL.LU R48, [R1+0x150] ;  /* 0x0001500001307983 */ /* 0x000ea80000300800 */
[----:B------:R-:W4:Y:S04]  /*12ae0*/  LDL.LU R49, [R1+0x15c] ;  /* 0x00015c0001317983 */ /* 0x000f280000300800 */
[----:B------:R-:W-:Y:S04]  /*12af0*/  STL [R1+0x1de0], R8 ;  /* 0x001de00801007387 */ /* 0x000fe80000100800 */
[----:B------:R-:W-:Y:S04]  /*12b00*/  STL [R1+0x1de4], R9 ;  /* 0x001de40901007387 */ /* 0x000fe80000100800 */
[----:B------:R-:W4:Y:S01]  /*12b10*/  LDL.LU R47, [R1+0x200] ;  /* 0x00020000012f7983 */ /* 0x000f220000300800 */
[----:B------:R-:W-:Y:S01]  /*12b20*/  IABS R10, R52 ;  /* 0x00000034000a7213 */ /* 0x000fe20000000000 */
[----:B0-----:R-:W-:-:S04]  /*12b30*/  IMAD.HI.U32 R5, R4, R11, RZ ;  /* 0x0000000b04057227 */ /* 0x001fc800078e00ff */
[----:B------:R-:W-:-:S04]  /*12b40*/  IMAD.HI.U32 R6, R4, R10, RZ ;  /* 0x0000000a04067227 */ /* 0x000fc800078e00ff */
[----:B------:R-:W-:Y:S02]  /*12b50*/  IMAD.MOV R6, RZ, RZ, -R6 ;  /* 0x000000ffff067224 */ /* 0x000fe400078e0a06 */
[----:B------:R-:W-:Y:S02]  /*12b60*/  IMAD.MOV R5, RZ, RZ, -R5 ;  /* 0x000000ffff057224 */ /* 0x000fe400078e0a05 */
[C---:B------:R-:W-:Y:S02]  /*12b70*/  IMAD R10, R3.reuse, R6, R10 ;  /* 0x00000006030a7224 */ /* 0x040fe400078e020a */
[C---:B------:R-:W-:Y:S02]  /*12b80*/  IMAD R11, R3.reuse, R5, R11 ;  /* 0x00000005030b7224 */ /* 0x040fe400078e020b */
[----:B------:R-:W-:Y:S01]  /*12b90*/  IMAD.HI.U32 R13, R4, R12, RZ ;  /* 0x0000000c040d7227 */ /* 0x000fe200078e00ff */
[C---:B------:R-:W-:Y:S02]  /*12ba0*/  ISETP.GT.U32.AND P0, PT, R3.reuse, R10, PT ;  /* 0x0000000a0300720c */ /* 0x040fe40003f04070 */
[----:B------:R-:W-:Y:S01]  /*12bb0*/  ISETP.GT.U32.AND P4, PT, R3, R11, PT ;  /* 0x0000000b0300720c */ /* 0x000fe20003f84070 */
[----:B------:R-:W-:-:S04]  /*12bc0*/  IMAD.MOV R13, RZ, RZ, -R13 ;  /* 0x000000ffff0d7224 */ /* 0x000fc800078e0a0d */
[----:B------:R-:W-:Y:S01]  /*12bd0*/  IMAD R12, R3, R13, R12 ;  /* 0x0000000d030c7224 */ /* 0x000fe200078e020c */
[----:B------:R-:W-:-:S05]  /*12be0*/  IABS R5, R57 ;  /* 0x0000003900057213 */ /* 0x000fca0000000000 */
[--C-:B------:R-:W-:Y:S01]  /*12bf0*/  @!P0 IMAD.IADD R10, R10, 0x1, -R3.reuse ;  /* 0x000000010a0a8824 */ /* 0x100fe200078e0a03 */
[----:B------:R-:W-:Y:S01]  /*12c00*/  ISETP.GT.U32.AND P0, PT, R3, R12, PT ;  /* 0x0000000c0300720c */ /* 0x000fe20003f04070 */
[----:B------:R-:W-:Y:S01]  /*12c10*/  @!P4 IMAD.IADD R11, R11, 0x1, -R3 ;  /* 0x000000010b0bc824 */ /* 0x000fe200078e0a03 */
[----:B------:R-:W-:Y:S01]  /*12c20*/  IABS R6, R56 ;  /* 0x0000003800067213 */ /* 0x000fe20000000000 */
[C---:B------:R-:W-:Y:S01]  /*12c30*/  IMAD.HI.U32 R15, R4.reuse, R5, RZ ;  /* 0x00000005040f7227 */ /* 0x040fe200078e00ff */
[C---:B------:R-:W-:Y:S02]  /*12c40*/  ISETP.GT.U32.AND P4, PT, R3.reuse, R10, PT ;  /* 0x0000000a0300720c */ /* 0x040fe40003f84070 */
[----:B------:R-:W-:Y:S01]  /*12c50*/  ISETP.GT.U32.AND P6, PT, R3, R11, PT ;  /* 0x0000000b0300720c */ /* 0x000fe20003fc4070 */
[----:B------:R-:W-:Y:S01]  /*12c60*/  IMAD.HI.U32 R14, R4, R6, RZ ;  /* 0x00000006040e7227 */ /* 0x000fe200078e00ff */
[----:B------:R-:W-:Y:S02]  /*12c70*/  ISETP.GE.AND P1, PT, R52, RZ, PT ;  /* 0x000000ff3400720c */ /* 0x000fe40003f26270 */
[----:B------:R-:W-:Y:S01]  /*12c80*/  IABS R7, R50 ;  /* 0x0000003200077213 */ /* 0x000fe20000000000 */
[----:B------:R-:W-:Y:S01]  /*12c90*/  IMAD.MOV R15, RZ, RZ, -R15 ;  /* 0x000000ffff0f7224 */ /* 0x000fe200078e0a0f */
[----:B-1----:R-:W-:Y:S01]  /*12ca0*/  IABS R2, R55 ;  /* 0x0000003700027213 */ /* 0x002fe20000000000 */
[----:B------:R-:W-:-:S02]  /*12cb0*/  @!P0 IMAD.IADD R12, R12, 0x1, -R3 ;  /* 0x000000010c0c8824 */ /* 0x000fc400078e0a03 */
[----:B------:R-:W-:Y:S02]  /*12cc0*/  IMAD.MOV R14, RZ, RZ, -R14 ;  /* 0x000000ffff0e7224 */ /* 0x000fe400078e0a0e */
[C---:B------:R-:W-:Y:S02]  /*12cd0*/  IMAD R5, R3.reuse, R15, R5 ;  /* 0x0000000f03057224 */ /* 0x040fe400078e0205 */
[----:B------:R-:W-:Y:S01]  /*12ce0*/  IMAD.HI.U32 R16, R4, R7, RZ ;  /* 0x0000000704107227 */ /* 0x000fe200078e00ff */
[----:B------:R-:W-:-:S03]  /*12cf0*/  ISETP.GT.U32.AND P0, PT, R3, R12, PT ;  /* 0x0000000c0300720c */ /* 0x000fc60003f04070 */
[----:B------:R-:W-:Y:S02]  /*12d00*/  IMAD R6, R3, R14, R6 ;  /* 0x0000000e03067224 */ /* 0x000fe400078e0206 */
[--C-:B------:R-:W-:Y:S02]  /*12d10*/  @!P4 IMAD.IADD R10, R10, 0x1, -R3.reuse ;  /* 0x000000010a0ac824 */ /* 0x100fe400078e0a03 */
[----:B------:R-:W-:Y:S01]  /*12d20*/  @!P6 IMAD.IADD R11, R11, 0x1, -R3 ;  /* 0x000000010b0be824 */ /* 0x000fe200078e0a03 */
[----:B------:R-:W-:Y:S01]  /*12d30*/  ISETP.GT.U32.AND P6, PT, R3, R5, PT ;  /* 0x000000050300720c */ /* 0x000fe20003fc4070 */
[----:B------:R-:W-:-:S04]  /*12d40*/  IMAD.HI.U32 R13, R4, R2, RZ ;  /* 0x00000002040d7227 */ /* 0x000fc800078e00ff */
[----:B------:R-:W-:Y:S02]  /*12d50*/  IMAD.MOV R16, RZ, RZ, -R16 ;  /* 0x000000ffff107224 */ /* 0x000fe400078e0a10 */
[----:B------:R-:W-:Y:S01]  /*12d60*/  @!P1 IMAD.MOV R10, RZ, RZ, -R10 ;  /* 0x000000ffff0a9224 */ /* 0x000fe200078e0a0a */
[C---:B------:R-:W-:Y:S01]  /*12d70*/  ISETP.GT.U32.AND P1, PT, R3.reuse, R6, PT ;  /* 0x000000060300720c */ /* 0x040fe20003f24070 */
[----:B------:R-:W-:Y:S02]  /*12d80*/  IMAD.MOV R13, RZ, RZ, -R13 ;  /* 0x000000ffff0d7224 */ /* 0x000fe400078e0a0d */
[C---:B------:R-:W-:Y:S02]  /*12d90*/  IMAD R7, R3.reuse, R16, R7 ;  /* 0x0000001003077224 */ /* 0x040fe400078e0207 */
[----:B------:R-:W-:-:S03]  /*12da0*/  IMAD R2, R3, R13, R2 ;  /* 0x0000000d03027224 */ /* 0x000fc600078e0202 */
[----:B------:R-:W-:Y:S01]  /*12db0*/  ISETP.GT.U32.AND P4, PT, R3, R7, PT ;  /* 0x000000070300720c */ /* 0x000fe20003f84070 */
[--C-:B------:R-:W-:Y:S01]  /*12dc0*/  @!P0 IMAD.IADD R12, R12, 0x1, -R3.reuse ;  /* 0x000000010c0c8824 */ /* 0x100fe200078e0a03 */
[----:B------:R-:W-:Y:S01]  /*12dd0*/  IABS R13, R54 ;  /* 0x00000036000d7213 */ /* 0x000fe20000000000 */
[--C-:B------:R-:W-:Y:S01]  /*12de0*/  @!P6 IMAD.IADD R5, R5, 0x1, -R3.reuse ;  /* 0x000000010505e824 */ /* 0x100fe200078e0a03 */
[C---:B------:R-:W-:Y:S01]  /*12df0*/  ISETP.GT.U32.AND P0, PT, R3.reuse, R2, PT ;  /* 0x000000020300720c */ /* 0x040fe20003f04070 */
[----:B------:R-:W-:Y:S02]  /*12e00*/  @!P1 IMAD.IADD R6, R6, 0x1, -R3 ;  /* 0x0000000106069824 */ /* 0x000fe400078e0a03 */
[----:B------:R-:W-:Y:S01]  /*12e10*/  IMAD.HI.U32 R17, R4, R13, RZ ;  /* 0x0000000d04117227 */ /* 0x000fe200078e00ff */
[----:B------:R-:W-:-:S03]  /*12e20*/  ISETP.GT.U32.AND P1, PT, R3, R5, PT ;  /* 0x000000050300720c */ /* 0x000fc60003f24070 */
[----:B------:R-:W-:Y:S02]  /*12e30*/  IMAD.MOV R17, RZ, RZ, -R17 ;  /* 0x000000ffff117224 */ /* 0x000fe400078e0a11 */
[----:B------:R-:W-:Y:S02]  /*12e40*/  @!P4 IMAD.IADD R7, R7, 0x1, -R3 ;  /* 0x000000010707c824 */ /* 0x000fe400078e0a03 */
[----:B------:R-:W-:Y:S02]  /*12e50*/  IMAD.MOV.U32 R52, RZ, RZ, R46 ;  /* 0x000000ffff347224 */ /* 0x000fe400078e002e */
[C---:B------:R-:W-:Y:S02]  /*12e60*/  IMAD R17, R3.reuse, R17, R13 ;  /* 0x0000001103117224 */ /* 0x040fe400078e020d */
[--C-:B------:R-:W-:Y:S01]  /*12e70*/  @!P0 IMAD.IADD R2, R2, 0x1, -R3.reuse ;  /* 0x0000000102028824 */ /* 0x100fe200078e0a03 */
[C---:B------:R-:W-:Y:S02]  /*12e80*/  ISETP.GT.U32.AND P0, PT, R3.reuse, R6, PT ;  /* 0x000000060300720c */ /* 0x040fe40003f04070 */
[----:B------:R-:W-:Y:S01]  /*12e90*/  ISETP.GT.U32.AND P6, PT, R3, R7, PT ;  /* 0x000000070300720c */ /* 0x000fe20003fc4070 */
[----:B------:R-:W-:Y:S01]  /*12ea0*/  @!P1 IMAD.IADD R5, R5, 0x1, -R3 ;  /* 0x0000000105059824 */ /* 0x000fe200078e0a03 */
[----:B------:R-:W-:-:S02]  /*12eb0*/  IABS R19, R52 ;  /* 0x0000003400137213 */ /* 0x000fc40000000000 */
[C---:B------:R-:W-:Y:S02]  /*12ec0*/  ISETP.GT.U32.AND P1, PT, R3.reuse, R17, PT ;  /* 0x000000110300720c */ /* 0x040fe40003f24070 */
[----:B------:R-:W-:Y:S01]  /*12ed0*/  ISETP.GE.AND P5, PT, R50, RZ, PT ;  /* 0x000000ff3200720c */ /* 0x000fe20003fa6270 */
[----:B------:R-:W-:Y:S01]  /*12ee0*/  @!P2 IMAD.MOV R12, RZ, RZ, -R12 ;  /* 0x000000ffff0ca224 */ /* 0x000fe200078e0a0c */
[----:B------:R-:W-:-:S03]  /*12ef0*/  ISETP.GT.U32.AND P2, PT, R3, R2, PT ;  /* 0x000000020300720c */ /* 0x000fc60003f44070 */
[--C-:B------:R-:W-:Y:S02]  /*12f00*/  @!P0 IMAD.IADD R6, R6, 0x1, -R3.reuse ;  /* 0x0000000106068824 */ /* 0x100fe400078e0a03 */
[----:B------:R-:W-:-:S04]  /*12f10*/  @!P6 IMAD.IADD R7, R7, 0x1, -R3 ;  /* 0x000000010707e824 */ /* 0x000fc800078e0a03 */
[----:B------:R-:W-:Y:S02]  /*12f20*/  @!P1 IMAD.IADD R17, R17, 0x1, -R3 ;  /* 0x0000000111119824 */ /* 0x000fe400078e0a03 */
[----:B------:R-:W-:Y:S01]  /*12f30*/  @!P3 IMAD.MOV R11, RZ, RZ, -R11 ;  /* 0x000000ffff0bb224 */ /* 0x000fe200078e0a0b */
[----:B------:R-:W-:Y:S01]  /*12f40*/  ISETP.GE.AND P3, PT, R57, RZ, PT ;  /* 0x000000ff3900720c */ /* 0x000fe20003f66270 */
[----:B------:R-:W-:Y:S01]  /*12f50*/  @!P2 IMAD.IADD R2, R2, 0x1, -R3 ;  /* 0x000000010202a824 */ /* 0x000fe200078e0a03 */
[----:B------:R-:W-:Y:S02]  /*12f60*/  ISETP.GE.AND P4, PT, R56, RZ, PT ;  /* 0x000000ff3800720c */ /* 0x000fe40003f86270 */
[----:B------:R-:W-:Y:S02]  /*12f70*/  IABS R20, R51 ;  /* 0x0000003300147213 */ /* 0x000fe40000000000 */
[----:B------:R-:W-:Y:S01]  /*12f80*/  ISETP.GE.AND P2, PT, R54, RZ, PT ;  /* 0x000000ff3600720c */ /* 0x000fe20003f46270 */
[----:B------:R-:W-:Y:S01]  /*12f90*/  IMAD.MOV.U32 R46, RZ, RZ, R40 ;  /* 0x000000ffff2e7224 */ /* 0x000fe200078e0028 */
[----:B------:R-:W-:Y:S01]  /*12fa0*/  ISETP.GE.AND P6, PT, R55, RZ, PT ;  /* 0x000000ff3700720c */ /* 0x000fe20003fc6270 */
[----:B------:R-:W-:-:S04]  /*12fb0*/  IMAD.HI.U32 R22, R4, R20, RZ ;  /* 0x0000001404167227 */ /* 0x000fc800078e00ff */
[----:B------:R-:W-:Y:S02]  /*12fc0*/  IMAD.MOV.U32 R40, RZ, RZ, R38 ;  /* 0x000000ffff287224 */ /* 0x000fe400078e0026 */
[----:B------:R-:W-:Y:S02]  /*12fd0*/  IMAD.MOV.U32 R14, RZ, RZ, R5 ;  /* 0x000000ffff0e7224 */ /* 0x000fe400078e0005 */
[----:B---3--:R-:W-:Y:S02]  /*12fe0*/  IMAD.MOV.U32 R38, RZ, RZ, R127 ;  /* 0x000000ffff267224 */ /* 0x008fe400078e007f */
[----:B------:R-:W-:Y:S01]  /*12ff0*/  IMAD.MOV R22, RZ, RZ, -R22 ;  /* 0x000000ffff167224 */ /* 0x000fe200078e0a16 */
[----:B------:R-:W3:Y:S01]  /*13000*/  LDL.LU R127, [R1+0x650] ;  /* 0x00065000017f7983 */ /* 0x000ee20000300800 */
[----:B------:R-:W-:Y:S02]  /*13010*/  IMAD.MOV.U32 R15, RZ, RZ, R6 ;  /* 0x000000ffff0f7224 */ /* 0x000fe400078e0006 */
[----:B------:R-:W-:-:S02]  /*13020*/  IMAD.MOV.U32 R16, RZ, RZ, R2 ;  /* 0x000000ffff107224 */ /* 0x000fc400078e0002 */
[----:B------:R-:W-:Y:S02]  /*13030*/  @!P3 IMAD.MOV R14, RZ, RZ, -R14 ;  /* 0x000000ffff0eb224 */ /* 0x000fe400078e0a0e */
[----:B------:R-:W-:Y:S02]  /*13040*/  @!P4 IMAD.MOV R15, RZ, RZ, -R15 ;  /* 0x000000ffff0fc224 */ /* 0x000fe400078e0a0f */
[----:B------:R-:W-:Y:S02]  /*13050*/  IMAD R20, R3, R22, R20 ;  /* 0x0000001603147224 */ /* 0x000fe400078e0214 */
[----:B------:R-:W-:Y:S02]  /*13060*/  @!P6 IMAD.MOV R16, RZ, RZ, -R16 ;  /* 0x000000ffff10e224 */ /* 0x000fe400078e0a10 */
[----:B--2---:R-:W-:-:S05]  /*13070*/  IMAD.MOV.U32 R53, RZ, RZ, R48 ;  /* 0x000000ffff357224 */ /* 0x004fca00078e0030 */
[----:B------:R-:W-:-:S05]  /*13080*/  IABS R18, R53 ;  /* 0x0000003500127213 */ /* 0x000fca0000000000 */
[----:B------:R-:W-:-:S04]  /*13090*/  IMAD.HI.U32 R13, R4, R18, RZ ;  /* 0x00000012040d7227 */ /* 0x000fc800078e00ff */
[----:B------:R-:W-:-:S04]  /*130a0*/  IMAD.MOV R13, RZ, RZ, -R13 ;  /* 0x000000ffff0d7224 */ /* 0x000fc800078e0a0d */
[----:B------:R-:W-:Y:S02]  /*130b0*/  IMAD R18, R3, R13, R18 ;  /* 0x0000000d03127224 */ /* 0x000fe400078e0212 */
[----:B------:R-:W-:-:S03]  /*130c0*/  IMAD.HI.U32 R13, R4, R19, RZ ;  /* 0x00000013040d7227 */ /* 0x000fc600078e00ff */
[----:B------:R-:W-:Y:S01]  /*130d0*/  ISETP.GT.U32.AND P0, PT, R3, R18, PT ;  /* 0x000000120300720c */ /* 0x000fe20003f04070 */
[----:B------:R-:W-:-:S04]  /*130e0*/  IMAD.MOV R13, RZ, RZ, -R13 ;  /* 0x000000ffff0d7224 */ /* 0x000fc800078e0a0d */
[----:B------:R-:W-:Y:S02]  /*130f0*/  IMAD R19, R3, R13, R19 ;  /* 0x0000000d03137224 */ /* 0x000fe400078e0213 */
[----:B------:R-:W-:-:S04]  /*13100*/  IMAD.MOV.U32 R13, RZ, RZ, R7 ;  /* 0x000000ffff0d7224 */ /* 0x000fc800078e0007 */
[----:B------:R-:W-:Y:S01]  /*13110*/  @!P5 IMAD.MOV R13, RZ, RZ, -R13 ;  /* 0x000000ffff0dd224 */ /* 0x000fe200078e0a0d */
[C---:B------:R-:W-:Y:S01]  /*13120*/  ISETP.GT.U32.AND P5, PT, R3.reuse, R17, PT ;  /* 0x000000110300720c */ /* 0x040fe20003fa4070 */
[----:B------:R-:W-:Y:S02]  /*13130*/  @!P0 IMAD.IADD R18, R18, 0x1, -R3 ;  /* 0x0000000112128824 */ /* 0x000fe400078e0a03 */
[----:B----4-:R-:W-:Y:S02]  /*13140*/  IMAD.MOV.U32 R50, RZ, RZ, R49 ;  /* 0x000000ffff327224 */ /* 0x010fe400078e0031 */
[----:B------:R-:W-:Y:S01]  /*13150*/  IMAD.MOV.U32 R49, RZ, RZ, R128 ;  /* 0x000000ffff317224 */ /* 0x000fe200078e0080 */
[----:B------:R-:W-:Y:S01]  /*13160*/  ISETP.GT.U32.AND P0, PT, R3, R18, PT ;  /* 0x000000120300720c */ /* 0x000fe20003f04070 */
[----:B------:R-:W-:Y:S01]  /*13170*/  IMAD.MOV.U32 R48, RZ, RZ, R45 ;  /* 0x000000ffff307224 */ /* 0x000fe200078e002d */
[----:B------:R-:W-:Y:S01]  /*13180*/  ISETP.GE.AND P1, PT, R53, RZ, PT ;  /* 0x000000ff3500720c */ /* 0x000fe20003f26270 */
[----:B------:R-:W-:Y:S01]  /*13190*/  IMAD.MOV.U32 R45, RZ, RZ, R41 ;  /* 0x000000ffff2d7224 */ /* 0x000fe200078e0029 */
[----:B------:R-:W-:Y:S01]  /*131a0*/  IABS R21, R50 ;  /* 0x0000003200157213 */ /* 0x000fe20000000000 */
[----:B------:R-:W-:Y:S01]  /*131b0*/  IMAD.MOV.U32 R65, RZ, RZ, R49 ;  /* 0x000000ffff417224 */ /* 0x000fe200078e0031 */
[----:B------:R-:W2:Y:S01]  /*131c0*/  LDL.LU R128, [R1+0x1e8] ;  /* 0x0001e80001807983 */ /* 0x000ea20000300800 */
[----:B------:R-:W-:-:S02]  /*131d0*/  IMAD.MOV.U32 R49, RZ, RZ, R47 ;  /* 0x000000ffff317224 */ /* 0x000fc400078e002f */
[----:B------:R-:W-:Y:S02]  /*131e0*/  IMAD.MOV.U32 R64, RZ, RZ, R48 ;  /* 0x000000ffff407224 */ /* 0x000fe400078e0030 */
[----:B------:R-:W-:Y:S02]  /*131f0*/  IMAD.MOV.U32 R48, RZ, RZ, R46 ;  /* 0x000000ffff307224 */ /* 0x000fe400078e002e */
[----:B------:R-:W-:Y:S01]  /*13200*/  @!P5 IMAD.IADD R17, R17, 0x1, -R3 ;  /* 0x000000011111d824 */ /* 0x000fe200078e0a03 */
[----:B------:R-:W-:Y:S01]  /*13210*/  ISETP.GE.AND P5, PT, R50, RZ, PT ;  /* 0x000000ff3200720c */ /* 0x000fe20003fa6270 */
[----:B------:R-:W-:Y:S02]  /*13220*/  IMAD.MOV.U32 R47, RZ, RZ, R45 ;  /* 0x000000ffff2f7224 */ /* 0x000fe400078e002d */
[----:B------:R-:W-:Y:S02]  /*13230*/  IMAD.MOV.U32 R46, RZ, RZ, R44 ;  /* 0x000000ffff2e7224 */ /* 0x000fe400078e002c */
[----:B------:R-:W-:-:S02]  /*13240*/  IMAD.MOV.U32 R50, RZ, RZ, R49 ;  /* 0x000000ffff327224 */ /* 0x000fc400078e0031 */
[----:B------:R-:W-:Y:S02]  /*13250*/  IMAD.MOV.U32 R45, RZ, RZ, R37 ;  /* 0x000000ffff2d7224 */ /* 0x000fe400078e0025 */
[----:B------:R-:W-:Y:S02]  /*13260*/  IMAD.MOV.U32 R41, RZ, RZ, R124 ;  /* 0x000000ffff297224 */ /* 0x000fe400078e007c */
[----:B------:R-:W-:Y:S01]  /*13270*/  IMAD.MOV.U32 R44, RZ, RZ, R29 ;  /* 0x000000ffff2c7224 */ /* 0x000fe200078e001d */
[----:B------:R-:W4:Y:S01]  /*13280*/  LDL.LU R124, [R1+0x3f0] ;  /* 0x0003f000017c7983 */ /* 0x000f220000300800 */
[----:B------:R-:W-:Y:S02]  /*13290*/  IMAD.MOV.U32 R49, RZ, RZ, R48 ;  /* 0x000000ffff317224 */ /* 0x000fe400078e0030 */
[----:B------:R-:W-:Y:S01]  /*132a0*/  IMAD.MOV.U32 R37, RZ, RZ, R28 ;  /* 0x000000ffff257224 */ /* 0x000fe200078e001c */
[----:B------:R-:W-:Y:S01]  /*132b0*/  STL [R1+0x1de8], R10 ;  /* 0x001de80a01007387 */ /* 0x000fe20000100800 */
[----:B------:R-:W-:Y:S01]  /*132c0*/  IMAD.MOV.U32 R48, RZ, RZ, R47 ;  /* 0x000000ffff307224 */ /* 0x000fe200078e002f */
[----:B------:R-:W-:Y:S01]  /*132d0*/  IABS R22, R50 ;  /* 0x0000003200167213 */ /* 0x000fe20000000000 */
[----:B------:R-:W-:Y:S01]  /*132e0*/  IMAD.MOV.U32 R47, RZ, RZ, R46 ;  /* 0x000000ffff2f7224 */ /* 0x000fe200078e002e */
[----:B------:R-:W-:Y:S01]  /*132f0*/  STL [R1+0x1dec], R11 ;  /* 0x001dec0b01007387 */ /* 0x000fe20000100800 */
[----:B------:R-:W-:Y:S01]  /*13300*/  @!P2 IMAD.MOV R17, RZ, RZ, -R17 ;  /* 0x000000ffff11a224 */ /* 0x000fe200078e0a11 */
[----:B------:R-:W-:Y:S01]  /*13310*/  ISETP.GE.AND P2, PT, R50, RZ, PT ;  /* 0x000000ff3200720c */ /* 0x000fe20003f46270 */
[----:B------:R-:W-:Y:S01]  /*13320*/  IMAD.MOV.U32 R46, RZ, RZ, R45 ;  /* 0x000000ffff2e7224 */ /* 0x000fe200078e002d */
[----:B------:R-:W-:Y:S01]  /*13330*/  STL [R1+0x1df0], R12 ;  /* 0x001df00c01007387 */ /* 0x000fe20000100800 */
[----:B------:R-:W-:-:S02]  /*13340*/  IMAD.MOV.U32 R45, RZ, RZ, R44 ;  /* 0x000000ffff2d7224 */ /* 0x000fc400078e002c */
[----:B------:R-:W-:Y:S01]  /*13350*/  IMAD.MOV.U32 R50, RZ, RZ, R49 ;  /* 0x000000ffff327224 */ /* 0x000fe200078e0031 */
[----:B------:R-:W-:Y:S01]  /*13360*/  STL [R1+0x1df4], R13 ;  /* 0x001df40d01007387 */ /* 0x000fe20000100800 */
[----:B------:R-:W-:Y:S02]  /*13370*/  IMAD.MOV.U32 R44, RZ, RZ, R37 ;  /* 0x000000ffff2c7224 */ /* 0x000fe400078e0025 */
[----:B------:R-:W-:Y:S01]  /*13380*/  @!P0 IMAD.IADD R18, R18, 0x1, -R3 ;  /* 0x0000000112128824 */ /* 0x000fe200078e0a03 */
[----:B------:R-:W-:Y:S01]  /*13390*/  STL [R1+0x1df8], R14 ;  /* 0x001df80e01007387 */ /* 0x000fe20000100800 */
[----:B------:R-:W-:Y:S02]  /*133a0*/  IMAD.MOV.U32 R49, RZ, RZ, R48 ;  /* 0x000000ffff317224 */ /* 0x000fe400078e0030 */
[----:B------:R-:W-:Y:S01]  /*133b0*/  IMAD.MOV.U32 R48, RZ, RZ, R47 ;  /* 0x000000ffff307224 */ /* 0x000fe200078e002f */
[----:B------:R-:W-:Y:S01]  /*133c0*/  STL [R1+0x1dfc], R15 ;  /* 0x001dfc0f01007387 */ /* 0x000fe20000100800 */
[----:B------:R-:W-:-:S02]  /*133d0*/  IMAD.MOV.U32 R47, RZ, RZ, R46 ;  /* 0x000000ffff2f7224 */ /* 0x000fc400078e002e */
[----:B------:R-:W-:Y:S01]  /*133e0*/  IMAD.MOV.U32 R28, RZ, RZ, R129 ;  /* 0x000000ffff1c7224 */ /* 0x000fe200078e0081 */
[----:B------:R-:W3:Y:S01]  /*133f0*/  LDL.LU R29, [R1+0x28c] ;  /* 0x00028c00011d7983 */ /* 0x000ee20000300800 */
[----:B------:R-:W-:Y:S02]  /*13400*/  IMAD.MOV.U32 R46, RZ, RZ, R45 ;  /* 0x000000ffff2e7224 */ /* 0x000fe400078e002d */
[----:B------:R-:W-:Y:S01]  /*13410*/  IMAD.MOV.U32 R45, RZ, RZ, R44 ;  /* 0x000000ffff2d7224 */ /* 0x000fe200078e002c */
[----:B------:R-:W4:Y:S01]  /*13420*/  LDL.LU R129, [R1+0x414] ;  /* 0x0004140001817983 */ /* 0x000f220000300800 */
[----:B------:R-:W-:Y:S02]  /*13430*/  @!P1 IMAD.MOV R18, RZ, RZ, -R18 ;  /* 0x000000ffff129224 */ /* 0x000fe400078e0a12 */
[----:B------:R-:W-:Y:S01]  /*13440*/  IMAD.MOV.U32 R44, RZ, RZ, R43 ;  /* 0x000000ffff2c7224 */ /* 0x000fe200078e002b */
[----:B------:R-:W-:Y:S01]  /*13450*/  STL [R1+0x1e00], R16 ;  /* 0x001e001001007387 */ /* 0x000fe20000100800 */
[----:B------:R-:W-:-:S02]  /*13460*/  IMAD.MOV.U32 R43, RZ, RZ, R42 ;  /* 0x000000ffff2b7224 */ /* 0x000fc400078e002a */
[----:B------:R-:W-:Y:S01]  /*13470*/  IMAD.MOV.U32 R42, RZ, RZ, R36 ;  /* 0x000000ffff2a7224 */ /* 0x000fe200078e0024 */
[----:B------:R-:W4:Y:S01]  /*13480*/  LDL.LU R37, [R1+0x410] ;  /* 0x0004100001257983 */ /* 0x000f220000300800 */
[----:B------:R-:W-:-:S03]  /*13490*/  IMAD.MOV.U32 R61, RZ, RZ, R49 ;  /* 0x000000ffff3d7224 */ /* 0x000fc600078e0031 */
[----:B------:R-:W-:Y:S01]  /*134a0*/  STL [R1+0x1e04], R17 ;  /* 0x001e041101007387 */ /* 0x000fe20000100800 */
[----:B------:R-:W-:-:S03]  /*134b0*/  IMAD.MOV.U32 R62, RZ, RZ, R48 ;  /* 0x000000ffff3e7224 */ /* 0x000fc600078e0030 */
[----:B------:R-:W3:Y:S04]  /*134c0*/  LDL.LU R36, [R1+0x214] ;  /* 0x0002140001247983 */ /* 0x000ee80000300800 */
[----:B------:R-:W-:Y:S04]  /*134d0*/  STL [R1+0x1e08], R18 ;  /* 0x001e081201007387 */ /* 0x000fe80000100800 */
[----:B------:R-:W4:Y:S04]  /*134e0*/  LDL.LU R49, [R1+0x1e4] ;  /* 0x0001e40001317983 */ /* 0x000f280000300800 */
[----:B------:R-:W4:Y:S01]  /*134f0*/  LDL.LU R48, [R1+0x1e0] ;  /* 0x0001e00001307983 */ /* 0x000f220000300800 */
[----:B------:R-:W-:Y:S01]  /*13500*/  ISETP.GT.U32.AND P3, PT, R3, R19, PT ;  /* 0x000000130300720c */ /* 0x000fe20003f64070 */
[----:B------:R-:W-:-:S12]  /*13510*/  IMAD.HI.U32 R7, R4, R21, RZ ;  /* 0x0000001504077227 */ /* 0x000fd800078e00ff */
[----:B------:R-:W-:-:S05]  /*13520*/  @!P3 IMAD.IADD R19, R19, 0x1, -R3 ;  /* 0x000000011313b824 */ /* 0x000fca00078e0a03 */
[----:B------:R-:W-:Y:S01]  /*13530*/  ISETP.GT.U32.AND P3, PT, R3, R19, PT ;  /* 0x000000130300720c */ /* 0x000fe20003f64070 */
[----:B------:R-:W-:-:S04]  /*13540*/  IMAD.MOV R7, RZ, RZ, -R7 ;  /* 0x000000ffff077224 */ /* 0x000fc800078e0a07 */
[----:B------:R-:W-:-:S08]  /*13550*/  IMAD R21, R3, R7, R21 ;  /* 0x0000000703157224 */ /* 0x000fd000078e0215 */
[----:B------:R-:W-:Y:S01]  /*13560*/  @!P3 IMAD.IADD R19, R19, 0x1, -R3 ;  /* 0x000000011313b824 */ /* 0x000fe200078e0a03 */
[----:B------:R-:W-:Y:S01]  /*13570*/  ISETP.GT.U32.AND P3, PT, R3, R21, PT ;  /* 0x000000150300720c */ /* 0x000fe20003f64070 */
[----:B------:R-:W-:Y:S01]  /*13580*/  IMAD.MOV.U32 R60, RZ, RZ, R47 ;  /* 0x000000ffff3c7224 */ /* 0x000fe200078e002f */
[----:B------:R-:W-:Y:S01]  /*13590*/  ISETP.GE.AND P6, PT, R51, RZ, PT ;  /* 0x000000ff3300720c */ /* 0x000fe20003fc6270 */
[----:B------:R-:W-:Y:S01]  /*135a0*/  IMAD.MOV.U32 R63, RZ, RZ, R46 ;  /* 0x000000ffff3f7224 */ /* 0x000fe200078e002e */
[----:B------:R-:W-:Y:S01]  /*135b0*/  ISETP.GE.AND P1, PT, R50, RZ, PT ;  /* 0x000000ff3200720c */ /* 0x000fe20003f26270 */
[----:B------:R-:W-:Y:S01]  /*135c0*/  IMAD.MOV.U32 R51, RZ, RZ, R45 ;  /* 0x000000ffff337224 */ /* 0x000fe200078e002d */
[----:B------:R-:W-:Y:S01]  /*135d0*/  IABS R23, R50 ;  /* 0x0000003200177213 */ /* 0x000fe20000000000 */
[----:B------:R-:W-:Y:S01]  /*135e0*/  IMAD.MOV.U32 R46, RZ, RZ, R42 ;  /* 0x000000ffff2e7224 */ /* 0x000fe200078e002a */
[----:B------:R-:W-:Y:S02]  /*135f0*/  ISETP.GE.AND P4, PT, R52, RZ, PT ;  /* 0x000000ff3400720c */ /* 0x000fe40003f86270 */
[----:B------:R-:W-:-:S03]  /*13600*/  IABS R24, R51 ;  /* 0x0000003300187213 */ /* 0x000fc60000000000 */
[----:B------:R-:W-:Y:S01]  /*13610*/  @!P3 IMAD.IADD R21, R21, 0x1, -R3 ;  /* 0x000000011515b824 */ /* 0x000fe200078e0a03 */
[----:B------:R-:W-:Y:S01]  /*13620*/  ISETP.GE.AND P3, PT, R51, RZ, PT ;  /* 0x000000ff3300720c */ /* 0x000fe20003f66270 */
[----:B--2---:R-:W-:Y:S02]  /*13630*/  IMAD.MOV.U32 R50, RZ, RZ, R128 ;  /* 0x000000ffff327224 */ /* 0x004fe400078e0080 */
[----:B---3--:R-:W-:Y:S02]  /*13640*/  IMAD.MOV.U32 R47, RZ, RZ, R36 ;  /* 0x000000ffff2f7224 */ /* 0x008fe400078e0024 */
[----:B------:R-:W2:Y:S04]  /*13650*/  LDL.LU R36, [R1+0x2c0] ;  /* 0x0002c00001247983 */ /* 0x000ea80000300800 */
[----:B------:R-:W3:Y:S04]  /*13660*/  LDL.LU R42, [R1+0x2b8] ;  /* 0x0002b800012a7983 */ /* 0x000ee80000300800 */
[----:B------:R-:W3:Y:S01]  /*13670*/  LDL.LU R128, [R1+0x404] ;  /* 0x0004040001807983 */ /* 0x000ee20000300800 */
[----:B----4-:R-:W-:-:S02]  /*13680*/  IMAD.MOV.U32 R59, RZ, RZ, R48 ;  /* 0x000000ffff3b7224 */ /* 0x010fc400078e0030 */
[----:B------:R-:W-:Y:S02]  /*13690*/  IMAD.MOV.U32 R48, RZ, RZ, R33 ;  /* 0x000000ffff307224 */ /* 0x000fe400078e0021 */
[----:B------:R-:W4:Y:S04]  /*136a0*/  LDL.LU R33, [R1+0x3e0] ;  /* 0x0003e00001217983 */ /* 0x000f280000300800 */
[----:B------:R-:W2:Y:S04]  /*136b0*/  LDL.LU R52, [R1+0x1fc] ;  /* 0x0001fc0001347983 */ /* 0x000ea80000300800 */
[----:B------:R-:W3:Y:S01]  /*136c0*/  LDL.LU R51, [R1+0x290] ;  /* 0x0002900001337983 */ /* 0x000ee20000300800 */
[----:B------:R-:W-:Y:S01]  /*136d0*/  ISETP.GT.U32.AND P0, PT, R3, R20, PT ;  /* 0x000000140300720c */ /* 0x000fe20003f04070 */
[----:B------:R-:W-:-:S12]  /*136e0*/  IMAD.HI.U32 R2, R4, R22, RZ ;  /* 0x0000001604027227 */ /* 0x000fd800078e00ff */
[----:B------:R-:W-:-:S05]  /*136f0*/  @!P0 IMAD.IADD R20, R20, 0x1, -R3 ;  /* 0x0000000114148824 */ /* 0x000fca00078e0a03 */
[----:B------:R-:W-:Y:S01]  /*13700*/  ISETP.GT.U32.AND P0, PT, R3, R20, PT ;  /* 0x000000140300720c */ /* 0x000fe20003f04070 */
[----:B------:R-:W-:-:S04]  /*13710*/  IMAD.MOV R2, RZ, RZ, -R2 ;  /* 0x000000ffff027224 */ /* 0x000fc800078e0a02 */
[----:B------:R-:W-:Y:S02]  /*13720*/  IMAD R22, R3, R2, R22 ;  /* 0x0000000203167224 */ /* 0x000fe400078e0216 */
[----:B------:R-:W-:-:S06]  /*13730*/  IMAD.HI.U32 R7, R4, R23, RZ ;  /* 0x0000001704077227 */ /* 0x000fcc00078e00ff */
[----:B------:R-:W-:Y:S01]  /*13740*/  @!P0 IMAD.IADD R20, R20, 0x1, -R3 ;  /* 0x0000000114148824 */ /* 0x000fe200078e0a03 */
[C---:B------:R-:W-:Y:S01]  /*13750*/  ISETP.GT.U32.AND P0, PT, R3.reuse, R22, PT ;  /* 0x000000160300720c */ /* 0x040fe20003f04070 */
[----:B------:R-:W-:Y:S02]  /*13760*/  IMAD.MOV.U32 R45, RZ, RZ, R43 ;  /* 0x000000ffff2d7224 */ /* 0x000fe400078e002b */
[----:B------:R-:W-:Y:S01]  /*13770*/  @!P4 IMAD.MOV R19, RZ, RZ, -R19 ;  /* 0x000000ffff13c224 */ /* 0x000fe200078e0a13 */
[----:B------:R-:W-:Y:S01]  /*13780*/  ISETP.GT.U32.AND P4, PT, R3, R21, PT ;  /* 0x000000150300720c */ /* 0x000fe20003f84070 */
[----:B------:R-:W-:Y:S01]  /*13790*/  IMAD.MOV.U32 R43, RZ, RZ, R26 ;  /* 0x000000ffff2b7224 */ /* 0x000fe200078e001a */
[----:B------:R-:W-:Y:S01]  /*137a0*/  IABS R26, R64 ;  /* 0x00000040001a7213 */ /* 0x000fe20000000000 */
[----:B------:R-:W-:-:S04]  /*137b0*/  IMAD.HI.U32 R6, R4, R24, RZ ;  /* 0x0000001804067227 */ /* 0x000fc800078e00ff */
[----:B------:R-:W-:Y:S02]  /*137c0*/  IMAD.MOV R7, RZ, RZ, -R7 ;  /* 0x000000ffff077224 */ /* 0x000fe400078e0a07 */
[----:B------:R-:W-:Y:S02]  /*137d0*/  IMAD.MOV R6, RZ, RZ, -R6 ;  /* 0x000000ffff067224 */ /* 0x000fe400078e0a06 */
[----:B------:R-:W-:Y:S02]  /*137e0*/  IMAD R23, R3, R7, R23 ;  /* 0x0000000703177224 */ /* 0x000fe400078e0217 */
[----:B------:R-:W-:Y:S01]  /*137f0*/  IMAD.HI.U32 R2, R4, R26, RZ ;  /* 0x0000001a04027227 */ /* 0x000fe200078e00ff */
[----:B------:R-:W-:-:S03]  /*13800*/  IABS R25, R65 ;  /* 0x0000004100197213 */ /* 0x000fc60000000000 */
[----:B------:R-:W-:Y:S01]  /*13810*/  IMAD.MOV.U32 R53, RZ, RZ, R27 ;  /* 0x000000ffff357224 */ /* 0x000fe200078e001b */
[----:B------:R-:W-:Y:S01]  /*13820*/  IABS R27, R63 ;  /* 0x0000003f001b7213 */ /* 0x000fe20000000000 */
[C---:B------:R-:W-:Y:S02]  /*13830*/  IMAD R24, R3.reuse, R6, R24 ;  /* 0x0000000603187224 */ /* 0x040fe400078e0218 */
[--C-:B------:R-:W-:Y:S02]  /*13840*/  @!P0 IMAD.IADD R22, R22, 0x1, -R3.reuse ;  /* 0x0000000116168824 */ /* 0x100fe400078e0a03 */
[----:B------:R-:W-:Y:S01]  /*13850*/  @!P6 IMAD.MOV R20, RZ, RZ, -R20 ;  /* 0x000000ffff14e224 */ /* 0x000fe200078e0a14 */
[C---:B------:R-:W-:Y:S01]  /*13860*/  ISETP.GT.U32.AND P6, PT, R3.reuse, R23, PT ;  /* 0x000000170300720c */ /* 0x040fe20003fc4070 */
[----:B------:R-:W-:Y:S01]  /*13870*/  IMAD.MOV R2, RZ, RZ, -R2 ;  /* 0x000000ffff027224 */ /* 0x000fe200078e0a02 */
[----:B------:R-:W-:Y:S01]  /*13880*/  ISETP.GT.U32.AND P0, PT, R3, R22, PT ;  /* 0x000000160300720c */ /* 0x000fe20003f04070 */
[----:B------:R-:W-:Y:S01]  /*13890*/  @!P4 IMAD.IADD R21, R21, 0x1, -R3 ;  /* 0x000000011515c824 */ /* 0x000fe200078e0a03 */
[C---:B------:R-:W-:Y:S01]  /*138a0*/  ISETP.GT.U32.AND P4, PT, R3.reuse, R24, PT ;  /* 0x000000180300720c */ /* 0x040fe20003f84070 */
[----:B------:R-:W-:-:S02]  /*138b0*/  IMAD R26, R3, R2, R26 ;  /* 0x00000002031a7224 */ /* 0x000fc400078e021a */
[----:B------:R-:W-:-:S04]  /*138c0*/  IMAD.HI.U32 R5, R4, R25, RZ ;  /* 0x0000001904057227 */ /* 0x000fc800078e00ff */
[----:B------:R-:W-:-:S04]  /*138d0*/  IMAD.HI.U32 R2, R4, R27, RZ ;  /* 0x0000001b04027227 */ /* 0x000fc800078e00ff */
[----:B------:R-:W-:Y:S02]  /*138e0*/  IMAD.MOV R5, RZ, RZ, -R5 ;  /* 0x000000ffff057224 */ /* 0x000fe400078e0a05 */
[----:B------:R-:W-:Y:S02]  /*138f0*/  IMAD.MOV R2, RZ, RZ, -R2 ;  /* 0x000000ffff027224 */ /* 0x000fe400078e0a02 */
[----:B------:R-:W-:Y:S02]  /*13900*/  IMAD R25, R3, R5, R25 ;  /* 0x0000000503197224 */ /* 0x000fe400078e0219 */
[----:B------:R-:W-:Y:S01]  /*13910*/  @!P6 IMAD.IADD R23, R23, 0x1, -R3 ;  /* 0x000000011717e824 */ /* 0x000fe200078e0a03 */
[C---:B------:R-:W-:Y:S01]  /*13920*/  ISETP.GT.U32.AND P6, PT, R3.reuse, R26, PT ;  /* 0x0000001a0300720c */ /* 0x040fe20003fc4070 */
[C---:B------:R-:W-:Y:S02]  /*13930*/  IMAD R27, R3.reuse, R2, R27 ;  /* 0x00000002031b7224 */ /* 0x040fe400078e021b */
[--C-:B------:R-:W-:Y:S01]  /*13940*/  @!P0 IMAD.IADD R22, R22, 0x1, -R3.reuse ;  /* 0x0000000116168824 */ /* 0x100fe200078e0a03 */
[C---:B------:R-:W-:Y:S01]  /*13950*/  ISETP.GT.U32.AND P0, PT, R3.reuse, R25, PT ;  /* 0x000000190300720c */ /* 0x040fe20003f04070 */
[----:B------:R-:W-:Y:S01]  /*13960*/  @!P4 IMAD.IADD R24, R24, 0x1, -R3 ;  /* 0x000000011818c824 */ /* 0x000fe200078e0a03 */
[----:B------:R-:W-:Y:S01]  /*13970*/  ISETP.GT.U32.AND P4, PT, R3, R27, PT ;  /* 0x0000001b0300720c */ /* 0x000fe20003f84070 */
[----:B------:R-:W-:-:S02]  /*13980*/  IMAD.MOV.U32 R57, RZ, RZ, R50 ;  /* 0x000000ffff397224 */ /* 0x000fc400078e0032 */
[----:B------:R-:W-:Y:S02]  /*13990*/  IMAD.MOV.U32 R50, RZ, RZ, R46 ;  /* 0x000000ffff327224 */ /* 0x000fe400078e002e */
[----:B------:R-:W-:Y:S02]  /*139a0*/  IMAD.MOV.U32 R55, RZ, RZ, R44 ;  /* 0x000000ffff377224 */ /* 0x000fe400078e002c */
[----:B------:R-:W-:Y:S02]  /*139b0*/  IMAD.MOV.U32 R44, RZ, RZ, R38 ;  /* 0x000000ffff2c7224 */ /* 0x000fe400078e0026 */
[----:B------:R-:W-:Y:S02]  /*139c0*/  IMAD.MOV.U32 R46, RZ, RZ, R35 ;  /* 0x000000ffff2e7224 */ /* 0x000fe400078e0023 */
[----:B------:R-:W-:Y:S01]  /*139d0*/  IMAD.MOV.U32 R38, RZ, RZ, R30 ;  /* 0x000000ffff267224 */ /* 0x000fe200078e001e */
[----:B------:R-:W-:Y:S01]  /*139e0*/  IABS R30, R61 ;  /* 0x0000003d001e7213 */ /* 0x000fe20000000000 */
[----:B------:R-:W-:Y:S01]  /*139f0*/  IMAD.MOV.U32 R35, RZ, RZ, R28 ;  /* 0x000000ffff237224 */ /* 0x000fe200078e001c */
[----:B------:R-:W-:Y:S01]  /*13a00*/  IABS R28, R60 ;  /* 0x0000003c001c7213 */ /* 0x000fe20000000000 */
[----:B------:R-:W-:-:S02]  /*13a10*/  @!P6 IMAD.IADD R26, R26, 0x1, -R3 ;  /* 0x000000011a1ae824 */ /* 0x000fc400078e0a03 */
[----:B------:R-:W-:Y:S02]  /*13a20*/  IMAD.MOV.U32 R58, RZ, RZ, R49 ;  /* 0x000000ffff3a7224 */ /* 0x000fe400078e0031 */
[--C-:B------:R-:W-:Y:S01]  /*13a30*/  @!P0 IMAD.IADD R25, R25, 0x1, -R3.reuse ;  /* 0x0000000119198824 */ /* 0x100fe200078e0a03 */
[----:B------:R-:W-:Y:S01]  /*13a40*/  ISETP.GT.U32.AND P0, PT, R3, R23, PT ;  /* 0x000000170300720c */ /* 0x000fe20003f04070 */
[----:B------:R-:W-:Y:S01]  /*13a50*/  @!P4 IMAD.IADD R27, R27, 0x1, -R3 ;  /* 0x000000011b1bc824 */ /* 0x000fe200078e0a03 */
[----:B------:R-:W-:Y:S01]  /*13a60*/  ISETP.GT.U32.AND P4, PT, R3, R26, PT ;  /* 0x0000001a0300720c */ /* 0x000fe20003f84070 */
[----:B------:R-:W-:Y:S01]  /*13a70*/  IMAD.MOV.U32 R49, RZ, RZ, R29 ;  /* 0x000000ffff317224 */ /* 0x000fe200078e001d */
[----:B------:R-:W-:Y:S01]  /*13a80*/  IABS R29, R62 ;  /* 0x0000003e001d7213 */ /* 0x000fe20000000000 */
[----:B------:R-:W-:-:S04]  /*13a90*/  IMAD.HI.U32 R6, R4, R28, RZ ;  /* 0x0000001c04067227 */ /* 0x000fc800078e00ff */
[----:B------:R-:W-:Y:S01]  /*13aa0*/  IMAD.HI.U32 R2, R4, R30, RZ ;  /* 0x0000001e04027227 */ /* 0x000fe200078e00ff */
[----:B------:R-:W-:-:S03]  /*13ab0*/  ISETP.GT.U32.AND P6, PT, R3, R24, PT ;  /* 0x000000180300720c */ /* 0x000fc60003fc4070 */
[----:B------:R-:W-:Y:S02]  /*13ac0*/  IMAD.MOV R6, RZ, RZ, -R6 ;  /* 0x000000ffff067224 */ /* 0x000fe400078e0a06 */
[----:B------:R-:W-:Y:S02]  /*13ad0*/  IMAD.MOV R2, RZ, RZ, -R2 ;  /* 0x000000ffff027224 */ /* 0x000fe400078e0a02 */
[----:B------:R-:W-:-:S04]  /*13ae0*/  IMAD.HI.U32 R5, R4, R29, RZ ;  /* 0x0000001d04057227 */ /* 0x000fc800078e00ff */
[----:B------:R-:W-:Y:S02]  /*13af0*/  IMAD.MOV.U32 R54, RZ, RZ, R45 ;  /* 0x000000ffff367224 */ /* 0x000fe400078e002d */
[----:B------:R-:W-:Y:S02]  /*13b00*/  IMAD.MOV.U32 R45, RZ, RZ, R37 ;  /* 0x000000ffff2d7224 */ /* 0x000fe400078e0025 */
[----:B------:R-:W-:Y:S01]  /*13b10*/  IMAD.MOV.U32 R37, RZ, RZ, R31 ;  /* 0x000000ffff257224 */ /* 0x000fe200078e001f */
[----:B------:R-:W-:Y:S01]  /*13b20*/  IABS R31, R59 ;  /* 0x0000003b001f7213 */ /* 0x000fe20000000000 */
[C---:B------:R-:W-:Y:S02]  /*13b30*/  IMAD R28, R3.reuse, R6, R28 ;  /* 0x00000006031c7224 */ /* 0x040fe400078e021c */
[----:B------:R-:W-:Y:S02]  /*13b40*/  IMAD R30, R3, R2, R30 ;  /* 0x00000002031e7224 */ /* 0x000fe400078e021e */
[----:B------:R-:W-:-:S02]  /*13b50*/  IMAD.MOV R5, RZ, RZ, -R5 ;  /* 0x000000ffff057224 */ /* 0x000fc400078e0a05 */
[----:B------:R-:W-:Y:S01]  /*13b60*/  @!P5 IMAD.MOV R21, RZ, RZ, -R21 ;  /* 0x000000ffff15d224 */ /* 0x000fe200078e0a15 */
[C---:B------:R-:W-:Y:S01]  /*13b70*/  ISETP.GT.U32.AND P5, PT, R3.reuse, R25, PT ;  /* 0x000000190300720c */ /* 0x040fe20003fa4070 */
[----:B------:R-:W-:Y:S01]  /*13b80*/  @!P2 IMAD.MOV R22, RZ, RZ, -R22 ;  /* 0x000000ffff16a224 */ /* 0x000fe200078e0a16 */
[----:B------:R-:W-:Y:S01]  /*13b90*/  ISETP.GT.U32.AND P2, PT, R3, R27, PT ;  /* 0x0000001b0300720c */ /* 0x000fe20003f44070 */
[--C-:B------:R-:W-:Y:S01]  /*13ba0*/  @!P0 IMAD.IADD R23, R23, 0x1, -R3.reuse ;  /* 0x0000000117178824 */ /* 0x100fe200078e0a03 */
[C---:B------:R-:W-:Y:S01]  /*13bb0*/  ISETP.GT.U32.AND P0, PT, R3.reuse, R28, PT ;  /* 0x0000001c0300720c */ /* 0x040fe20003f04070 */
[----:B------:R-:W-:Y:S01]  /*13bc0*/  @!P4 IMAD.IADD R26, R26, 0x1, -R3 ;  /* 0x000000011a1ac824 */ /* 0x000fe200078e0a03 */
[C---:B------:R-:W-:Y:S01]  /*13bd0*/  ISETP.GT.U32.AND P4, PT, R3.reuse, R30, PT ;  /* 0x0000001e0300720c */ /* 0x040fe20003f84070 */
[----:B------:R-:W-:Y:S02]  /*13be0*/  IMAD R29, R3, R5, R29 ;  /* 0x00000005031d7224 */ /* 0x000fe400078e021d */
[----:B------:R-:W-:-:S04]  /*13bf0*/  IMAD.HI.U32 R5, R4, R31, RZ ;  /* 0x0000001f04057227 */ /* 0x000fc800078e00ff */
[----:B------:R-:W-:Y:S01]  /*13c00*/  @!P6 IMAD.IADD R24, R24, 0x1, -R3 ;  /* 0x000000011818e824 */ /* 0x000fe200078e0a03 */
[----:B------:R-:W-:Y:S01]  /*13c10*/  ISETP.GT.U32.AND P6, PT, R3, R29, PT ;  /* 0x0000001d0300720c */ /* 0x000fe20003fc4070 */
[----:B------:R-:W-:Y:S02]  /*13c20*/  IMAD.MOV R5, RZ, RZ, -R5 ;  /* 0x000000ffff057224 */ /* 0x000fe400078e0a05 */
[----:B------:R-:W-:Y:S02]  /*13c30*/  @!P5 IMAD.IADD R25, R25, 0x1, -R3 ;  /* 0x000000011919d824 */ /* 0x000fe400078e0a03 */
[----:B------:R-:W-:Y:S01]  /*13c40*/  IMAD R31, R3, R5, R31 ;  /* 0x00000005031f7224 */ /* 0x000fe200078e021f */
[----:B------:R-:W-:Y:S01]  /*13c50*/  ISETP.GE.AND P5, PT, R65, RZ, PT ;  /* 0x000000ff4100720c */ /* 0x000fe20003fa6270 */
[--C-:B------:R-:W-:Y:S01]  /*13c60*/  @!P2 IMAD.IADD R27, R27, 0x1, -R3.reuse ;  /* 0x000000011b1ba824 */ /* 0x100fe200078e0a03 */
[----:B------:R-:W-:Y:S01]  /*13c70*/  ISETP.GE.AND P2, PT, R64, RZ, PT ;  /* 0x000000ff4000720c */ /* 0x000fe20003f46270 */
[--C-:B------:R-:W-:Y:S01]  /*13c80*/  @!P0 IMAD.IADD R28, R28, 0x1, -R3.reuse ;  /* 0x000000011c1c8824 */ /* 0x100fe200078e0a03 */
[----:B------:R-:W-:Y:S01]  /*13c90*/  ISETP.GE.AND P0, PT, R63, RZ, PT ;  /* 0x000000ff3f00720c */ /* 0x000fe20003f06270 */
[--C-:B------:R-:W-:Y:S01]  /*13ca0*/  @!P4 IMAD.IADD R30, R30, 0x1, -R3.reuse ;  /* 0x000000011e1ec824 */ /* 0x100fe200078e0a03 */
[----:B------:R-:W-:Y:S01]  /*13cb0*/  ISETP.GT.U32.AND P4, PT, R3, R31, PT ;  /* 0x0000001f0300720c */ /* 0x000fe20003f84070 */
[----:B------:R-:W-:Y:S01]  /*13cc0*/  IMAD.MOV.U32 R56, RZ, RZ, R32 ;  /* 0x000000ffff387224 */ /* 0x000fe200078e0020 */
[----:B------:R-:W-:Y:S01]  /*13cd0*/  IABS R32, R58 ;  /* 0x0000003a00207213 */ /* 0x000fe20000000000 */
[----:B------:R-:W-:Y:S01]  /*13ce0*/  @!P6 IMAD.IADD R29, R29, 0x1, -R3 ;  /* 0x000000011d1de824 */ /* 0x000fe200078e0a03 */
[----:B------:R-:W-:Y:S01]  /*13cf0*/  ISETP.GE.AND P6, PT, R60, RZ, PT ;  /* 0x000000ff3c00720c */ /* 0x000fe20003fc6270 */
[----:B------:R-:W-:-:S02]  /*13d00*/  IMAD.MOV.U32 R60, RZ, RZ, R56 ;  /* 0x000000ffff3c7224 */ /* 0x000fc400078e0038 */
[----:B------:R-:W-:Y:S01]  /*13d10*/  IMAD.MOV.U32 R56, RZ, RZ, R54 ;  /* 0x000000ffff387224 */ /* 0x000fe200078e0036 */
[----:B------:R-:W-:Y:S01]  /*13d20*/  STL [R1+0x1e0c], R19 ;  /* 0x001e0c1301007387 */ /* 0x000fe20000100800 */
[----:B------:R-:W-:-:S03]  /*13d30*/  IMAD.HI.U32 R2, R4, R32, RZ ;  /* 0x0000002004027227 */ /* 0x000fc600078e00ff */
[----:B------:R0:W-:Y:S01]  /*13d40*/  STL [R1+0x1e10], R20 ;  /* 0x001e101401007387 */ /* 0x0001e20000100800 */
[----:B------:R-:W-:Y:S02]  /*13d50*/  @!P1 IMAD.MOV R23, RZ, RZ, -R23 ;  /* 0x000000ffff179224 */ /* 0x000fe400078e0a17 */
[----:B------:R-:W-:Y:S01]  /*13d60*/  @!P3 IMAD.MOV R24, RZ, RZ, -R24 ;  /* 0x000000ffff18b224 */ /* 0x000fe200078e0a18 */
[----:B------:R-:W-:Y:S01]  /*13d70*/  STL [R1+0x1e14], R21 ;  /* 0x001e141501007387 */ /* 0x000fe20000100800 */
[----:B------:R-:W-:Y:S02]  /*13d80*/  @!P5 IMAD.MOV R25, RZ, RZ, -R25 ;  /* 0x000000ffff19d224 */ /* 0x000fe400078e0a19 */
[----:B------:R-:W-:Y:S01]  /*13d90*/  @!P2 IMAD.MOV R26, RZ, RZ, -R26 ;  /* 0x000000ffff1aa224 */ /* 0x000fe200078e0a1a */
[----:B------:R-:W-:Y:S01]  /*13da0*/  STL [R1+0x1e18], R22 ;  /* 0x001e181601007387 */ /* 0x000fe20000100800 */
[----:B------:R-:W-:Y:S01]  /*13db0*/  IMAD.MOV R6, RZ, RZ, -R2 ;  /* 0x000000ffff067224 */ /* 0x000fe200078e0a02 */
[----:B------:R-:W-:Y:S01]  /*13dc0*/  IABS R2, R57 ;  /* 0x0000003900027213 */ /* 0x000fe20000000000 */
[----:B------:R-:W-:-:S02]  /*13dd0*/  @!P0 IMAD.MOV R27, RZ, RZ, -R27 ;  /* 0x000000ffff1b8224 */ /* 0x000fc400078e0a1b */
[----:B------:R-:W-:Y:S01]  /*13de0*/  @!P4 IMAD.IADD R31, R31, 0x1, -R3 ;  /* 0x000000011f1fc824 */ /* 0x000fe200078e0a03 */
[----:B------:R-:W-:Y:S01]  /*13df0*/  ISETP.GE.AND P4, PT, R57, RZ, PT ;  /* 0x000000ff3900720c */ /* 0x000fe20003f86270 */
[----:B------:R-:W-:Y:S02]  /*13e00*/  IMAD.MOV.U32 R57, RZ, RZ, R56 ;  /* 0x000000ffff397224 */ /* 0x000fe400078e0038 */
[----:B------:R-:W-:Y:S02]  /*13e10*/  IMAD.MOV.U32 R56, RZ, RZ, R55 ;  /* 0x000000ffff387224 */ /* 0x000fe400078e0037 */
[----:B--2---:R-:W-:Y:S02]  /*13e20*/  IMAD.MOV.U32 R54, RZ, RZ, R52 ;  /* 0x000000ffff367224 */ /* 0x004fe400078e0034 */
[----:B---3--:R-:W-:Y:S02]  /*13e30*/  IMAD.MOV.U32 R52, RZ, RZ, R51 ;  /* 0x000000ffff347224 */ /* 0x008fe400078e0033 */
[----:B------:R-:W-:-:S02]  /*13e40*/  IMAD.MOV.U32 R51, RZ, RZ, R49 ;  /* 0x000000ffff337224 */ /* 0x000fc400078e0031 */
[----:B------:R-:W-:Y:S02]  /*13e50*/  IMAD.MOV.U32 R49, RZ, RZ, R38 ;  /* 0x000000ffff317224 */ /* 0x000fe400078e0026 */
[----:B------:R-:W-:Y:S02]  /*13e60*/  IMAD.MOV.U32 R38, RZ, RZ, R129 ;  /* 0x000000ffff267224 */ /* 0x000fe400078e0081 */
[----:B------:R-:W2:Y:S01]  /*13e70*/  LDL.LU R129, [R1+0x408] ;  /* 0x0004080001817983 */ /* 0x000ea20000300800 */
[----:B------:R-:W-:-:S03]  /*13e80*/  IMAD.MOV.U32 R55, RZ, RZ, R54 ;  /* 0x000000ffff377224 */ /* 0x000fc600078e0036 */
[----:B------:R1:W-:Y:S01]  /*13e90*/  STL [R1+0x1e1c], R23 ;  /* 0x001e1c1701007387 */ /* 0x0003e20000100800 */
[----:B------:R-:W-:-:S03]  /*13ea0*/  IMAD.MOV.U32 R54, RZ, RZ, R53 ;  /* 0x000000ffff367224 */ /* 0x000fc600078e0035 */
[----:B------:R-:W-:Y:S04]  /*13eb0*/  STL [R1+0x1e20], R24 ;  /* 0x001e201801007387 */ /* 0x000fe80000100800 */
[----:B------:R-:W-:Y:S04]  /*13ec0*/  STL [R1+0x1e24], R25 ;  /* 0x001e241901007387 */ /* 0x000fe80000100800 */
[----:B------:R-:W-:Y:S04]  /*13ed0*/  STL [R1+0x1e28], R26 ;  /* 0x001e281a01007387 */ /* 0x000fe80000100800 */
[----:B------:R-:W-:Y:S04]  /*13ee0*/  STL [R1+0x1e2c], R27 ;  /* 0x001e2c1b01007387 */ /* 0x000fe80000100800 */
[----:B------:R-:W3:Y:S01]  /*13ef0*/  LDL.LU R53, [R1+0x210] ;  /* 0x0002100001357983 */ /* 0x000ee20000300800 */
[----:B------:R-:W-:-:S02]  /*13f00*/  ISETP.GT.U32.AND P1, PT, R3, R28, PT ;  /* 0x0000001c0300720c */ /* 0x000fc40003f24070 */
[----:B------:R-:W-:Y:S02]  /*13f10*/  ISETP.GT.U32.AND P3, PT, R3, R29, PT ;  /* 0x0000001d0300720c */ /* 0x000fe40003f64070 */
[----:B------:R-:W-:-:S09]  /*13f20*/  ISETP.GE.AND P2, PT, R62, RZ, PT ;  /* 0x000000ff3e00720c */ /* 0x000fd20003f46270 */
[--C-:B------:R-:W-:Y:S02]  /*13f30*/  @!P1 IMAD.IADD R28, R28, 0x1, -R3.reuse ;  /* 0x000000011c1c9824 */ /* 0x100fe400078e0a03 */
[----:B------:R-:W-:Y:S02]  /*13f40*/  @!P3 IMAD.IADD R29, R29, 0x1, -R3 ;  /* 0x000000011d1db824 */ /* 0x000fe400078e0a03 */
[----:B------:R-:W-:Y:S02]  /*13f50*/  @!P6 IMAD.MOV R28, RZ, RZ, -R28 ;  /* 0x000000ffff1ce224 */ /* 0x000fe400078e0a1c */
[----:B------:R-:W-:Y:S01]  /*13f60*/  @!P2 IMAD.MOV R29, RZ, RZ, -R29 ;  /* 0x000000ffff1da224 */ /* 0x000fe200078e0a1d */
[----:B------:R-:W-:Y:S01]  /*13f70*/  ISETP.GE.AND P3, PT, R59, RZ, PT ;  /* 0x000000ff3b00720c */ /* 0x000fe20003f66270 */
[----:B------:R-:W-:Y:S01]  /*13f80*/  IMAD.MOV.U32 R59, RZ, RZ, R55 ;  /* 0x000000ffff3b7224 */ /* 0x000fe200078e0037 */
[----:B------:R-:W-:Y:S01]  /*13f90*/  STL [R1+0x1e30], R28 ;  /* 0x001e301c01007387 */ /* 0x000fe20000100800 */
[----:B------:R-:W-:-:S02]  /*13fa0*/  IMAD.MOV.U32 R72, RZ, RZ, R57 ;  /* 0x000000ffff487224 */ /* 0x000fc400078e0039 */
[----:B------:R-:W-:Y:S01]  /*13fb0*/  IMAD.MOV.U32 R55, RZ, RZ, R47 ;  /* 0x000000ffff377224 */ /* 0x000fe200078e002f */
[----:B------:R-:W-:Y:S04]  /*13fc0*/  STL [R1+0x1e34], R29 ;  /* 0x001e341d01007387 */ /* 0x000fe80000100800 */
[----:B------:R-:W2:Y:S01]  /*13fd0*/  LDL.LU R47, [R1+0x52c] ;  /* 0x00052c00012f7983 */ /* 0x000ea20000300800 */
[----:B---3--:R-:W-:-:S03]  /*13fe0*/  IMAD.MOV.U32 R57, RZ, RZ, R53 ;  /* 0x000000ffff397224 */ /* 0x008fc600078e0035 */
[----:B------:R-:W3:Y:S01]  /*13ff0*/  LDL.LU R53, [R1+0x2a0] ;  /* 0x0002a00001357983 */ /* 0x000ee20000300800 */
[----:B------:R-:W-:Y:S02]  /*14000*/  ISETP.GT.U32.AND P5, PT, R3, R30, PT ;  /* 0x0000001e0300720c */ /* 0x000fe40003fa4070 */
[----:B------:R-:W-:Y:S01]  /*14010*/  ISETP.GE.AND P1, PT, R61, RZ, PT ;  /* 0x000000ff3d00720c */ /* 0x000fe20003f26270 */
[----:B------:R-:W-:Y:S02]  /*14020*/  IMAD.MOV.U32 R61, RZ, RZ, R56 ;  /* 0x000000ffff3d7224 */ /* 0x000fe400078e0038 */
[----:B------:R-:W-:Y:S02]  /*14030*/  IMAD.MOV.U32 R56, RZ, RZ, R50 ;  /* 0x000000ffff387224 */ /* 0x000fe400078e0032 */
[----:B------:R-:W-:-:S06]  /*14040*/  IMAD.MOV.U32 R71, RZ, RZ, R59 ;  /* 0x000000ffff477224 */ /* 0x000fcc00078e003b */
[----:B------:R-:W-:Y:S01]  /*14050*/  @!P5 IMAD.IADD R30, R30, 0x1, -R3 ;  /* 0x000000011e1ed824 */ /* 0x000fe200078e0a03 */
[----:B------:R-:W-:Y:S01]  /*14060*/  ISETP.GE.AND P5, PT, R58, RZ, PT ;  /* 0x000000ff3a00720c */ /* 0x000fe20003fa6270 */
[----:B------:R-:W-:Y:S02]  /*14070*/  IMAD.MOV.U32 R58, RZ, RZ, R54 ;  /* 0x000000ffff3a7224 */ /* 0x000fe400078e0036 */
[----:B------:R-:W-:Y:S02]  /*14080*/  IMAD.MOV.U32 R54, RZ, RZ, R43 ;  /* 0x000000ffff367224 */ /* 0x000fe400078e002b */
[----:B------:R-:W-:Y:S02]  /*14090*/  IMAD.MOV.U32 R59, RZ, RZ, R58 ;  /* 0x000000ffff3b7224 */ /* 0x000fe400078e003a */
[----:B------:R-:W-:Y:S02]  /*140a0*/  IMAD.MOV.U32 R58, RZ, RZ, R57 ;  /* 0x000000ffff3a7224 */ /* 0x000fe400078e0039 */
[----:B------:R-:W-:-:S02]  /*140b0*/  IMAD.MOV.U32 R57, RZ, RZ, R56 ;  /* 0x000000ffff397224 */ /* 0x000fc400078e0038 */
[----:B------:R-:W-:Y:S02]  /*140c0*/  IMAD.MOV.U32 R56, RZ, RZ, R55 ;  /* 0x000000ffff387224 */ /* 0x000fe400078e0037 */
[----:B------:R-:W-:Y:S02]  /*140d0*/  IMAD.MOV.U32 R55, RZ, RZ, R54 ;  /* 0x000000ffff377224 */ /* 0x000fe400078e0036 */
[----:B------:R-:W-:-:S05]  /*140e0*/  @!P1 IMAD.MOV R30, RZ, RZ, -R30 ;  /* 0x000000ffff1e9224 */ /* 0x000fca00078e0a1e */
[----:B------:R-:W-:Y:S01]  /*140f0*/  STL [R1+0x1e38], R30 ;  /* 0x001e381e01007387 */ /* 0x000fe20000100800 */
[----:B------:R-:W-:Y:S02]  /*14100*/  IMAD.MOV.U32 R68, RZ, RZ, R56 ;  /* 0x000000ffff447224 */ /* 0x000fe400078e0038 */
[----:B------:R-:W-:Y:S02]  /*14110*/  IMAD.MOV.U32 R66, RZ, RZ, R55 ;  /* 0x000000ffff427224 */ /* 0x000fe400078e0037 */
[----:B------:R-:W-:Y:S02]  /*14120*/  IMAD.MOV.U32 R70, RZ, RZ, R57 ;  /* 0x000000ffff467224 */ /* 0x000fe400078e0039 */
[----:B------:R-:W-:Y:S02]  /*14130*/  IMAD R32, R3, R6, R32 ;  /* 0x0000000603207224 */ /* 0x000fe400078e0220 */
[----:B---3--:R-:W-:Y:S02]  /*14140*/  IMAD.MOV.U32 R54, RZ, RZ, R53 ;  /* 0x000000ffff367224 */ /* 0x008fe400078e0035 */
[----:B------:R-:W-:-:S02]  /*14150*/  IMAD.MOV.U32 R53, RZ, RZ, R52 ;  /* 0x000000ffff357224 */ /* 0x000fc400078e0034 */
        /* <DEDUP_REMOVED lines=8> */
[----:B------:R-:W-:Y:S02]  /*141e0*/  IMAD.MOV.U32 R40, RZ, RZ, R39 ;  /* 0x000000ffff287224 */ /* 0x000fe400078e0027 */
[----:B------:R-:W3:Y:S01]  /*141f0*/  LDL.LU R39, [R1+0x3cc] ;  /* 0x0003cc0001277983 */ /* 0x000ee20000300800 */
[----:B------:R-:W-:Y:S02]  /*14200*/  IMAD.MOV.U32 R64, RZ, RZ, R44 ;  /* 0x000000ffff407224 */ /* 0x000fe400078e002c */
[----:B------:R-:W-:Y:S01]  /*14210*/  IMAD.MOV.U32 R63, RZ, RZ, R45 ;  /* 0x000000ffff3f7224 */ /* 0x000fe200078e002d */
[----:B------:R-:W2:Y:S01]  /*14220*/  LDL.LU R44, [R1+0x4e0] ;  /* 0x0004e000012c7983 */ /* 0x000ea20000300800 */
[----:B------:R-:W-:-:S03]  /*14230*/  IMAD.MOV.U32 R56, RZ, RZ, R54 ;  /* 0x000000ffff387224 */ /* 0x000fc600078e0036 */
[----:B------:R-:W2:Y:S01]  /*14240*/  LDL.LU R45, [R1+0x518] ;  /* 0x00051800012d7983 */ /* 0x000ea20000300800 */
[----:B------:R-:W-:-:S03]  /*14250*/  IMAD.MOV.U32 R57, RZ, RZ, R53 ;  /* 0x000000ffff397224 */ /* 0x000fc600078e0035 */
[----:B------:R-:W2:Y:S04]  /*14260*/  LDL.LU R55, [R1+0x520] ;  /* 0x0005200001377983 */ /* 0x000ea80000300800 */
[----:B------:R-:W2:Y:S04]  /*14270*/  LDL.LU R54, [R1+0x328] ;  /* 0x0003280001367983 */ /* 0x000ea80000300800 */
[----:B------:R-:W2:Y:S01]  /*14280*/  LDL.LU R53, [R1+0x5a4] ;  /* 0x0005a40001357983 */ /* 0x000ea20000300800 */
[----:B------:R-:W-:Y:S01]  /*14290*/  IMAD.HI.U32 R5, R4, R2, RZ ;  /* 0x0000000204057227 */ /* 0x000fe200078e00ff */
[----:B------:R-:W-:-:S03]  /*142a0*/  ISETP.GT.U32.AND P0, PT, R3, R32, PT ;  /* 0x000000200300720c */ /* 0x000fc60003f04070 */
[----:B------:R-:W-:-:S04]  /*142b0*/  IMAD.MOV R5, RZ, RZ, -R5 ;  /* 0x000000ffff057224 */ /* 0x000fc800078e0a05 */
[----:B------:R-:W-:Y:S01]  /*142c0*/  IMAD R2, R3, R5, R2 ;  /* 0x0000000503027224 */ /* 0x000fe200078e0202 */
[----:B------:R-:W-:-:S04]  /*142d0*/  ISETP.GE.AND P2, PT, R34, RZ, PT ;  /* 0x000000ff2200720c */ /* 0x000fc80003f46270 */
[C---:B------:R-:W-:Y:S01]  /*142e0*/  ISETP.GT.U32.AND P1, PT, R3.reuse, R2, PT ;  /* 0x000000020300720c */ /* 0x040fe20003f24070 */
[----:B------:R-:W-:Y:S01]  /*142f0*/  @!P0 IMAD.IADD R32, R32, 0x1, -R3 ;  /* 0x0000000120208824 */ /* 0x000fe200078e0a03 */
[C---:B------:R-:W-:Y:S01]  /*14300*/  ISETP.GT.U32.AND P0, PT, R3.reuse, R31, PT ;  /* 0x0000001f0300720c */ /* 0x040fe20003f04070 */
[----:B------:R-:W-:Y:S01]  /*14310*/  IMAD.MOV.U32 R50, RZ, RZ, R35 ;  /* 0x000000ffff327224 */ /* 0x000fe200078e0023 */
[----:B------:R-:W-:Y:S02]  /*14320*/  IABS R34, R34 ;  /* 0x0000002200227213 */ /* 0x000fe40000000000 */
[----:B------:R-:W-:Y:S02]  /*14330*/  IABS R35, R61 ;  /* 0x0000003d00237213 */ /* 0x000fe40000000000 */
[----:B------:R-:W-:Y:S01]  /*14340*/  ISETP.GT.U32.AND P6, PT, R3, R32, PT ;  /* 0x000000200300720c */ /* 0x000fe20003fc4070 */
[----:B------:R-:W-:-:S04]  /*14350*/  IMAD.HI.U32 R5, R4, R34, RZ ;  /* 0x0000002204057227 */ /* 0x000fc800078e00ff */
[----:B------:R-:W-:-:S04]  /*14360*/  IMAD.HI.U32 R6, R4, R35, RZ ;  /* 0x0000002304067227 */ /* 0x000fc800078e00ff */
[----:B------:R-:W-:Y:S02]  /*14370*/  IMAD.MOV R5, RZ, RZ, -R5 ;  /* 0x000000ffff057224 */ /* 0x000fe400078e0a05 */
[----:B------:R-:W-:Y:S01]  /*14380*/  IMAD.MOV.U32 R43, RZ, RZ, R36 ;  /* 0x000000ffff2b7224 */ /* 0x000fe200078e0024 */
[----:B------:R-:W-:Y:S01]  /*14390*/  IABS R36, R60 ;  /* 0x0000003c00247213 */ /* 0x000fe20000000000 */
[--C-:B------:R-:W-:Y:S02]  /*143a0*/  @!P1 IMAD.IADD R2, R2, 0x1, -R3.reuse ;  /* 0x0000000102029824 */ /* 0x100fe400078e0a03 */
[----:B------:R-:W-:Y:S02]  /*143b0*/  IMAD.MOV R6, RZ, RZ, -R6 ;  /* 0x000000ffff067224 */ /* 0x000fe400078e0a06 */
[--C-:B------:R-:W-:Y:S02]  /*143c0*/  @!P0 IMAD.IADD R31, R31, 0x1, -R3.reuse ;  /* 0x000000011f1f8824 */ /* 0x100fe400078e0a03 */
[C---:B------:R-:W-:Y:S01]  /*143d0*/  IMAD R34, R3.reuse, R5, R34 ;  /* 0x0000000503227224 */ /* 0x040fe200078e0222 */
[----:B------:R-:W-:Y:S01]  /*143e0*/  ISETP.GT.U32.AND P1, PT, R3, R2, PT ;  /* 0x000000020300720c */ /* 0x000fe20003f24070 */
[----:B------:R-:W-:-:S02]  /*143f0*/  @!P6 IMAD.IADD R32, R32, 0x1, -R3 ;  /* 0x000000012020e824 */ /* 0x000fc400078e0a03 */
[----:B------:R-:W-:Y:S02]  /*14400*/  IMAD R35, R3, R6, R35 ;  /* 0x0000000603237224 */ /* 0x000fe400078e0223 */
[----:B------:R-:W-:Y:S01]  /*14410*/  IMAD.HI.U32 R7, R4, R36, RZ ;  /* 0x0000002404077227 */ /* 0x000fe200078e00ff */
[----:B------:R-:W-:-:S03]  /*14420*/  ISETP.GE.AND P0, PT, R61, RZ, PT ;  /* 0x000000ff3d00720c */ /* 0x000fc60003f06270 */
[----:B------:R-:W-:Y:S01]  /*14430*/  @!P3 IMAD.MOV R31, RZ, RZ, -R31 ;  /* 0x000000ffff1fb224 */ /* 0x000fe200078e0a1f */
[C---:B------:R-:W-:Y:S01]  /*14440*/  ISETP.GT.U32.AND P3, PT, R3.reuse, R34, PT ;  /* 0x000000220300720c */ /* 0x040fe20003f64070 */
[----:B------:R-:W-:Y:S01]  /*14450*/  @!P5 IMAD.MOV R32, RZ, RZ, -R32 ;  /* 0x000000ffff20d224 */ /* 0x000fe200078e0a20 */
[C---:B------:R-:W-:Y:S01]  /*14460*/  ISETP.GT.U32.AND P5, PT, R3.reuse, R35, PT ;  /* 0x000000230300720c */ /* 0x040fe20003fa4070 */
[----:B------:R-:W-:Y:S02]  /*14470*/  IMAD.MOV R5, RZ, RZ, -R7 ;  /* 0x000000ffff057224 */ /* 0x000fe400078e0a07 */
[----:B------:R-:W-:Y:S02]  /*14480*/  IMAD.MOV.U32 R61, RZ, RZ, R48 ;  /* 0x000000ffff3d7224 */ /* 0x000fe400078e0030 */
[----:B------:R-:W-:Y:S01]  /*14490*/  IMAD.MOV.U32 R48, RZ, RZ, R37 ;  /* 0x000000ffff307224 */ /* 0x000fe200078e0025 */
[----:B------:R-:W-:Y:S01]  /*144a0*/  IABS R37, R66 ;  /* 0x0000004200257213 */ /* 0x000fe20000000000 */
[----:B------:R-:W-:Y:S01]  /*144b0*/  IMAD R36, R3, R5, R36 ;  /* 0x0000000503247224 */ /* 0x000fe200078e0224 */
[----:B------:R-:W-:Y:S01]  /*144c0*/  ISETP.GE.AND P6, PT, R60, RZ, PT ;  /* 0x000000ff3c00720c */ /* 0x000fe20003fc6270 */
[----:B------:R-:W-:-:S02]  /*144d0*/  @!P1 IMAD.IADD R2, R2, 0x1, -R3 ;  /* 0x0000000102029824 */ /* 0x000fc400078e0a03 */
[----:B------:R-:W-:Y:S01]  /*144e0*/  IMAD.HI.U32 R5, R4, R37, RZ ;  /* 0x0000002504057227 */ /* 0x000fe200078e00ff */
[----:B------:R-:W-:-:S03]  /*144f0*/  ISETP.GT.U32.AND P1, PT, R3, R36, PT ;  /* 0x000000240300720c */ /* 0x000fc60003f24070 */
[----:B------:R-:W-:Y:S02]  /*14500*/  IMAD.MOV.U32 R69, RZ, RZ, R58 ;  /* 0x000000ffff457224 */ /* 0x000fe400078e003a */
[----:B------:R-:W-:Y:S02]  /*14510*/  IMAD.MOV.U32 R60, RZ, RZ, R52 ;  /* 0x000000ffff3c7224 */ /* 0x000fe400078e0034 */
[----:B------:R-:W-:Y:S02]  /*14520*/  IMAD.MOV.U32 R58, RZ, RZ, R49 ;  /* 0x000000ffff3a7224 */ /* 0x000fe400078e0031 */
[----:B------:R-:W-:Y:S01]  /*14530*/  IMAD.MOV.U32 R52, RZ, RZ, R38 ;  /* 0x000000ffff347224 */ /* 0x000fe200078e0026 */
[----:B------:R-:W-:Y:S01]  /*14540*/  IABS R38, R72 ;  /* 0x0000004800267213 */ /* 0x000fe20000000000 */
[----:B------:R-:W-:Y:S02]  /*14550*/  @!P3 IMAD.IADD R34, R34, 0x1, -R3 ;  /* 0x000000012222b824 */ /* 0x000fe400078e0a03 */
[----:B------:R-:W-:-:S02]  /*14560*/  IMAD.MOV.U32 R62, RZ, RZ, R51 ;  /* 0x000000ffff3e7224 */ /* 0x000fc400078e0033 */
[----:B----4-:R-:W-:Y:S02]  /*14570*/  IMAD.MOV.U32 R49, RZ, RZ, R33 ;  /* 0x000000ffff317224 */ /* 0x010fe400078e0021 */
[----:B------:R-:W-:Y:S02]  /*14580*/  IMAD.MOV R5, RZ, RZ, -R5 ;  /* 0x000000ffff057224 */ /* 0x000fe400078e0a05 */
[----:B------:R-:W-:Y:S02]  /*14590*/  @!P5 IMAD.IADD R35, R35, 0x1, -R3 ;  /* 0x000000012323d824 */ /* 0x000fe400078e0a03 */
[----:B------:R-:W-:Y:S01]  /*145a0*/  IMAD.MOV.U32 R33, RZ, RZ, R2 ;  /* 0x000000ffff217224 */ /* 0x000fe200078e0002 */
[C---:B------:R-:W-:Y:S01]  /*145b0*/  ISETP.GT.U32.AND P5, PT, R3.reuse, R34, PT ;  /* 0x000000220300720c */ /* 0x040fe20003fa4070 */
[----:B------:R-:W-:Y:S02]  /*145c0*/  IMAD R37, R3, R5, R37 ;  /* 0x0000000503257224 */ /* 0x000fe400078e0225 */
[----:B------:R-:W-:-:S04]  /*145d0*/  IMAD.HI.U32 R5, R4, R38, RZ ;  /* 0x0000002604057227 */ /* 0x000fc800078e00ff */
[----:B------:R-:W-:Y:S01]  /*145e0*/  @!P4 IMAD.MOV R33, RZ, RZ, -R33 ;  /* 0x000000ffff21c224 */ /* 0x000fe200078e0a21 */
[C---:B------:R-:W-:Y:S01]  /*145f0*/  ISETP.GT.U32.AND P4, PT, R3.reuse, R35, PT ;  /* 0x000000230300720c */ /* 0x040fe20003f84070 */
[----:B------:R-:W-:Y:S02]  /*14600*/  IMAD.MOV R5, RZ, RZ, -R5 ;  /* 0x000000ffff057224 */ /* 0x000fe400078e0a05 */
[----:B------:R-:W-:Y:S02]  /*14610*/  @!P1 IMAD.IADD R36, R36, 0x1, -R3 ;  /* 0x0000000124249824 */ /* 0x000fe400078e0a03 */
[----:B------:R-:W-:-:S03]  /*14620*/  IMAD R38, R3, R5, R38 ;  /* 0x0000000503267224 */ /* 0x000fc600078e0226 */
[C---:B------:R-:W-:Y:S01]  /*14630*/  ISETP.GT.U32.AND P1, PT, R3.reuse, R36, PT ;  /* 0x000000240300720c */ /* 0x040fe20003f24070 */
[----:B------:R-:W-:Y:S01]  /*14640*/  @!P5 IMAD.IADD R34, R34, 0x1, -R3 ;  /* 0x000000012222d824 */ /* 0x000fe200078e0a03 */
[----:B------:R-:W-:-:S03]  /*14650*/  ISETP.GT.U32.AND P5, PT, R3, R38, PT ;  /* 0x000000260300720c */ /* 0x000fc60003fa4070 */
[----:B------:R-:W-:Y:S02]  /*14660*/  @!P4 IMAD.IADD R35, R35, 0x1, -R3 ;  /* 0x000000012323c824 */ /* 0x000fe400078e0a03 */
[----:B------:R-:W-:-:S04]  /*14670*/  IMAD.MOV.U32 R65, RZ, RZ, R41 ;  /* 0x000000ffff417224 */ /* 0x000fc800078e0029 */
[----:B------:R-:W-:Y:S02]  /*14680*/  IMAD.MOV.U32 R67, RZ, RZ, R65 ;  /* 0x000000ffff437224 */ /* 0x000fe400078e0041 */
[----:B------:R-:W-:Y:S01]  /*14690*/  @!P1 IMAD.IADD R36, R36, 0x1, -R3 ;  /* 0x0000000124249824 */ /* 0x000fe200078e0a03 */
[----:B------:R-:W-:Y:S01]  /*146a0*/  ISETP.GE.AND P1, PT, R66, RZ, PT ;  /* 0x000000ff4200720c */ /* 0x000fe20003f26270 */
[----:B------:R-:W-:Y:S02]  /*146b0*/  IMAD.MOV.U32 R65, RZ, RZ, R63 ;  /* 0x000000ffff417224 */ /* 0x000fe400078e003f */
[----:B------:R-:W-:Y:S02]  /*146c0*/  IMAD.MOV.U32 R63, RZ, RZ, R62 ;  /* 0x000000ffff3f7224 */ /* 0x000fe400078e003e */
[----:B------:R-:W-:Y:S02]  /*146d0*/  IMAD.MOV.U32 R66, RZ, RZ, R64 ;  /* 0x000000ffff427224 */ /* 0x000fe400078e0040 */
[----:B------:R-:W-:-:S02]  /*146e0*/  IMAD.MOV.U32 R62, RZ, RZ, R57 ;  /* 0x000000ffff3e7224 */ /* 0x000fc400078e0039 */
[----:B------:R-:W-:Y:S02]  /*146f0*/  IMAD.MOV.U32 R64, RZ, RZ, R60 ;  /* 0x000000ffff407224 */ /* 0x000fe400078e003c */
[----:B------:R-:W-:Y:S01]  /*14700*/  @!P5 IMAD.IADD R38, R38, 0x1, -R3 ;  /* 0x000000012626d824 */ /* 0x000fe200078e0a03 */
[----:B------:R-:W-:Y:S01]  /*14710*/  ISETP.GE.AND P5, PT, R72, RZ, PT ;  /* 0x000000ff4800720c */ /* 0x000fe20003fa6270 */
[----:B------:R-:W-:Y:S01]  /*14720*/  IMAD.MOV.U32 R60, RZ, RZ, R56 ;  /* 0x000000ffff3c7224 */ /* 0x000fe200078e0038 */
[----:B------:R-:W-:Y:S01]  /*14730*/  STL [R1+0x1e3c], R31 ;  /* 0x001e3c1f01007387 */ /* 0x000fe20000100800 */
[----:B------:R-:W-:Y:S02]  /*14740*/  IMAD.MOV.U32 R72, RZ, RZ, R65 ;  /* 0x000000ffff487224 */ /* 0x000fe400078e0041 */
[----:B------:R-:W-:Y:S01]  /*14750*/  IMAD.MOV.U32 R65, RZ, RZ, R62 ;  /* 0x000000ffff417224 */ /* 0x000fe200078e003e */
[----:B------:R-:W-:Y:S01]  /*14760*/  STL [R1+0x1e40], R32 ;  /* 0x001e402001007387 */ /* 0x000fe20000100800 */
[----:B------:R-:W-:-:S03]  /*14770*/  IMAD.MOV.U32 R73, RZ, RZ, R67 ;  /* 0x000000ffff497224 */ /* 0x000fc600078e0043 */
[----:B------:R-:W-:Y:S01]  /*14780*/  STL [R1+0x1e44], R33 ;  /* 0x001e442101007387 */ /* 0x000fe20000100800 */
[----:B---3--:R-:W-:Y:S01]  /*14790*/  IMAD.MOV.U32 R51, RZ, RZ, R39 ;  /* 0x000000ffff337224 */ /* 0x008fe200078e0027 */
[----:B------:R-:W-:-:S05]  /*147a0*/  IABS R39, R71 ;  /* 0x0000004700277213 */ /* 0x000fca0000000000 */
[----:B------:R-:W-:-:S04]  /*147b0*/  IMAD.HI.U32 R6, R4, R39, RZ ;  /* 0x0000002704067227 */ /* 0x000fc800078e00ff */
[----:B------:R-:W-:-:S04]  /*147c0*/  IMAD.MOV R2, RZ, RZ, -R6 ;  /* 0x000000ffff027224 */ /* 0x000fc800078e0a06 */
[----:B------:R-:W-:-:S05]  /*147d0*/  IMAD R39, R3, R2, R39 ;  /* 0x0000000203277224 */ /* 0x000fca00078e0227 */
[----:B------:R-:W-:Y:S01]  /*147e0*/  ISETP.GT.U32.AND P4, PT, R3, R39, PT ;  /* 0x000000270300720c */ /* 0x000fe20003f84070 */
[----:B--2---:R-:W-:Y:S02]  /*147f0*/  IMAD.MOV.U32 R62, RZ, RZ, R53 ;  /* 0x000000ffff3e7224 */ /* 0x004fe400078e0035 */
[----:B------:R-:W-:Y:S02]  /*14800*/  IMAD.MOV.U32 R53, RZ, RZ, R129 ;  /* 0x000000ffff357224 */ /* 0x000fe400078e0081 */
[----:B------:R-:W2:Y:S08]  /*14810*/  LDL.LU R129, [R1+0x62c] ;  /* 0x00062c0001817983 */ /* 0x000eb00000300800 */
[----:B------:R-:W-:Y:S01]  /*14820*/  @!P4 IMAD.IADD R39, R39, 0x1, -R3 ;  /* 0x000000012727c824 */ /* 0x000fe200078e0a03 */
[----:B------:R-:W-:Y:S01]  /*14830*/  ISETP.GE.AND P4, PT, R71, RZ, PT ;  /* 0x000000ff4700720c */ /* 0x000fe20003f86270 */
[----:B------:R-:W-:-:S02]  /*14840*/  IMAD.MOV.U32 R71, RZ, RZ, R66 ;  /* 0x000000ffff477224 */ /* 0x000fc400078e0042 */
[----:B------:R-:W-:Y:S02]  /*14850*/  IMAD.MOV.U32 R66, RZ, RZ, R60 ;  /* 0x000000ffff427224 */ /* 0x000fe400078e003c */
[----:B------:R-:W-:Y:S02]  /*14860*/  IMAD.MOV.U32 R60, RZ, RZ, R54 ;  /* 0x000000ffff3c7224 */ /* 0x000fe400078e0036 */
[----:B------:R-:W3:Y:S04]  /*14870*/  LDL.LU R54, [R1+0x5f0] ;  /* 0x0005f00001367983 */ /* 0x000ee80000300800 */
[----:B------:R-:W4:Y:S01]  /*14880*/  LDL.LU R67, [R1+0x260] ;  /* 0x0002600001437983 */ /* 0x000f220000300800 */
[----:B------:R-:W-:Y:S01]  /*14890*/  ISETP.GT.U32.AND P3, PT, R3, R37, PT ;  /* 0x000000250300720c */ /* 0x000fe20003f64070 */
[----:B------:R-:W-:-:S02]  /*148a0*/  IMAD.MOV.U32 R74, RZ, RZ, R59 ;  /* 0x000000ffff4a7224 */ /* 0x000fc400078e003b */
[----:B------:R-:W-:Y:S02]  /*148b0*/  IMAD.MOV.U32 R59, RZ, RZ, R46 ;  /* 0x000000ffff3b7224 */ /* 0x000fe400078e002e */
[----:B------:R-:W-:Y:S01]  /*148c0*/  IMAD.MOV.U32 R46, RZ, RZ, R40 ;  /* 0x000000ffff2e7224 */ /* 0x000fe200078e0028 */
[----:B------:R-:W-:-:S07]  /*148d0*/  IABS R40, R69 ;  /* 0x0000004500287213 */ /* 0x000fce0000000000 */
[----:B------:R-:W-:Y:S02]  /*148e0*/  @!P3 IMAD.IADD R37, R37, 0x1, -R3 ;  /* 0x000000012525b824 */ /* 0x000fe400078e0a03 */
[----:B------:R-:W-:-:S03]  /*148f0*/  IMAD.HI.U32 R2, R4, R40, RZ ;  /* 0x0000002804027227 */ /* 0x000fc600078e00ff */
[----:B------:R-:W-:Y:S01]  /*14900*/  ISETP.GT.U32.AND P3, PT, R3, R37, PT ;  /* 0x000000250300720c */ /* 0x000fe20003f64070 */
[----:B------:R-:W-:-:S04]  /*14910*/  IMAD.MOV R2, RZ, RZ, -R2 ;  /* 0x000000ffff027224 */ /* 0x000fc800078e0a02 */
[----:B------:R-:W-:-:S08]  /*14920*/  IMAD R40, R3, R2, R40 ;  /* 0x0000000203287224 */ /* 0x000fd000078e0228 */
[----:B------:R-:W-:Y:S01]  /*14930*/  @!P3 IMAD.IADD R37, R37, 0x1, -R3 ;  /* 0x000000012525b824 */ /* 0x000fe200078e0a03 */
[C---:B------:R-:W-:Y:S01]  /*14940*/  ISETP.GT.U32.AND P3, PT, R3.reuse, R40, PT ;  /* 0x000000280300720c */ /* 0x040fe20003f64070 */
[----:B------:R-:W-:Y:S01]  /*14950*/  @!P2 IMAD.MOV R34, RZ, RZ, -R34 ;  /* 0x000000ffff22a224 */ /* 0x000fe200078e0a22 */
[----:B------:R-:W-:Y:S01]  /*14960*/  ISETP.GT.U32.AND P2, PT, R3, R38, PT ;  /* 0x000000260300720c */ /* 0x000fe20003f44070 */
[----:B------:R-:W-:-:S10]  /*14970*/  @!P0 IMAD.MOV R35, RZ, RZ, -R35 ;  /* 0x000000ffff238224 */ /* 0x000fd400078e0a23 */
[----:B------:R-:W-:-:S05]  /*14980*/  @!P3 IMAD.IADD R40, R40, 0x1, -R3 ;  /* 0x000000012828b824 */ /* 0x000fca00078e0a03 */
[----:B------:R-:W-:Y:S01]  /*14990*/  ISETP.GT.U32.AND P0, PT, R3, R40, PT ;  /* 0x000000280300720c */ /* 0x000fe20003f04070 */
[----:B------:R-:W-:Y:S01]  /*149a0*/  @!P6 IMAD.MOV R36, RZ, RZ, -R36 ;  /* 0x000000ffff24e224 */ /* 0x000fe200078e0a24 */
[----:B------:R-:W-:Y:S01]  /*149b0*/  ISETP.GE.AND P6, PT, R69, RZ, PT ;  /* 0x000000ff4500720c */ /* 0x000fe20003fc6270 */
[----:B------:R-:W-:Y:S01]  /*149c0*/  @!P2 IMAD.IADD R38, R38, 0x1, -R3 ;  /* 0x000000012626a824 */ /* 0x000fe200078e0a03 */
[----:B------:R-:W-:Y:S02]  /*149d0*/  IABS R41, R68 ;  /* 0x0000004400297213 */ /* 0x000fe40000000000 */
[----:B------:R-:W-:Y:S01]  /*149e0*/  ISETP.GE.AND P2, PT, R68, RZ, PT ;  /* 0x000000ff4400720c */ /* 0x000fe20003f46270 */
[----:B------:R-:W-:Y:S02]  /*149f0*/  IMAD.MOV.U32 R68, RZ, RZ, R65 ;  /* 0x000000ffff447224 */ /* 0x000fe400078e0041 */
[----:B------:R-:W-:Y:S01]  /*14a00*/  IMAD.MOV.U32 R57, RZ, RZ, R42 ;  /* 0x000000ffff397224 */ /* 0x000fe200078e002a */
[----:B------:R-:W-:Y:S01]  /*14a10*/  IABS R42, R70 ;  /* 0x00000046002a7213 */ /* 0x000fe20000000000 */
[----:B------:R-:W-:-:S02]  /*14a20*/  IMAD.MOV.U32 R65, RZ, RZ, R63 ;  /* 0x000000ffff417224 */ /* 0x000fc400078e003f */
[----:B------:R-:W-:Y:S01]  /*14a30*/  @!P0 IMAD.IADD R40, R40, 0x1, -R3 ;  /* 0x0000000128288824 */ /* 0x000fe200078e0a03 */
[----:B------:R-:W-:Y:S01]  /*14a40*/  ISETP.GE.AND P0, PT, R70, RZ, PT ;  /* 0x000000ff4600720c */ /* 0x000fe20003f06270 */
[----:B------:R-:W-:Y:S01]  /*14a50*/  IMAD.MOV.U32 R70, RZ, RZ, R68 ;  /* 0x000000ffff467224 */ /* 0x000fe200078e0044 */
[----:B------:R-:W-:Y:S01]  /*14a60*/  STL [R1+0x1e48], R34 ;  /* 0x001e482201007387 */ /* 0x000fe20000100800 */
[----:B------:R-:W-:-:S03]  /*14a70*/  IMAD.MOV.U32 R68, RZ, RZ, R65 ;  /* 0x000000ffff447224 */ /* 0x000fc600078e0041 */
[----:B------:R-:W-:Y:S01]  /*14a80*/  STL [R1+0x1e4c], R35 ;  /* 0x001e4c2301007387 */ /* 0x000fe20000100800 */
[----:B------:R-:W-:-:S03]  /*14a90*/  IMAD.MOV.U32 R90, RZ, RZ, R70 ;  /* 0x000000ffff5a7224 */ /* 0x000fc600078e0046 */
[----:B------:R-:W-:Y:S01]  /*14aa0*/  STL [R1+0x1e50], R36 ;  /* 0x001e502401007387 */ /* 0x000fe20000100800 */
[----:B------:R-:W-:Y:S02]  /*14ab0*/  IMAD.MOV.U32 R80, RZ, RZ, R68 ;  /* 0x000000ffff507224 */ /* 0x000fe400078e0044 */
[----:B----4-:R-:W-:Y:S02]  /*14ac0*/  IMAD.MOV.U32 R69, RZ, RZ, R67 ;  /* 0x000000ffff457224 */ /* 0x010fe400078e0043 */
[----:B------:R-:W-:Y:S02]  /*14ad0*/  IMAD.MOV.U32 R67, RZ, RZ, R66 ;  /* 0x000000ffff437224 */ /* 0x000fe400078e0042 */
[----:B------:R-:W-:Y:S02]  /*14ae0*/  IMAD.MOV.U32 R66, RZ, RZ, R64 ;  /* 0x000000ffff427224 */ /* 0x000fe400078e0040 */
[----:B------:R-:W-:Y:S02]  /*14af0*/  IMAD.MOV.U32 R64, RZ, RZ, R55 ;  /* 0x000000ffff407224 */ /* 0x000fe400078e0037 */
[----:B------:R-:W-:-:S02]  /*14b00*/  IMAD.MOV.U32 R55, RZ, RZ, R44 ;  /* 0x000000ffff377224 */ /* 0x000fc400078e002c */
[----:B------:R-:W-:Y:S02]  /*14b10*/  IMAD.MOV.U32 R75, RZ, RZ, R69 ;  /* 0x000000ffff4b7224 */ /* 0x000fe400078e0045 */
[----:B------:R-:W-:Y:S02]  /*14b20*/  IMAD.MOV.U32 R69, RZ, RZ, R66 ;  /* 0x000000ffff457224 */ /* 0x000fe400078e0042 */
[----:B------:R-:W-:Y:S02]  /*14b30*/  IMAD.MOV.U32 R66, RZ, RZ, R55 ;  /* 0x000000ffff427224 */ /* 0x000fe400078e0037 */
[----:B------:R-:W-:Y:S02]  /*14b40*/  IMAD.MOV.U32 R55, RZ, RZ, R53 ;  /* 0x000000ffff377224 */ /* 0x000fe400078e0035 */
[----:B------:R-:W-:Y:S02]  /*14b50*/  IMAD.MOV.U32 R53, RZ, RZ, R51 ;  /* 0x000000ffff357224 */ /* 0x000fe400078e0033 */
[----:B------:R-:W4:Y:S01]  /*14b60*/  LDL.LU R51, [R1+0x3b0] ;  /* 0x0003b00001337983 */ /* 0x000f220000300800 */
[----:B------:R-:W-:-:S03]  /*14b70*/  IMAD.MOV.U32 R91, RZ, RZ, R69 ;  /* 0x000000ffff5b7224 */ /* 0x000fc600078e0045 */
[----:B------:R-:W2:Y:S04]  /*14b80*/  LDL.LU R70, [R1+0x29c] ;  /* 0x00029c0001467983 */ /* 0x000ea80000300800 */
[----:B------:R-:W3:Y:S04]  /*14b90*/  LDL.LU R69, [R1+0x2ac] ;  /* 0x0002ac0001457983 */ /* 0x000ee80000300800 */
[----:B------:R-:W4:Y:S01]  /*14ba0*/  LDL.LU R68, [R1+0x2a8] ;  /* 0x0002a80001447983 */ /* 0x000f220000300800 */
[----:B------:R-:W-:-:S04]  /*14bb0*/  IMAD.HI.U32 R2, R4, R41, RZ ;  /* 0x0000002904027227 */ /* 0x000fc800078e00ff */
[----:B------:R-:W-:Y:S01]  /*14bc0*/  IMAD.MOV R2, RZ, RZ, -R2 ;  /* 0x000000ffff027224 */ /* 0x000fe200078e0a02 */
[C---:B------:R-:W-:Y:S01]  /*14bd0*/  ISETP.GT.U32.AND P3, PT, R3.reuse, R39, PT ;  /* 0x000000270300720c */ /* 0x040fe20003f64070 */
[----:B------:R-:W-:Y:S01]  /*14be0*/  IMAD.MOV.U32 R56, RZ, RZ, R43 ;  /* 0x000000ffff387224 */ /* 0x000fe200078e002b */
[----:B------:R-:W-:Y:S01]  /*14bf0*/  IABS R43, R74 ;  /* 0x0000004a002b7213 */ /* 0x000fe20000000000 */
[----:B------:R-:W-:Y:S02]  /*14c00*/  IMAD R41, R3, R2, R41 ;  /* 0x0000000203297224 */ /* 0x000fe400078e0229 */
[----:B------:R-:W-:-:S04]  /*14c10*/  IMAD.HI.U32 R2, R4, R42, RZ ;  /* 0x0000002a04027227 */ /* 0x000fc800078e00ff */
[----:B------:R-:W-:Y:S01]  /*14c20*/  @!P1 IMAD.MOV R37, RZ, RZ, -R37 ;  /* 0x000000ffff259224 */ /* 0x000fe200078e0a25 */
[----:B------:R-:W-:Y:S01]  /*14c30*/  ISETP.GT.U32.AND P1, PT, R3, R41, PT ;  /* 0x000000290300720c */ /* 0x000fe20003f24070 */
[----:B------:R-:W-:-:S04]  /*14c40*/  IMAD.HI.U32 R5, R4, R43, RZ ;  /* 0x0000002b04057227 */ /* 0x000fc800078e00ff */
[----:B------:R-:W-:Y:S02]  /*14c50*/  IMAD.MOV R2, RZ, RZ, -R2 ;  /* 0x000000ffff027224 */ /* 0x000fe400078e0a02 */
[----:B------:R-:W-:Y:S02]  /*14c60*/  IMAD.MOV R5, RZ, RZ, -R5 ;  /* 0x000000ffff057224 */ /* 0x000fe400078e0a05 */
[C---:B------:R-:W-:Y:S02]  /*14c70*/  IMAD R42, R3.reuse, R2, R42 ;  /* 0x00000002032a7224 */ /* 0x040fe400078e022a */
[----:B------:R-:W-:Y:S02]  /*14c80*/  IMAD R43, R3, R5, R43 ;  /* 0x00000005032b7224 */ /* 0x000fe400078e022b */
[--C-:B------:R-:W-:Y:S01]  /*14c90*/  @!P3 IMAD.IADD R39, R39, 0x1, -R3.reuse ;  /* 0x000000012727b824 */ /* 0x100fe200078e0a03 */
[----:B------:R-:W-:Y:S01]  /*14ca0*/  ISETP.GT.U32.AND P3, PT, R3, R42, PT ;  /* 0x0000002a0300720c */ /* 0x000fe20003f64070 */
[----:B------:R-:W-:Y:S01]  /*14cb0*/  @!P1 IMAD.IADD R41, R41, 0x1, -R3 ;  /* 0x0000000129299824 */ /* 0x000fe200078e0a03 */
[----:B------:R-:W-:-:S11]  /*14cc0*/  ISETP.GT.U32.AND P1, PT, R3, R43, PT ;  /* 0x0000002b0300720c */ /* 0x000fd60003f24070 */
[--C-:B------:R-:W-:Y:S02]  /*14cd0*/  @!P3 IMAD.IADD R42, R42, 0x1, -R3.reuse ;  /* 0x000000012a2ab824 */ /* 0x100fe400078e0a03 */
[----:B------:R-:W-:-:S03]  /*14ce0*/  @!P1 IMAD.IADD R43, R43, 0x1, -R3 ;  /* 0x000000012b2b9824 */ /* 0x000fc600078e0a03 */
[----:B------:R-:W-:Y:S01]  /*14cf0*/  ISETP.GT.U32.AND P1, PT, R3, R42, PT ;  /* 0x0000002a0300720c */ /* 0x000fe20003f24070 */
[----:B------:R-:W-:Y:S02]  /*14d00*/  IMAD.MOV.U32 R63, RZ, RZ, R60 ;  /* 0x000000ffff3f7224 */ /* 0x000fe400078e003c */
[----:B------:R-:W-:Y:S01]  /*14d10*/  IMAD.MOV.U32 R60, RZ, RZ, R45 ;  /* 0x000000ffff3c7224 */ /* 0x000fe200078e002d */
[----:B------:R-:W-:-:S03]  /*14d20*/  IABS R45, R71 ;  /* 0x00000047002d7213 */ /* 0x000fc60000000000 */
[----:B------:R-:W-:-:S06]  /*14d30*/  IMAD.MOV.U32 R65, RZ, RZ, R60 ;  /* 0x000000ffff417224 */ /* 0x000fcc00078e003c */
[----:B------:R-:W-:Y:S01]  /*14d40*/  @!P1 IMAD.IADD R42, R42, 0x1, -R3 ;  /* 0x000000012a2a9824 */ /* 0x000fe200078e0a03 */
[----:B------:R-:W-:Y:S01]  /*14d50*/  ISETP.GE.AND P1, PT, R71, RZ, PT ;  /* 0x000000ff4700720c */ /* 0x000fe20003f26270 */
[----:B------:R-:W-:Y:S01]  /*14d60*/  @!P5 IMAD.MOV R38, RZ, RZ, -R38 ;  /* 0x000000ffff26d224 */ /* 0x000fe200078e0a26 */
[----:B------:R-:W-:Y:S01]  /*14d70*/  ISETP.GT.U32.AND P5, PT, R3, R41, PT ;  /* 0x000000290300720c */ /* 0x000fe20003fa4070 */
[----:B------:R-:W-:-:S04]  /*14d80*/  IMAD.HI.U32 R5, R4, R45, RZ ;  /* 0x0000002d04057227 */ /* 0x000fc800078e00ff */
[----:B------:R-:W-:Y:S02]  /*14d90*/  IMAD.MOV R5, RZ, RZ, -R5 ;  /* 0x000000ffff057224 */ /* 0x000fe400078e0a05 */
[----:B--2---:R-:W-:Y:S02]  /*14da0*/  IMAD.MOV.U32 R71, RZ, RZ, R70 ;  /* 0x000000ffff477224 */ /* 0x004fe400078e0046 */
[----:B---3--:R-:W-:Y:S02]  /*14db0*/  IMAD.MOV.U32 R70, RZ, RZ, R69 ;  /* 0x000000ffff467224 */ /* 0x008fe400078e0045 */
[----:B----4-:R-:W-:Y:S02]  /*14dc0*/  IMAD.MOV.U32 R69, RZ, RZ, R68 ;  /* 0x000000ffff457224 */ /* 0x010fe400078e0044 */
[----:B------:R-:W-:Y:S02]  /*14dd0*/  IMAD.MOV.U32 R68, RZ, RZ, R67 ;  /* 0x000000ffff447224 */ /* 0x000fe400078e0043 */
        /* <DEDUP_REMOVED lines=8> */
[----:B------:R-:W-:Y:S01]  /*14e60*/  IMAD.MOV.U32 R87, RZ, RZ, R70 ;  /* 0x000000ffff577224 */ /* 0x000fe200078e0046 */
[----:B------:R-:W2:Y:S04]  /*14e70*/  LDL.LU R128, [R1+0x2e8] ;  /* 0x0002e80001807983 */ /* 0x000ea80000300800 */
[----:B------:R-:W3:Y:S01]  /*14e80*/  LDL.LU R70, [R1+0x2cc] ;  /* 0x0002cc0001467983 */ /* 0x000ee20000300800 */
[----:B------:R-:W-:Y:S02]  /*14e90*/  IMAD R45, R3, R5, R45 ;  /* 0x00000005032d7224 */ /* 0x000fe400078e022d */
[----:B------:R-:W-:-:S04]  /*14ea0*/  @!P5 IMAD.IADD R41, R41, 0x1, -R3 ;  /* 0x000000012929d824 */ /* 0x000fc800078e0a03 */
[----:B------:R-:W-:Y:S01]  /*14eb0*/  @!P2 IMAD.MOV R41, RZ, RZ, -R41 ;  /* 0x000000ffff29a224 */ /* 0x000fe200078e0a29 */
[----:B------:R-:W-:Y:S02]  /*14ec0*/  ISETP.GT.U32.AND P2, PT, R3, R45, PT ;  /* 0x0000002d0300720c */ /* 0x000fe40003f44070 */
[----:B------:R-:W-:Y:S01]  /*14ed0*/  IABS R44, R73 ;  /* 0x00000049002c7213 */ /* 0x000fe20000000000 */
[----:B------:R-:W-:Y:S02]  /*14ee0*/  IMAD.MOV.U32 R62, RZ, RZ, R61 ;  /* 0x000000ffff3e7224 */ /* 0x000fe400078e003d */
[----:B------:R-:W-:Y:S02]  /*14ef0*/  IMAD.MOV.U32 R60, RZ, RZ, R54 ;  /* 0x000000ffff3c7224 */ /* 0x000fe400078e0036 */
[----:B------:R-:W-:-:S04]  /*14f00*/  IMAD.HI.U32 R2, R4, R44, RZ ;  /* 0x0000002c04027227 */ /* 0x000fc800078e00ff */
[----:B------:R-:W-:Y:S02]  /*14f10*/  IMAD.MOV.U32 R61, RZ, RZ, R58 ;  /* 0x000000ffff3d7224 */ /* 0x000fe400078e003a */
[----:B------:R-:W-:Y:S02]  /*14f20*/  IMAD.MOV.U32 R54, RZ, RZ, R52 ;  /* 0x000000ffff367224 */ /* 0x000fe400078e0034 */
[----:B------:R-:W-:Y:S02]  /*14f30*/  IMAD.MOV.U32 R58, RZ, RZ, R57 ;  /* 0x000000ffff3a7224 */ /* 0x000fe400078e0039 */
[----:B------:R-:W-:Y:S01]  /*14f40*/  IMAD.MOV.U32 R52, RZ, RZ, R46 ;  /* 0x000000ffff347224 */ /* 0x000fe200078e002e */
[----:B------:R-:W-:Y:S01]  /*14f50*/  IABS R46, R72 ;  /* 0x00000048002e7213 */ /* 0x000fe20000000000 */
[----:B------:R-:W-:Y:S02]  /*14f60*/  IMAD.MOV.U32 R57, RZ, RZ, R56 ;  /* 0x000000ffff397224 */ /* 0x000fe400078e0038 */
[----:B------:R-:W-:-:S02]  /*14f70*/  IMAD.MOV R2, RZ, RZ, -R2 ;  /* 0x000000ffff027224 */ /* 0x000fc400078e0a02 */
[----:B------:R-:W-:Y:S02]  /*14f80*/  IMAD.MOV.U32 R56, RZ, RZ, R50 ;  /* 0x000000ffff387224 */ /* 0x000fe400078e0032 */
[----:B------:R-:W-:Y:S01]  /*14f90*/  IMAD.MOV.U32 R50, RZ, RZ, R47 ;  /* 0x000000ffff327224 */ /* 0x000fe200078e002f */
[----:B------:R-:W-:Y:S01]  /*14fa0*/  IABS R47, R75 ;  /* 0x0000004b002f7213 */ /* 0x000fe20000000000 */
[----:B------:R-:W-:Y:S02]  /*14fb0*/  @!P2 IMAD.IADD R45, R45, 0x1, -R3 ;  /* 0x000000012d2da824 */ /* 0x000fe400078e0a03 */
[----:B------:R-:W-:Y:S01]  /*14fc0*/  @!P4 IMAD.MOV R39, RZ, RZ, -R39 ;  /* 0x000000ffff27c224 */ /* 0x000fe200078e0a27 */
[C---:B------:R-:W-:Y:S01]  /*14fd0*/  ISETP.GT.U32.AND P4, PT, R3.reuse, R43, PT ;  /* 0x0000002b0300720c */ /* 0x040fe20003f84070 */
[C---:B------:R-:W-:Y:S01]  /*14fe0*/  IMAD R44, R3.reuse, R2, R44 ;  /* 0x00000002032c7224 */ /* 0x040fe200078e022c */
[----:B------:R-:W-:Y:S01]  /*14ff0*/  ISETP.GT.U32.AND P2, PT, R3, R45, PT ;  /* 0x0000002d0300720c */ /* 0x000fe20003f44070 */
[----:B------:R-:W-:-:S04]  /*15000*/  IMAD.HI.U32 R2, R4, R46, RZ ;  /* 0x0000002e04027227 */ /* 0x000fc800078e00ff */
[----:B------:R-:W-:-:S04]  /*15010*/  IMAD.HI.U32 R5, R4, R47, RZ ;  /* 0x0000002f04057227 */ /* 0x000fc800078e00ff */
[----:B------:R-:W-:Y:S02]  /*15020*/  IMAD.MOV R2, RZ, RZ, -R2 ;  /* 0x000000ffff027224 */ /* 0x000fe400078e0a02 */
[----:B------:R-:W-:Y:S02]  /*15030*/  IMAD.MOV R5, RZ, RZ, -R5 ;  /* 0x000000ffff057224 */ /* 0x000fe400078e0a05 */
[----:B------:R-:W-:Y:S01]  /*15040*/  @!P6 IMAD.MOV R40, RZ, RZ, -R40 ;  /* 0x000000ffff28e224 */ /* 0x000fe200078e0a28 */
[----:B------:R-:W-:Y:S01]  /*15050*/  ISETP.GE.AND P6, PT, R73, RZ, PT ;  /* 0x000000ff4900720c */ /* 0x000fe20003fc6270 */
[C---:B------:R-:W-:Y:S02]  /*15060*/  IMAD R46, R3.reuse, R2, R46 ;  /* 0x00000002032e7224 */ /* 0x040fe400078e022e */
[----:B------:R-:W-:Y:S02]  /*15070*/  IMAD.MOV.U32 R73, RZ, RZ, R57 ;  /* 0x000000ffff497224 */ /* 0x000fe400078e0039 */
[----:B------:R-:W-:Y:S01]  /*15080*/  IMAD.MOV.U32 R57, RZ, RZ, R49 ;  /* 0x000000ffff397224 */ /* 0x000fe200078e0031 */
[----:B------:R-:W-:Y:S01]  /*15090*/  IABS R49, R91 ;  /* 0x0000005b00317213 */ /* 0x000fe20000000000 */
[----:B------:R-:W-:-:S02]  /*150a0*/  IMAD R47, R3, R5, R47 ;  /* 0x00000005032f7224 */ /* 0x000fc400078e022f */
[--C-:B------:R-:W-:Y:S01]  /*150b0*/  @!P4 IMAD.IADD R43, R43, 0x1, -R3.reuse ;  /* 0x000000012b2bc824 */ /* 0x100fe200078e0a03 */
[----:B------:R-:W-:Y:S01]  /*150c0*/  ISETP.GT.U32.AND P4, PT, R3, R46, PT ;  /* 0x0000002e0300720c */ /* 0x000fe20003f84070 */
[----:B------:R-:W-:Y:S01]  /*150d0*/  @!P2 IMAD.IADD R45, R45, 0x1, -R3 ;  /* 0x000000012d2da824 */ /* 0x000fe200078e0a03 */
[----:B------:R-:W-:Y:S01]  /*150e0*/  ISETP.GT.U32.AND P2, PT, R3, R47, PT ;  /* 0x0000002f0300720c */ /* 0x000fe20003f44070 */
[----:B------:R-:W-:-:S04]  /*150f0*/  IMAD.HI.U32 R5, R4, R49, RZ ;  /* 0x0000003104057227 */ /* 0x000fc800078e00ff */
[----:B------:R-:W-:Y:S01]  /*15100*/  IMAD.MOV R5, RZ, RZ, -R5 ;  /* 0x000000ffff057224 */ /* 0x000fe200078e0a05 */
[----:B------:R-:W-:Y:S01]  /*15110*/  ISETP.GE.AND P3, PT, R74, RZ, PT ;  /* 0x000000ff4a00720c */ /* 0x000fe20003f66270 */
[----:B------:R-:W-:Y:S02]  /*15120*/  IMAD.MOV.U32 R74, RZ, RZ, R58 ;  /* 0x000000ffff4a7224 */ /* 0x000fe400078e003a */
[----:B------:R-:W-:Y:S02]  /*15130*/  IMAD R49, R3, R5, R49 ;  /* 0x0000000503317224 */ /* 0x000fe400078e0231 */
[----:B------:R-:W-:Y:S01]  /*15140*/  IMAD.MOV.U32 R58, RZ, RZ, R48 ;  /* 0x000000ffff3a7224 */ /* 0x000fe200078e0030 */
[----:B------:R-:W-:Y:S01]  /*15150*/  IABS R48, R80 ;  /* 0x0000005000307213 */ /* 0x000fe20000000000 */
[--C-:B------:R-:W-:Y:S02]  /*15160*/  @!P4 IMAD.IADD R46, R46, 0x1, -R3.reuse ;  /* 0x000000012e2ec824 */ /* 0x100fe400078e0a03 */
[----:B------:R-:W-:Y:S01]  /*15170*/  @!P2 IMAD.IADD R47, R47, 0x1, -R3 ;  /* 0x000000012f2fa824 */ /* 0x000fe200078e0a03 */
[C---:B------:R-:W-:Y:S01]  /*15180*/  ISETP.GT.U32.AND P2, PT, R3.reuse, R49, PT ;  /* 0x000000310300720c */ /* 0x040fe20003f44070 */
[----:B------:R-:W-:Y:S01]  /*15190*/  IMAD.HI.U32 R2, R4, R48, RZ ;  /* 0x0000003004027227 */ /* 0x000fe200078e00ff */
[----:B------:R-:W-:-:S03]  /*151a0*/  ISETP.GT.U32.AND P4, PT, R3, R46, PT ;  /* 0x0000002e0300720c */ /* 0x000fc60003f84070 */
[----:B------:R-:W-:Y:S01]  /*151b0*/  @!P0 IMAD.MOV R42, RZ, RZ, -R42 ;  /* 0x000000ffff2a8224 */ /* 0x000fe200078e0a2a */
[----:B------:R-:W-:Y:S01]  /*151c0*/  ISETP.GE.AND P0, PT, R72, RZ, PT ;  /* 0x000000ff4800720c */ /* 0x000fe20003f06270 */
[----:B------:R-:W-:Y:S02]  /*151d0*/  IMAD.MOV.U32 R89, RZ, RZ, R71 ;  /* 0x000000ffff597224 */ /* 0x000fe400078e0047 */
[----:B------:R-:W-:Y:S02]  /*151e0*/  IMAD.MOV.U32 R72, RZ, RZ, R56 ;  /* 0x000000ffff487224 */ /* 0x000fe400078e0038 */
[----:B------:R-:W-:Y:S02]  /*151f0*/  IMAD.MOV R6, RZ, RZ, -R2 ;  /* 0x000000ffff067224 */ /* 0x000fe400078e0a02 */
[----:B------:R-:W-:Y:S02]  /*15200*/  IMAD.MOV.U32 R71, RZ, RZ, R61 ;  /* 0x000000ffff477224 */ /* 0x000fe400078e003d */
[----:B------:R-:W-:Y:S01]  /*15210*/  IMAD.MOV.U32 R56, RZ, RZ, R50 ;  /* 0x000000ffff387224 */ /* 0x000fe200078e0032 */
[----:B------:R-:W-:Y:S01]  /*15220*/  IABS R50, R90 ;  /* 0x0000005a00327213 */ /* 0x000fe20000000000 */
[----:B------:R-:W-:-:S02]  /*15230*/  IMAD.MOV.U32 R86, RZ, RZ, R72 ;  /* 0x000000ffff567224 */ /* 0x000fc400078e0048 */
[----:B------:R-:W-:Y:S02]  /*15240*/  IMAD R48, R3, R6, R48 ;  /* 0x0000000603307224 */ /* 0x000fe400078e0230 */
[----:B------:R-:W-:Y:S02]  /*15250*/  IMAD.MOV.U32 R72, RZ, RZ, R71 ;  /* 0x000000ffff487224 */ /* 0x000fe400078e0047 */
[----:B------:R-:W-:Y:S01]  /*15260*/  IMAD.MOV.U32 R71, RZ, RZ, R54 ;  /* 0x000000ffff477224 */ /* 0x000fe200078e0036 */
[----:B------:R-:W-:Y:S01]  /*15270*/  IABS R54, R87 ;  /* 0x0000005700367213 */ /* 0x000fe20000000000 */
[--C-:B------:R-:W-:Y:S02]  /*15280*/  @!P2 IMAD.IADD R49, R49, 0x1, -R3.reuse ;  /* 0x000000013131a824 */ /* 0x100fe400078e0a03 */
[----:B------:R-:W-:Y:S01]  /*15290*/  @!P4 IMAD.IADD R46, R46, 0x1, -R3 ;  /* 0x000000012e2ec824 */ /* 0x000fe200078e0a03 */
[----:B------:R-:W-:Y:S01]  /*152a0*/  ISETP.GT.U32.AND P4, PT, R3, R48, PT ;  /* 0x000000300300720c */ /* 0x000fe20003f84070 */
[----:B------:R-:W-:-:S04]  /*152b0*/  IMAD.HI.U32 R2, R4, R50, RZ ;  /* 0x0000003204027227 */ /* 0x000fc800078e00ff */
[----:B------:R-:W-:Y:S01]  /*152c0*/  @!P1 IMAD.MOV R45, RZ, RZ, -R45 ;  /* 0x000000ffff2d9224 */ /* 0x000fe200078e0a2d */
[----:B------:R-:W-:Y:S01]  /*152d0*/  ISETP.GT.U32.AND P1, PT, R3, R49, PT ;  /* 0x000000310300720c */ /* 0x000fe20003f24070 */
[----:B------:R-:W-:-:S04]  /*152e0*/  IMAD.HI.U32 R5, R4, R54, RZ ;  /* 0x0000003604057227 */ /* 0x000fc800078e00ff */
[----:B------:R-:W-:Y:S02]  /*152f0*/  IMAD.MOV R2, RZ, RZ, -R2 ;  /* 0x000000ffff027224 */ /* 0x000fe400078e0a02 */
[----:B------:R-:W-:Y:S02]  /*15300*/  IMAD.MOV R5, RZ, RZ, -R5 ;  /* 0x000000ffff057224 */ /* 0x000fe400078e0a05 */
[C---:B------:R-:W-:Y:S02]  /*15310*/  IMAD R50, R3.reuse, R2, R50 ;  /* 0x0000000203327224 */ /* 0x040fe400078e0232 */
[C---:B------:R-:W-:Y:S02]  /*15320*/  IMAD R54, R3.reuse, R5, R54 ;  /* 0x0000000503367224 */ /* 0x040fe400078e0236 */
[--C-:B------:R-:W-:Y:S01]  /*15330*/  @!P4 IMAD.IADD R48, R48, 0x1, -R3.reuse ;  /* 0x000000013030c824 */ /* 0x100fe200078e0a03 */
[----:B------:R-:W-:Y:S01]  /*15340*/  ISETP.GT.U32.AND P4, PT, R3, R50, PT ;  /* 0x000000320300720c */ /* 0x000fe20003f84070 */
[----:B------:R-:W-:Y:S01]  /*15350*/  @!P1 IMAD.IADD R49, R49, 0x1, -R3 ;  /* 0x0000000131319824 */ /* 0x000fe200078e0a03 */
[----:B------:R-:W-:Y:S01]  /*15360*/  ISETP.GT.U32.AND P1, PT, R3, R54, PT ;  /* 0x000000360300720c */ /* 0x000fe20003f24070 */
[----:B------:R-:W-:-:S02]  /*15370*/  IMAD.MOV.U32 R88, RZ, RZ, R69 ;  /* 0x000000ffff587224 */ /* 0x000fc400078e0045 */
[----:B------:R-:W-:Y:S02]  /*15380*/  IMAD.MOV.U32 R69, RZ, RZ, R62 ;  /* 0x000000ffff457224 */ /* 0x000fe400078e003e */
[----:B------:R-:W-:Y:S02]  /*15390*/  IMAD.MOV.U32 R62, RZ, RZ, R124 ;  /* 0x000000ffff3e7224 */ /* 0x000fe400078e007c */
[----:B------:R-:W-:Y:S01]  /*153a0*/  IMAD.MOV.U32 R61, RZ, RZ, R126 ;  /* 0x000000ffff3d7224 */ /* 0x000fe200078e007e */
[----:B------:R-:W4:Y:S01]  /*153b0*/  LDL.LU R124, [R1+0x40c] ;  /* 0x00040c00017c7983 */ /* 0x000f220000300800 */
[----:B------:R-:W-:Y:S02]  /*153c0*/  IMAD.MOV.U32 R85, RZ, RZ, R73 ;  /* 0x000000ffff557224 */ /* 0x000fe400078e0049 */
[----:B------:R-:W-:Y:S01]  /*153d0*/  IMAD.MOV.U32 R73, RZ, RZ, R69 ;  /* 0x000000ffff497224 */ /* 0x000fe200078e0045 */
[----:B------:R-:W4:Y:S01]  /*153e0*/  LDL.LU R126, [R1+0x5ec] ;  /* 0x0005ec00017e7983 */ /* 0x000f220000300800 */
[----:B------:R-:W-:-:S02]  /*153f0*/  IMAD.MOV.U32 R77, RZ, RZ, R66 ;  /* 0x000000ffff4d7224 */ /* 0x000fc400078e0042 */
[----:B------:R-:W-:Y:S01]  /*15400*/  IMAD.MOV.U32 R76, RZ, RZ, R60 ;  /* 0x000000ffff4c7224 */ /* 0x000fe200078e003c */
[----:B------:R-:W4:Y:S01]  /*15410*/  LDL.LU R66, [R1+0x2f0] ;  /* 0x0002f00001427983 */ /* 0x000f220000300800 */
[----:B------:R-:W-:Y:S02]  /*15420*/  IMAD.MOV.U32 R82, RZ, RZ, R74 ;  /* 0x000000ffff527224 */ /* 0x000fe400078e004a */
[----:B------:R-:W-:Y:S01]  /*15430*/  @!P4 IMAD.IADD R50, R50, 0x1, -R3 ;  /* 0x000000013232c824 */ /* 0x000fe200078e0a03 */
[----:B------:R-:W4:Y:S01]  /*15440*/  LDL.LU R60, [R1+0x634] ;  /* 0x00063400013c7983 */ /* 0x000f220000300800 */
[----:B------:R-:W-:Y:S01]  /*15450*/  IMAD.MOV.U32 R74, RZ, RZ, R68 ;  /* 0x000000ffff4a7224 */ /* 0x000fe200078e0044 */
[----:B------:R-:W-:Y:S01]  /*15460*/  ISETP.GE.AND P4, PT, R80, RZ, PT ;  /* 0x000000ff5000720c */ /* 0x000fe20003f86270 */
[----:B------:R-:W-:Y:S01]  /*15470*/  IMAD.MOV.U32 R68, RZ, RZ, R52 ;  /* 0x000000ffff447224 */ /* 0x000fe200078e0034 */
[----:B------:R-:W2:Y:S01]  /*15480*/  LDL.LU R79, [R1+0x2c8] ;  /* 0x0002c800014f7983 */ /* 0x000ea20000300800 */
[----:B------:R-:W-:Y:S01]  /*15490*/  IMAD.MOV.U32 R80, RZ, RZ, R73 ;  /* 0x000000ffff507224 */ /* 0x000fe200078e0049 */
[----:B------:R-:W-:Y:S01]  /*154a0*/  IABS R52, R83 ;  /* 0x0000005300347213 */ /* 0x000fe20000000000 */
[----:B------:R-:W-:Y:S01]  /*154b0*/  @!P1 IMAD.IADD R54, R54, 0x1, -R3 ;  /* 0x0000000136369824 */ /* 0x000fe200078e0a03 */
[----:B------:R-:W-:Y:S01]  /*154c0*/  ISETP.GE.AND P1, PT, R83, RZ, PT ;  /* 0x000000ff5300720c */ /* 0x000fe20003f26270 */
[----:B------:R-:W-:-:S02]  /*154d0*/  IMAD.MOV.U32 R73, RZ, RZ, R58 ;  /* 0x000000ffff497224 */ /* 0x000fc400078e003a */
[----:B------:R-:W4:Y:S01]  /*154e0*/  LDL.LU R58, [R1+0x3ec] ;  /* 0x0003ec00013a7983 */ /* 0x000f220000300800 */
[----:B---3--:R-:W-:-:S04]  /*154f0*/  IMAD.MOV.U32 R81, RZ, RZ, R70 ;  /* 0x000000ffff517224 */ /* 0x008fc800078e0046 */
[----:B------:R-:W-:Y:S02]  /*15500*/  IMAD.MOV.U32 R83, RZ, RZ, R81 ;  /* 0x000000ffff537224 */ /* 0x000fe400078e0051 */
[----:B------:R-:W3:Y:S01]  /*15510*/  LDL.LU R81, [R1+0x2d8] ;  /* 0x0002d80001517983 */ /* 0x000ee20000300800 */
[----:B------:R-:W-:Y:S01]  /*15520*/  ISETP.GT.U32.AND P5, PT, R3, R44, PT ;  /* 0x0000002c0300720c */ /* 0x000fe20003fa4070 */
[----:B------:R-:W-:Y:S02]  /*15530*/  IMAD.MOV.U32 R78, RZ, RZ, R67 ;  /* 0x000000ffff4e7224 */ /* 0x000fe400078e0043 */
[----:B------:R-:W-:Y:S01]  /*15540*/  IMAD.MOV.U32 R67, RZ, RZ, R51 ;  /* 0x000000ffff437224 */ /* 0x000fe200078e0033 */
[----:B------:R-:W-:-:S05]  /*15550*/  IABS R51, R89 ;  /* 0x0000005900337213 */ /* 0x000fca0000000000 */
[----:B------:R-:W-:-:S04]  /*15560*/  IMAD.HI.U32 R2, R4, R51, RZ ;  /* 0x0000003304027227 */ /* 0x000fc800078e00ff */
[----:B------:R-:W-:Y:S02]  /*15570*/  IMAD.MOV R2, RZ, RZ, -R2 ;  /* 0x000000ffff027224 */ /* 0x000fe400078e0a02 */
[----:B------:R-:W-:Y:S02]  /*15580*/  @!P5 IMAD.IADD R44, R44, 0x1, -R3 ;  /* 0x000000012c2cd824 */ /* 0x000fe400078e0a03 */
[----:B------:R-:W-:-:S03]  /*15590*/  IMAD R51, R3, R2, R51 ;  /* 0x0000000203337224 */ /* 0x000fc600078e0233 */
[C---:B------:R-:W-:Y:S02]  /*155a0*/  ISETP.GT.U32.AND P5, PT, R3.reuse, R44, PT ;  /* 0x0000002c0300720c */ /* 0x040fe40003fa4070 */
[C---:B------:R-:W-:Y:S01]  /*155b0*/  ISETP.GT.U32.AND P2, PT, R3.reuse, R51, PT ;  /* 0x000000330300720c */ /* 0x040fe20003f44070 */
[----:B------:R-:W-:Y:S01]  /*155c0*/  IMAD.MOV.U32 R69, RZ, RZ, R53 ;  /* 0x000000ffff457224 */ /* 0x000fe200078e0035 */
[----:B------:R-:W-:Y:S01]  /*155d0*/  IABS R53, R88 ;  /* 0x0000005800357213 */ /* 0x000fe20000000000 */
[----:B------:R-:W-:Y:S01]  /*155e0*/  @!P3 IMAD.MOV R43, RZ, RZ, -R43 ;  /* 0x000000ffff2bb224 */ /* 0x000fe200078e0a2b */
[----:B------:R-:W-:-:S03]  /*155f0*/  ISETP.GT.U32.AND P3, PT, R3, R48, PT ;  /* 0x000000300300720c */ /* 0x000fc60003f64070 */
[----:B------:R-:W-:-:S04]  /*15600*/  IMAD.HI.U32 R6, R4, R53, RZ ;  /* 0x0000003504067227 */ /* 0x000fc800078e00ff */
[----:B------:R-:W-:Y:S01]  /*15610*/  @!P5 IMAD.IADD R44, R44, 0x1, -R3 ;  /* 0x000000012c2cd824 */ /* 0x000fe200078e0a03 */
[----:B------:R-:W-:Y:S01]  /*15620*/  ISETP.GE.AND P5, PT, R75, RZ, PT ;  /* 0x000000ff4b00720c */ /* 0x000fe20003fa6270 */
[----:B------:R-:W-:Y:S01]  /*15630*/  IMAD.MOV.U32 R75, RZ, RZ, R55 ;  /* 0x000000ffff4b7224 */ /* 0x000fe200078e0037 */
[----:B------:R-:W-:Y:S01]  /*15640*/  IABS R55, R82 ;  /* 0x0000005200377213 */ /* 0x000fe20000000000 */
[----:B------:R-:W-:Y:S02]  /*15650*/  @!P2 IMAD.IADD R51, R51, 0x1, -R3 ;  /* 0x000000013333a824 */ /* 0x000fe400078e0a03 */
[----:B------:R-:W-:Y:S02]  /*15660*/  IMAD.MOV R6, RZ, RZ, -R6 ;  /* 0x000000ffff067224 */ /* 0x000fe400078e0a06 */
[----:B------:R-:W-:Y:S01]  /*15670*/  @!P6 IMAD.MOV R44, RZ, RZ, -R44 ;  /* 0x000000ffff2ce224 */ /* 0x000fe200078e0a2c */
[----:B------:R-:W-:Y:S01]  /*15680*/  ISETP.GT.U32.AND P6, PT, R3, R51, PT ;  /* 0x000000330300720c */ /* 0x000fe20003fc4070 */
[----:B------:R-:W-:-:S04]  /*15690*/  IMAD.HI.U32 R2, R4, R55, RZ ;  /* 0x0000003704027227 */ /* 0x000fc800078e00ff */
[C---:B------:R-:W-:Y:S02]  /*156a0*/  IMAD R53, R3.reuse, R6, R53 ;  /* 0x0000000603357224 */ /* 0x040fe400078e0235 */
[----:B------:R-:W-:Y:S02]  /*156b0*/  IMAD.MOV R2, RZ, RZ, -R2 ;  /* 0x000000ffff027224 */ /* 0x000fe400078e0a02 */
[----:B------:R-:W-:Y:S01]  /*156c0*/  @!P3 IMAD.IADD R48, R48, 0x1, -R3 ;  /* 0x000000013030b824 */ /* 0x000fe200078e0a03 */
[C---:B------:R-:W-:Y:S01]  /*156d0*/  ISETP.GT.U32.AND P3, PT, R3.reuse, R53, PT ;  /* 0x000000350300720c */ /* 0x040fe20003f64070 */
[----:B------:R-:W-:Y:S02]  /*156e0*/  IMAD R55, R3, R2, R55 ;  /* 0x0000000203377224 */ /* 0x000fe400078e0237 */
[----:B------:R-:W-:-:S03]  /*156f0*/  @!P6 IMAD.IADD R51, R51, 0x1, -R3 ;  /* 0x000000013333e824 */ /* 0x000fc600078e0a03 */
[C---:B------:R-:W-:Y:S01]  /*15700*/  ISETP.GT.U32.AND P6, PT, R3.reuse, R55, PT ;  /* 0x000000370300720c */ /* 0x040fe20003fc4070 */
[----:B------:R-:W-:Y:S01]  /*15710*/  IMAD.HI.U32 R7, R4, R52, RZ ;  /* 0x0000003404077227 */ /* 0x000fe200078e00ff */
[----:B------:R-:W-:-:S05]  /*15720*/  ISETP.GT.U32.AND P2, PT, R3, R47, PT ;  /* 0x0000002f0300720c */ /* 0x000fca0003f44070 */
[----:B------:R-:W-:Y:S02]  /*15730*/  @!P3 IMAD.IADD R53, R53, 0x1, -R3 ;  /* 0x000000013535b824 */ /* 0x000fe400078e0a03 */
[----:B------:R-:W-:Y:S02]  /*15740*/  IMAD.MOV R7, RZ, RZ, -R7 ;  /* 0x000000ffff077224 */ /* 0x000fe400078e0a07 */
[----:B------:R-:W-:Y:S01]  /*15750*/  @!P4 IMAD.MOV R48, RZ, RZ, -R48 ;  /* 0x000000ffff30c224 */ /* 0x000fe200078e0a30 */
[C---:B------:R-:W-:Y:S01]  /*15760*/  ISETP.GT.U32.AND P4, PT, R3.reuse, R53, PT ;  /* 0x000000350300720c */ /* 0x040fe20003f84070 */
[----:B------:R-:W-:Y:S02]  /*15770*/  IMAD R52, R3, R7, R52 ;  /* 0x0000000703347224 */ /* 0x000fe400078e0234 */
[--C-:B------:R-:W-:Y:S01]  /*15780*/  @!P6 IMAD.IADD R55, R55, 0x1, -R3.reuse ;  /* 0x000000013737e824 */ /* 0x100fe200078e0a03 */
[----:B------:R-:W-:Y:S01]  /*15790*/  ISETP.GT.U32.AND P6, PT, R3, R54, PT ;  /* 0x000000360300720c */ /* 0x000fe20003fc4070 */
[----:B------:R-:W-:Y:S01]  /*157a0*/  @!P2 IMAD.IADD R47, R47, 0x1, -R3 ;  /* 0x000000012f2fa824 */ /* 0x000fe200078e0a03 */
[----:B------:R-:W-:Y:S01]  /*157b0*/  ISETP.GT.U32.AND P2, PT, R3, R52, PT ;  /* 0x000000340300720c */ /* 0x000fe20003f44070 */
[----:B------:R-:W-:-:S02]  /*157c0*/  IMAD.MOV.U32 R70, RZ, RZ, R63 ;  /* 0x000000ffff467224 */ /* 0x000fc400078e003f */
[----:B------:R-:W-:Y:S01]  /*157d0*/  IMAD.MOV.U32 R63, RZ, RZ, R57 ;  /* 0x000000ffff3f7224 */ /* 0x000fe200078e0039 */
[----:B------:R-:W-:-:S03]  /*157e0*/  IABS R57, R85 ;  /* 0x0000005500397213 */ /* 0x000fc60000000000 */
[----:B------:R-:W-:Y:S01]  /*157f0*/  @!P4 IMAD.IADD R53, R53, 0x1, -R3 ;  /* 0x000000013535c824 */ /* 0x000fe200078e0a03 */
[----:B------:R-:W-:Y:S01]  /*15800*/  ISETP.GE.AND P4, PT, R87, RZ, PT ;  /* 0x000000ff5700720c */ /* 0x000fe20003f86270 */
[----:B------:R-:W-:-:S04]  /*15810*/  IMAD.HI.U32 R2, R4, R57, RZ ;  /* 0x0000003904027227 */ /* 0x000fc800078e00ff */
[--C-:B------:R-:W-:Y:S01]  /*15820*/  @!P6 IMAD.IADD R54, R54, 0x1, -R3.reuse ;  /* 0x000000013636e824 */ /* 0x100fe200078e0a03 */
[----:B------:R-:W-:Y:S01]  /*15830*/  ISETP.GE.AND P6, PT, R82, RZ, PT ;  /* 0x000000ff5200720c */ /* 0x000fe20003fc6270 */
[----:B------:R-:W-:Y:S01]  /*15840*/  @!P2 IMAD.IADD R52, R52, 0x1, -R3 ;  /* 0x000000013434a824 */ /* 0x000fe200078e0a03 */
[----:B------:R-:W-:Y:S01]  /*15850*/  ISETP.GE.AND P2, PT, R90, RZ, PT ;  /* 0x000000ff5a00720c */ /* 0x000fe20003f46270 */
[----:B------:R-:W-:-:S04]  /*15860*/  IMAD.MOV R2, RZ, RZ, -R2 ;  /* 0x000000ffff027224 */ /* 0x000fc800078e0a02 */
[----:B------:R-:W-:Y:S02]  /*15870*/  IMAD R57, R3, R2, R57 ;  /* 0x0000000203397224 */ /* 0x000fe400078e0239 */
[----:B------:R-:W-:Y:S02]  /*15880*/  @!P4 IMAD.MOV R54, RZ, RZ, -R54 ;  /* 0x000000ffff36c224 */ /* 0x000fe400078e0a36 */
[----:B--2---:R-:W-:Y:S02]  /*15890*/  IMAD.MOV.U32 R84, RZ, RZ, R79 ;  /* 0x000000ffff547224 */ /* 0x004fe400078e004f */
[----:B------:R-:W-:Y:S02]  /*158a0*/  IMAD.MOV.U32 R79, RZ, RZ, R74 ;  /* 0x000000ffff4f7224 */ /* 0x000fe400078e004a */
[----:B------:R-:W-:Y:S01]  /*158b0*/  IMAD.MOV.U32 R74, RZ, RZ, R72 ;  /* 0x000000ffff4a7224 */ /* 0x000fe200078e0048 */
[----:B------:R-:W-:Y:S02]  /*158c0*/  IABS R2, R84 ;  /* 0x0000005400027213 */ /* 0x000fe40000000000 */
[----:B------:R-:W-:Y:S01]  /*158d0*/  ISETP.GE.AND P4, PT, R84, RZ, PT ;  /* 0x000000ff5400720c */ /* 0x000fe20003f86270 */
[----:B---3--:R-:W-:-:S02]  /*158e0*/  IMAD.MOV.U32 R82, RZ, RZ, R81 ;  /* 0x000000ffff527224 */ /* 0x008fc400078e0051 */
[----:B------:R-:W-:Y:S02]  /*158f0*/  IMAD.MOV.U32 R81, RZ, RZ, R80 ;  /* 0x000000ffff517224 */ /* 0x000fe400078e0050 */
[----:B------:R-:W-:Y:S02]  /*15900*/  IMAD.MOV.U32 R80, RZ, RZ, R74 ;  /* 0x000000ffff507224 */ /* 0x000fe400078e004a */
[----:B------:R-:W-:Y:S02]  /*15910*/  IMAD.MOV.U32 R90, RZ, RZ, R82 ;  /* 0x000000ffff5a7224 */ /* 0x000fe400078e0052 */
[----:B------:R-:W-:Y:S02]  /*15920*/  IMAD.MOV.U32 R82, RZ, RZ, R81 ;  /* 0x000000ffff527224 */ /* 0x000fe400078e0051 */
[----:B------:R-:W-:-:S04]  /*15930*/  IMAD.MOV.U32 R81, RZ, RZ, R80 ;  /* 0x000000ffff517224 */ /* 0x000fc800078e0050 */
[----:B------:R-:W-:Y:S02]  /*15940*/  IMAD.MOV.U32 R84, RZ, RZ, R81 ;  /* 0x000000ffff547224 */ /* 0x000fe400078e0051 */
[----:B------:R-:W-:Y:S02]  /*15950*/  IMAD.MOV.U32 R81, RZ, RZ, R77 ;  /* 0x000000ffff517224 */ /* 0x000fe400078e004d */
[----:B------:R-:W-:Y:S02]  /*15960*/  IMAD.MOV.U32 R77, RZ, RZ, R71 ;  /* 0x000000ffff4d7224 */ /* 0x000fe400078e0047 */
[----:B------:R-:W-:Y:S02]  /*15970*/  IMAD.MOV.U32 R80, RZ, RZ, R128 ;  /* 0x000000ffff507224 */ /* 0x000fe400078e0080 */
[----:B------:R-:W-:Y:S01]  /*15980*/  IMAD.MOV.U32 R71, RZ, RZ, R67 ;  /* 0x000000ffff477224 */ /* 0x000fe200078e0043 */
[----:B------:R-:W2:Y:S01]  /*15990*/  LDL.LU R128, [R1+0x5b0] ;  /* 0x0005b00001807983 */ /* 0x000ea20000300800 */
[----:B------:R-:W-:-:S03]  /*159a0*/  IMAD.MOV.U32 R67, RZ, RZ, R59 ;  /* 0x000000ffff437224 */ /* 0x000fc600078e003b */
[----:B------:R-:W3:Y:S01]  /*159b0*/  LDL.LU R59, [R1+0x5c0] ;  /* 0x0005c000013b7983 */ /* 0x000ee20000300800 */
[----:B------:R-:W-:Y:S02]  /*159c0*/  IMAD.MOV.U32 R99, RZ, RZ, R82 ;  /* 0x000000ffff637224 */ /* 0x000fe400078e0052 */
[----:B------:R-:W-:Y:S02]  /*159d0*/  IMAD.MOV.U32 R82, RZ, RZ, R79 ;  /* 0x000000ffff527224 */ /* 0x000fe400078e004f */
[----:B------:R-:W-:Y:S02]  /*159e0*/  IMAD.MOV.U32 R79, RZ, RZ, R78 ;  /* 0x000000ffff4f7224 */ /* 0x000fe400078e004e */
[----:B------:R-:W-:Y:S02]  /*159f0*/  IMAD.MOV.U32 R78, RZ, RZ, R75 ;  /* 0x000000ffff4e7224 */ /* 0x000fe400078e004b */
[----:B------:R-:W-:Y:S02]  /*15a00*/  IMAD.MOV.U32 R75, RZ, RZ, R68 ;  /* 0x000000ffff4b7224 */ /* 0x000fe400078e0044 */
[----:B------:R-:W-:-:S02]  /*15a10*/  IMAD.MOV.U32 R68, RZ, RZ, R127 ;  /* 0x000000ffff447224 */ /* 0x000fc400078e007f */
[----:B------:R-:W2:Y:S01]  /*15a20*/  LDL.LU R127, [R1+0x5b4] ;  /* 0x0005b400017f7983 */ /* 0x000ea20000300800 */
[----:B------:R-:W-:Y:S01]  /*15a30*/  @!P0 IMAD.MOV R46, RZ, RZ, -R46 ;  /* 0x000000ffff2e8224 */ /* 0x000fe200078e0a2e */
[----:B------:R-:W-:Y:S01]  /*15a40*/  ISETP.GT.U32.AND P0, PT, R3, R50, PT ;  /* 0x000000320300720c */ /* 0x000fe20003f04070 */
[----:B------:R-:W-:Y:S02]  /*15a50*/  IMAD.MOV.U32 R72, RZ, RZ, R62 ;  /* 0x000000ffff487224 */ /* 0x000fe400078e003e */
[----:B------:R-:W-:Y:S01]  /*15a60*/  IMAD.MOV.U32 R62, RZ, RZ, R56 ;  /* 0x000000ffff3e7224 */ /* 0x000fe200078e0038 */
[----:B------:R-:W-:-:S05]  /*15a70*/  IABS R56, R86 ;  /* 0x0000005600387213 */ /* 0x000fca0000000000 */
[----:B------:R-:W-:-:S04]  /*15a80*/  IMAD.HI.U32 R5, R4, R56, RZ ;  /* 0x0000003804057227 */ /* 0x000fc800078e00ff */
[----:B------:R-:W-:Y:S02]  /*15a90*/  IMAD.MOV R5, RZ, RZ, -R5 ;  /* 0x000000ffff057224 */ /* 0x000fe400078e0a05 */
[----:B------:R-:W-:Y:S01]  /*15aa0*/  @!P5 IMAD.MOV R47, RZ, RZ, -R47 ;  /* 0x000000ffff2fd224 */ /* 0x000fe200078e0a2f */
[----:B------:R-:W-:Y:S01]  /*15ab0*/  ISETP.GT.U32.AND P5, PT, R3, R52, PT ;  /* 0x000000340300720c */ /* 0x000fe20003fa4070 */
[----:B------:R-:W-:Y:S01]  /*15ac0*/  @!P0 IMAD.IADD R50, R50, 0x1, -R3 ;  /* 0x0000000132328824 */ /* 0x000fe200078e0a03 */
[----:B------:R-:W-:Y:S01]  /*15ad0*/  ISETP.GE.AND P0, PT, R91, RZ, PT ;  /* 0x000000ff5b00720c */ /* 0x000fe20003f06270 */
[----:B------:R-:W-:Y:S02]  /*15ae0*/  IMAD R56, R3, R5, R56 ;  /* 0x0000000503387224 */ /* 0x000fe400078e0238 */
[----:B------:R-:W-:-:S03]  /*15af0*/  @!P2 IMAD.MOV R50, RZ, RZ, -R50 ;  /* 0x000000ffff32a224 */ /* 0x000fc600078e0a32 */
[----:B------:R-:W-:Y:S01]  /*15b00*/  ISETP.GT.U32.AND P2, PT, R3, R56, PT ;  /* 0x000000380300720c */ /* 0x000fe20003f44070 */
[----:B------:R-:W-:-:S04]  /*15b10*/  IMAD.HI.U32 R5, R4, R2, RZ ;  /* 0x0000000204057227 */ /* 0x000fc800078e00ff */
[----:B------:R-:W-:Y:S01]  /*15b20*/  @!P5 IMAD.IADD R52, R52, 0x1, -R3 ;  /* 0x000000013434d824 */ /* 0x000fe200078e0a03 */
[C---:B------:R-:W-:Y:S01]  /*15b30*/  ISETP.GT.U32.AND P5, PT, R3.reuse, R57, PT ;  /* 0x000000390300720c */ /* 0x040fe20003fa4070 */
[----:B------:R-:W-:Y:S01]  /*15b40*/  @!P0 IMAD.MOV R49, RZ, RZ, -R49 ;  /* 0x000000ffff318224 */ /* 0x000fe200078e0a31 */
[----:B------:R-:W-:Y:S01]  /*15b50*/  ISETP.GT.U32.AND P0, PT, R3, R55, PT ;  /* 0x000000370300720c */ /* 0x000fe20003f04070 */
[----:B------:R-:W-:Y:S02]  /*15b60*/  IMAD.MOV.U32 R74, RZ, RZ, R73 ;  /* 0x000000ffff4a7224 */ /* 0x000fe400078e0049 */
[----:B----4-:R-:W-:Y:S02]  /*15b70*/  IMAD.MOV.U32 R73, RZ, RZ, R58 ;  /* 0x000000ffff497224 */ /* 0x010fe400078e003a */
[----:B------:R-:W-:Y:S02]  /*15b80*/  IMAD.MOV R58, RZ, RZ, -R5 ;  /* 0x000000ffff3a7224 */ /* 0x000fe400078e0a05 */
[----:B------:R-:W-:-:S02]  /*15b90*/  @!P2 IMAD.IADD R56, R56, 0x1, -R3 ;  /* 0x000000013838a824 */ /* 0x000fc400078e0a03 */
[C---:B------:R-:W-:Y:S02]  /*15ba0*/  IMAD R58, R3.reuse, R58, R2 ;  /* 0x0000003a033a7224 */ /* 0x040fe400078e0202 */
[----:B------:R-:W-:Y:S01]  /*15bb0*/  @!P1 IMAD.MOV R52, RZ, RZ, -R52 ;  /* 0x000000ffff349224 */ /* 0x000fe200078e0a34 */
[----:B------:R-:W-:Y:S01]  /*15bc0*/  ISETP.GT.U32.AND P1, PT, R3, R56, PT ;  /* 0x000000380300720c */ /* 0x000fe20003f24070 */
[--C-:B------:R-:W-:Y:S01]  /*15bd0*/  @!P5 IMAD.IADD R57, R57, 0x1, -R3.reuse ;  /* 0x000000013939d824 */ /* 0x100fe200078e0a03 */
[----:B------:R-:W-:Y:S01]  /*15be0*/  ISETP.GT.U32.AND P5, PT, R3, R58, PT ;  /* 0x0000003a0300720c */ /* 0x000fe20003fa4070 */
[----:B------:R-:W-:Y:S01]  /*15bf0*/  @!P0 IMAD.IADD R55, R55, 0x1, -R3 ;  /* 0x0000000137378824 */ /* 0x000fe200078e0a03 */
[----:B------:R-:W-:-:S03]  /*15c00*/  IABS R5, R83 ;  /* 0x0000005300057213 */ /* 0x000fc60000000000 */
[----:B------:R-:W-:Y:S01]  /*15c10*/  @!P6 IMAD.MOV R55, RZ, RZ, -R55 ;  /* 0x000000ffff37e224 */ /* 0x000fe200078e0a37 */
[----:B------:R-:W-:Y:S01]  /*15c20*/  ISETP.GE.AND P6, PT, R83, RZ, PT ;  /* 0x000000ff5300720c */ /* 0x000fe20003fc6270 */
[----:B------:R-:W-:Y:S02]  /*15c30*/  IMAD.MOV.U32 R83, RZ, RZ, R80 ;  /* 0x000000ffff537224 */ /* 0x000fe400078e0050 */
[----:B------:R-:W-:Y:S02]  /*15c40*/  IMAD.MOV.U32 R80, RZ, RZ, R76 ;  /* 0x000000ffff507224 */ /* 0x000fe400078e004c */
[----:B------:R-:W-:Y:S02]  /*15c50*/  IMAD.MOV.U32 R76, RZ, RZ, R69 ;  /* 0x000000ffff4c7224 */ /* 0x000fe400078e0045 */
[----:B------:R-:W-:Y:S02]  /*15c60*/  IMAD.MOV.U32 R69, RZ, RZ, R66 ;  /* 0x000000ffff457224 */ /* 0x000fe400078e0042 */
[----:B------:R-:W-:Y:S01]  /*15c70*/  IMAD.HI.U32 R2, R4, R5, RZ ;  /* 0x0000000504027227 */ /* 0x000fe200078e00ff */
[----:B------:R-:W-:-:S03]  /*15c80*/  ISETP.GE.AND P3, PT, R89, RZ, PT ;  /* 0x000000ff5900720c */ /* 0x000fc60003f66270 */
[----:B------:R-:W-:Y:S01]  /*15c90*/  IMAD.MOV.U32 R66, RZ, RZ, R60 ;  /* 0x000000ffff427224 */ /* 0x000fe200078e003c */
[----:B------:R-:W-:Y:S01]  /*15ca0*/  IABS R60, R84 ;  /* 0x00000054003c7213 */ /* 0x000fe20000000000 */
[--C-:B------:R-:W-:Y:S01]  /*15cb0*/  @!P1 IMAD.IADD R56, R56, 0x1, -R3.reuse ;  /* 0x0000000138389824 */ /* 0x100fe200078e0a03 */
[----:B------:R-:W-:Y:S01]  /*15cc0*/  ISETP.GE.AND P1, PT, R84, RZ, PT ;  /* 0x000000ff5400720c */ /* 0x000fe20003f26270 */
[----:B------:R-:W-:Y:S02]  /*15cd0*/  IMAD.MOV.U32 R84, RZ, RZ, R82 ;  /* 0x000000ffff547224 */ /* 0x000fe400078e0052 */
[----:B------:R-:W-:Y:S02]  /*15ce0*/  IMAD.MOV.U32 R82, RZ, RZ, R80 ;  /* 0x000000ffff527224 */ /* 0x000fe400078e0050 */
[----:B------:R-:W-:Y:S02]  /*15cf0*/  @!P5 IMAD.IADD R58, R58, 0x1, -R3 ;  /* 0x000000013a3ad824 */ /* 0x000fe400078e0a03 */
[----:B------:R-:W-:-:S02]  /*15d00*/  IMAD.MOV R2, RZ, RZ, -R2 ;  /* 0x000000ffff027224 */ /* 0x000fc400078e0a02 */
[----:B------:R-:W-:Y:S02]  /*15d10*/  IMAD.MOV.U32 R80, RZ, RZ, R77 ;  /* 0x000000ffff507224 */ /* 0x000fe400078e004d */
[----:B------:R-:W-:Y:S02]  /*15d20*/  IMAD.MOV.U32 R77, RZ, RZ, R75 ;  /* 0x000000ffff4d7224 */ /* 0x000fe400078e004b */
[----:B------:R-:W-:Y:S01]  /*15d30*/  IMAD.MOV.U32 R75, RZ, RZ, R69 ;  /* 0x000000ffff4b7224 */ /* 0x000fe200078e0045 */
[----:B------:R-:W-:Y:S01]  /*15d40*/  ISETP.GT.U32.AND P5, PT, R3, R58, PT ;  /* 0x0000003a0300720c */ /* 0x000fe20003fa4070 */
[----:B------:R-:W-:Y:S01]  /*15d50*/  @!P3 IMAD.MOV R51, RZ, RZ, -R51 ;  /* 0x000000ffff33b224 */ /* 0x000fe200078e0a33 */
[----:B------:R-:W-:-:S11]  /*15d60*/  ISETP.GE.AND P3, PT, R88, RZ, PT ;  /* 0x000000ff5800720c */ /* 0x000fd60003f66270 */
[----:B------:R-:W-:Y:S02]  /*15d70*/  @!P5 IMAD.IADD R58, R58, 0x1, -R3 ;  /* 0x000000013a3ad824 */ /* 0x000fe400078e0a03 */
[----:B------:R-:W-:Y:S01]  /*15d80*/  @!P3 IMAD.MOV R53, RZ, RZ, -R53 ;  /* 0x000000ffff35b224 */ /* 0x000fe200078e0a35 */
[----:B------:R-:W-:Y:S02]  /*15d90*/  ISETP.GT.U32.AND P3, PT, R3, R57, PT ;  /* 0x000000390300720c */ /* 0x000fe40003f64070 */
[----:B------:R-:W-:Y:S01]  /*15da0*/  ISETP.GE.AND P2, PT, R85, RZ, PT ;  /* 0x000000ff5500720c */ /* 0x000fe20003f46270 */
[----:B------:R-:W-:Y:S02]  /*15db0*/  IMAD.MOV.U32 R85, RZ, RZ, R83 ;  /* 0x000000ffff557224 */ /* 0x000fe400078e0053 */
[----:B------:R-:W-:Y:S02]  /*15dc0*/  IMAD.MOV.U32 R83, RZ, RZ, R81 ;  /* 0x000000ffff537224 */ /* 0x000fe400078e0051 */
[----:B------:R-:W-:-:S02]  /*15dd0*/  IMAD.MOV.U32 R81, RZ, RZ, R78 ;  /* 0x000000ffff517224 */ /* 0x000fc400078e004e */
[----:B------:R-:W-:Y:S01]  /*15de0*/  IMAD.MOV.U32 R78, RZ, RZ, R76 ;  /* 0x000000ffff4e7224 */ /* 0x000fe200078e004c */
[----:B------:R-:W-:Y:S01]  /*15df0*/  ISETP.GE.AND P0, PT, R86, RZ, PT ;  /* 0x000000ff5600720c */ /* 0x000fe20003f06270 */
[----:B------:R-:W-:Y:S02]  /*15e00*/  IMAD.MOV.U32 R86, RZ, RZ, R77 ;  /* 0x000000ffff567224 */ /* 0x000fe400078e004d */
[----:B------:R-:W-:Y:S02]  /*15e10*/  IMAD.MOV.U32 R76, RZ, RZ, R71 ;  /* 0x000000ffff4c7224 */ /* 0x000fe400078e0047 */
[----:B------:R-:W-:Y:S02]  /*15e20*/  IMAD.MOV.U32 R87, RZ, RZ, R78 ;  /* 0x000000ffff577224 */ /* 0x000fe400078e004e */
[----:B------:R-:W-:Y:S02]  /*15e30*/  @!P3 IMAD.IADD R57, R57, 0x1, -R3 ;  /* 0x000000013939b824 */ /* 0x000fe400078e0a03 */
[----:B------:R-:W-:-:S02]  /*15e40*/  IMAD.MOV.U32 R88, RZ, RZ, R84 ;  /* 0x000000ffff587224 */ /* 0x000fc400078e0054 */
[----:B------:R-:W-:Y:S02]  /*15e50*/  IMAD.MOV.U32 R95, RZ, RZ, R85 ;  /* 0x000000ffff5f7224 */ /* 0x000fe400078e0055 */
[----:B------:R-:W-:Y:S02]  /*15e60*/  IMAD.MOV.U32 R97, RZ, RZ, R86 ;  /* 0x000000ffff617224 */ /* 0x000fe400078e0056 */
[----:B------:R-:W-:Y:S02]  /*15e70*/  IMAD.MOV.U32 R85, RZ, RZ, R76 ;  /* 0x000000ffff557224 */ /* 0x000fe400078e004c */
[----:B------:R-:W-:Y:S02]  /*15e80*/  IMAD.MOV.U32 R96, RZ, RZ, R87 ;  /* 0x000000ffff607224 */ /* 0x000fe400078e0057 */
[----:B------:R-:W-:Y:S01]  /*15e90*/  IMAD.MOV.U32 R76, RZ, RZ, R62 ;  /* 0x000000ffff4c7224 */ /* 0x000fe200078e003e */
[----:B------:R-:W-:Y:S01]  /*15ea0*/  IABS R62, R88 ;  /* 0x00000058003e7213 */ /* 0x000fe20000000000 */
[----:B------:R-:W-:Y:S01]  /*15eb0*/  @!P2 IMAD.MOV R57, RZ, RZ, -R57 ;  /* 0x000000ffff39a224 */ /* 0x000fe200078e0a39 */
[----:B------:R-:W-:Y:S01]  /*15ec0*/  ISETP.GE.AND P2, PT, R88, RZ, PT ;  /* 0x000000ff5800720c */ /* 0x000fe20003f46270 */
[----:B------:R-:W-:-:S02]  /*15ed0*/  IMAD.MOV.U32 R87, RZ, RZ, R251 ;  /* 0x000000ffff577224 */ /* 0x000fc400078e00fb */
[----:B------:R-:W-:Y:S02]  /*15ee0*/  IMAD.MOV.U32 R84, RZ, RZ, R75 ;  /* 0x000000ffff547224 */ /* 0x000fe400078e004b */
[----:B------:R-:W-:Y:S01]  /*15ef0*/  IMAD.MOV.U32 R75, RZ, RZ, R63 ;  /* 0x000000ffff4b7224 */ /* 0x000fe200078e003f */
[----:B------:R-:W-:Y:S01]  /*15f00*/  IABS R63, R90 ;  /* 0x0000005a003f7213 */ /* 0x000fe20000000000 */
[----:B------:R-:W-:Y:S02]  /*15f10*/  IMAD.MOV.U32 R91, RZ, RZ, R74 ;  /* 0x000000ffff5b7224 */ /* 0x000fe400078e004a */
[----:B---3--:R-:W-:Y:S02]  /*15f20*/  IMAD.MOV.U32 R69, RZ, RZ, R59 ;  /* 0x000000ffff457224 */ /* 0x008fe400078e003b */
[----:B------:R-:W-:Y:S02]  /*15f30*/  IMAD R59, R3, R2, R5 ;  /* 0x00000002033b7224 */ /* 0x000fe400078e0205 */
[----:B------:R-:W-:-:S04]  /*15f40*/  IMAD.HI.U32 R2, R4, R60, RZ ;  /* 0x0000003c04027227 */ /* 0x000fc800078e00ff */
[----:B------:R-:W-:-:S04]  /*15f50*/  IMAD.MOV R2, RZ, RZ, -R2 ;  /* 0x000000ffff027224 */ /* 0x000fc800078e0a02 */
[----:B------:R-:W-:-:S05]  /*15f60*/  IMAD R60, R3, R2, R60 ;  /* 0x00000002033c7224 */ /* 0x000fca00078e023c */
[----:B------:R-:W-:Y:S01]  /*15f70*/  ISETP.GT.U32.AND P5, PT, R3, R60, PT ;  /* 0x0000003c0300720c */ /* 0x000fe20003fa4070 */
[----:B--2---:R-:W-:Y:S02]  /*15f80*/  IMAD.MOV.U32 R71, RZ, RZ, R127 ;  /* 0x000000ffff477224 */ /* 0x004fe400078e007f */
[----:B------:R-:W2:Y:S01]  /*15f90*/  LDL.LU R127, [R1+0x4e4] ;  /* 0x0004e400017f7983 */ /* 0x000ea20000300800 */
[----:B------:R-:W-:-:S03]  /*15fa0*/  IMAD.MOV.U32 R86, RZ, RZ, R128 ;  /* 0x000000ffff567224 */ /* 0x000fc600078e0080 */
[----:B------:R-:W3:Y:S04]  /*15fb0*/  LDL.LU R77, [R1+0x3fc] ;  /* 0x0003fc00014d7983 */ /* 0x000ee80000300800 */
[----:B------:R-:W4:Y:S02]  /*15fc0*/  LDL.LU R78, [R1+0x554] ;  /* 0x00055400014e7983 */ /* 0x000f240000300800 */
[--C-:B------:R-:W-:Y:S02]  /*15fd0*/  @!P5 IMAD.IADD R60, R60, 0x1, -R3.reuse ;  /* 0x000000013c3cd824 */ /* 0x100fe400078e0a03 */
[----:B------:R-:W3:Y:S03]  /*15fe0*/  LDL.LU R128, [R1+0x714] ;  /* 0x0007140001807983 */ /* 0x000ee60000300800 */
[----:B------:R-:W-:Y:S01]  /*15ff0*/  ISETP.GT.U32.AND P5, PT, R3, R60, PT ;  /* 0x0000003c0300720c */ /* 0x000fe20003fa4070 */
[----:B------:R-:W3:Y:S04]  /*16000*/  LDL.LU R251, [R1+0x5f8] ;  /* 0x0005f80001fb7983 */ /* 0x000ee80000300800 */
[----:B------:R-:W2:Y:S04]  /*16010*/  LDL.LU R88, [R1+0x3d4] ;  /* 0x0003d40001587983 */ /* 0x000ea80000300800 */
[----:B------:R-:W4:Y:S04]  /*16020*/  LDL.LU R89, [R1+0x3d8] ;  /* 0x0003d80001597983 */ /* 0x000f280000300800 */
[----:B------:R-:W-:Y:S01]  /*16030*/  @!P5 IMAD.IADD R60, R60, 0x1, -R3 ;  /* 0x000000013c3cd824 */ /* 0x000fe200078e0a03 */
[----:B------:R-:W-:Y:S01]  /*16040*/  ISETP.GE.AND P5, PT, R90, RZ, PT ;  /* 0x000000ff5a00720c */ /* 0x000fe20003fa6270 */
[----:B------:R-:W-:Y:S01]  /*16050*/  IMAD.MOV.U32 R90, RZ, RZ, R75 ;  /* 0x000000ffff5a7224 */ /* 0x000fe200078e004b */
[----:B------:R-:W3:Y:S04]  /*16060*/  LDL.LU R74, [R1+0x670] ;  /* 0x00067000014a7983 */ /* 0x000ee80000300800 */
[----:B------:R-:W2:Y:S01]  /*16070*/  LDL.LU R75, [R1+0x4dc] ;  /* 0x0004dc00014b7983 */ /* 0x000ea20000300800 */
[----:B------:R-:W-:-:S02]  /*16080*/  IMAD.MOV.U32 R105, RZ, RZ, R91 ;  /* 0x000000ffff697224 */ /* 0x000fc400078e005b */
[----:B------:R-:W-:Y:S01]  /*16090*/  @!P0 IMAD.MOV R56, RZ, RZ, -R56 ;  /* 0x000000ffff388224 */ /* 0x000fe200078e0a38 */
[----:B------:R-:W-:Y:S02]  /*160a0*/  ISETP.GT.U32.AND P0, PT, R3, R59, PT ;  /* 0x0000003b0300720c */ /* 0x000fe40003f04070 */
[----:B------:R-:W-:Y:S02]  /*160b0*/  ISETP.GE.AND P3, PT, R61, RZ, PT ;  /* 0x000000ff3d00720c */ /* 0x000fe40003f66270 */
[----:B------:R-:W-:-:S09]  /*160c0*/  IABS R61, R61 ;  /* 0x0000003d003d7213 */ /* 0x000fd20000000000 */
[----:B------:R-:W-:Y:S02]  /*160d0*/  @!P0 IMAD.IADD R59, R59, 0x1, -R3 ;  /* 0x000000013b3b8824 */ /* 0x000fe400078e0a03 */
[----:B------:R-:W-:-:S03]  /*160e0*/  IMAD.HI.U32 R2, R4, R61, RZ ;  /* 0x0000003d04027227 */ /* 0x000fc600078e00ff */
[----:B------:R-:W-:Y:S01]  /*160f0*/  ISETP.GT.U32.AND P0, PT, R3, R59, PT ;  /* 0x0000003b0300720c */ /* 0x000fe20003f04070 */
[----:B------:R-:W-:Y:S02]  /*16100*/  IMAD.MOV R2, RZ, RZ, -R2 ;  /* 0x000000ffff027224 */ /* 0x000fe400078e0a02 */
[----:B------:R-:W-:-:S04]  /*16110*/  IMAD.HI.U32 R6, R4, R62, RZ ;  /* 0x0000003e04067227 */ /* 0x000fc800078e00ff */
[----:B------:R-:W-:Y:S02]  /*16120*/  IMAD.MOV.U32 R98, RZ, RZ, R85 ;  /* 0x000000ffff627224 */ /* 0x000fe400078e0055 */
[----:B------:R-:W-:Y:S01]  /*16130*/  IMAD.MOV.U32 R85, RZ, RZ, R64 ;  /* 0x000000ffff557224 */ /* 0x000fe200078e0040 */
[----:B------:R-:W-:Y:S01]  /*16140*/  IABS R64, R99 ;  /* 0x0000006300407213 */ /* 0x000fe20000000000 */
[----:B------:R-:W-:Y:S02]  /*16150*/  IMAD R61, R3, R2, R61 ;  /* 0x00000002033d7224 */ /* 0x000fe400078e023d */
[----:B------:R-:W-:-:S04]  /*16160*/  IMAD.HI.U32 R5, R4, R63, RZ ;  /* 0x0000003f04057227 */ /* 0x000fc800078e00ff */
[----:B------:R-:W-:Y:S02]  /*16170*/  IMAD.MOV R6, RZ, RZ, -R6 ;  /* 0x000000ffff067224 */ /* 0x000fe400078e0a06 */
[----:B------:R-:W-:Y:S01]  /*16180*/  @!P0 IMAD.IADD R59, R59, 0x1, -R3 ;  /* 0x000000013b3b8824 */ /* 0x000fe200078e0a03 */
[C---:B------:R-:W-:Y:S01]  /*16190*/  ISETP.GT.U32.AND P0, PT, R3.reuse, R61, PT ;  /* 0x0000003d0300720c */ /* 0x040fe20003f04070 */
[----:B------:R-:W-:Y:S02]  /*161a0*/  IMAD.MOV R5, RZ, RZ, -R5 ;  /* 0x000000ffff057224 */ /* 0x000fe400078e0a05 */
[----:B------:R-:W-:Y:S02]  /*161b0*/  IMAD R62, R3, R6, R62 ;  /* 0x00000006033e7224 */ /* 0x000fe400078e023e */
[----:B------:R-:W-:-:S04]  /*161c0*/  IMAD.HI.U32 R2, R4, R64, RZ ;  /* 0x0000004004027227 */ /* 0x000fc800078e00ff */
[C---:B------:R-:W-:Y:S02]  /*161d0*/  IMAD R63, R3.reuse, R5, R63 ;  /* 0x00000005033f7224 */ /* 0x040fe400078e023f */
[----:B------:R-:W-:Y:S01]  /*161e0*/  @!P4 IMAD.MOV R58, RZ, RZ, -R58 ;  /* 0x000000ffff3ac224 */ /* 0x000fe200078e0a3a */
[C---:B------:R-:W-:Y:S01]  /*161f0*/  ISETP.GT.U32.AND P4, PT, R3.reuse, R62, PT ;  /* 0x0000003e0300720c */ /* 0x040fe20003f84070 */
[----:B------:R-:W-:Y:S02]  /*16200*/  IMAD.MOV R5, RZ, RZ, -R2 ;  /* 0x000000ffff057224 */ /* 0x000fe400078e0a02 */
[----:B------:R-:W-:Y:S01]  /*16210*/  @!P6 IMAD.MOV R59, RZ, RZ, -R59 ;  /* 0x000000ffff3be224 */ /* 0x000fe200078e0a3b */
[C---:B------:R-:W-:Y:S01]  /*16220*/  ISETP.GT.U32.AND P6, PT, R3.reuse, R63, PT ;  /* 0x0000003f0300720c */ /* 0x040fe20003fc4070 */
[----:B------:R-:W-:Y:S02]  /*16230*/  IMAD R64, R3, R5, R64 ;  /* 0x0000000503407224 */ /* 0x000fe400078e0240 */
[----:B------:R-:W-:-:S02]  /*16240*/  IMAD.MOV.U32 R94, RZ, RZ, R84 ;  /* 0x000000ffff5e7224 */ /* 0x000fc400078e0054 */
[----:B------:R-:W-:Y:S02]  /*16250*/  IMAD.MOV.U32 R84, RZ, RZ, R79 ;  /* 0x000000ffff547224 */ /* 0x000fe400078e004f */
[----:B------:R-:W-:Y:S01]  /*16260*/  @!P0 IMAD.IADD R61, R61, 0x1, -R3 ;  /* 0x000000013d3d8824 */ /* 0x000fe200078e0a03 */
[C---:B------:R-:W-:Y:S01]  /*16270*/  ISETP.GT.U32.AND P0, PT, R3.reuse, R64, PT ;  /* 0x000000400300720c */ /* 0x040fe20003f04070 */
[----:B------:R-:W-:Y:S01]  /*16280*/  IMAD.MOV.U32 R79, RZ, RZ, R65 ;  /* 0x000000ffff4f7224 */ /* 0x000fe200078e0041 */
[----:B------:R-:W-:Y:S01]  /*16290*/  IABS R65, R95 ;  /* 0x0000005f00417213 */ /* 0x000fe20000000000 */
[----:B------:R-:W-:Y:S01]  /*162a0*/  @!P4 IMAD.IADD R62, R62, 0x1, -R3 ;  /* 0x000000013e3ec824 */ /* 0x000fe200078e0a03 */
[----:B------:R-:W-:Y:S01]  /*162b0*/  ISETP.GT.U32.AND P4, PT, R3, R61, PT ;  /* 0x0000003d0300720c */ /* 0x000fe20003f84070 */
[----:B----4-:R-:W-:Y:S02]  /*162c0*/  IMAD.MOV.U32 R100, RZ, RZ, R89 ;  /* 0x000000ffff647224 */ /* 0x010fe400078e0059 */
[----:B------:R-:W-:-:S04]  /*162d0*/  IMAD.MOV.U32 R89, RZ, RZ, R87 ;  /* 0x000000ffff597224 */ /* 0x000fc800078e0057 */
[----:B------:R-:W-:Y:S02]  /*162e0*/  IMAD.MOV.U32 R91, RZ, RZ, R89 ;  /* 0x000000ffff5b7224 */ /* 0x000fe400078e0059 */
[----:B--2---:R-:W-:Y:S02]  /*162f0*/  IMAD.MOV.U32 R89, RZ, RZ, R75 ;  /* 0x000000ffff597224 */ /* 0x004fe400078e004b */
[----:B------:R-:W-:Y:S02]  /*16300*/  IMAD.MOV.U32 R75, RZ, RZ, R124 ;  /* 0x000000ffff4b7224 */ /* 0x000fe400078e007c */
[----:B------:R-:W2:Y:S01]  /*16310*/  LDL.LU R124, [R1+0x638] ;  /* 0x00063800017c7983 */ /* 0x000ea20000300800 */
[----:B------:R-:W-:-:S04]  /*16320*/  IMAD.HI.U32 R2, R4, R65, RZ ;  /* 0x0000004104027227 */ /* 0x000fc800078e00ff */
[----:B------:R-:W-:Y:S02]  /*16330*/  IMAD.MOV.U32 R92, RZ, RZ, R73 ;  /* 0x000000ffff5c7224 */ /* 0x000fe400078e0049 */
[----:B------:R-:W-:Y:S01]  /*16340*/  IMAD.MOV.U32 R73, RZ, RZ, R66 ;  /* 0x000000ffff497224 */ /* 0x000fe200078e0042 */
[----:B------:R-:W-:Y:S01]  /*16350*/  IABS R66, R94 ;  /* 0x0000005e00427213 */ /* 0x000fe20000000000 */
[--C-:B------:R-:W-:Y:S02]  /*16360*/  @!P6 IMAD.IADD R63, R63, 0x1, -R3.reuse ;  /* 0x000000013f3fe824 */ /* 0x100fe400078e0a03 */
[----:B------:R-:W-:Y:S02]  /*16370*/  IMAD.MOV R2, RZ, RZ, -R2 ;  /* 0x000000ffff027224 */ /* 0x000fe400078e0a02 */
[----:B------:R-:W-:Y:S02]  /*16380*/  @!P0 IMAD.IADD R64, R64, 0x1, -R3 ;  /* 0x0000000140408824 */ /* 0x000fe400078e0a03 */
[----:B------:R-:W-:Y:S01]  /*16390*/  @!P1 IMAD.MOV R60, RZ, RZ, -R60 ;  /* 0x000000ffff3c9224 */ /* 0x000fe200078e0a3c */
[C---:B------:R-:W-:Y:S01]  /*163a0*/  ISETP.GT.U32.AND P1, PT, R3.reuse, R63, PT ;  /* 0x0000003f0300720c */ /* 0x040fe20003f24070 */
[----:B------:R-:W-:-:S02]  /*163b0*/  IMAD R65, R3, R2, R65 ;  /* 0x0000000203417224 */ /* 0x000fc400078e0241 */
[----:B------:R-:W-:Y:S01]  /*163c0*/  IMAD.HI.U32 R2, R4, R66, RZ ;  /* 0x0000004204027227 */ /* 0x000fe200078e00ff */
[----:B------:R-:W-:-:S03]  /*163d0*/  ISETP.GT.U32.AND P0, PT, R3, R64, PT ;  /* 0x000000400300720c */ /* 0x000fc60003f04070 */
[----:B------:R-:W-:Y:S01]  /*163e0*/  @!P4 IMAD.IADD R61, R61, 0x1, -R3 ;  /* 0x000000013d3dc824 */ /* 0x000fe200078e0a03 */
[----:B------:R-:W-:Y:S01]  /*163f0*/  ISETP.GT.U32.AND P4, PT, R3, R65, PT ;  /* 0x000000410300720c */ /* 0x000fe20003f84070 */
[----:B------:R-:W-:-:S04]  /*16400*/  IMAD.MOV R2, RZ, RZ, -R2 ;  /* 0x000000ffff027224 */ /* 0x000fc800078e0a02 */
[----:B------:R-:W-:Y:S02]  /*16410*/  IMAD R66, R3, R2, R66 ;  /* 0x0000000203427224 */ /* 0x000fe400078e0242 */
[--C-:B------:R-:W-:Y:S02]  /*16420*/  @!P1 IMAD.IADD R63, R63, 0x1, -R3.reuse ;  /* 0x000000013f3f9824 */ /* 0x100fe400078e0a03 */
[----:B------:R-:W-:Y:S01]  /*16430*/  IMAD.MOV.U32 R101, RZ, RZ, R88 ;  /* 0x000000ffff657224 */ /* 0x000fe200078e0058 */
[----:B------:R-:W-:Y:S01]  /*16440*/  ISETP.GT.U32.AND P1, PT, R3, R66, PT ;  /* 0x000000420300720c */ /* 0x000fe20003f24070 */
[----:B------:R-:W-:Y:S02]  /*16450*/  IMAD.MOV.U32 R88, RZ, RZ, R86 ;  /* 0x000000ffff587224 */ /* 0x000fe400078e0056 */
[----:B------:R-:W-:Y:S02]  /*16460*/  IMAD.MOV.U32 R86, RZ, RZ, R84 ;  /* 0x000000ffff567224 */ /* 0x000fe400078e0054 */
[----:B------:R-:W-:Y:S01]  /*16470*/  @!P0 IMAD.IADD R64, R64, 0x1, -R3 ;  /* 0x0000000140408824 */ /* 0x000fe200078e0a03 */
[----:B------:R-:W-:Y:S01]  /*16480*/  ISETP.GE.AND P0, PT, R95, RZ, PT ;  /* 0x000000ff5f00720c */ /* 0x000fe20003f06270 */
[----:B------:R-:W-:Y:S01]  /*16490*/  IMAD.MOV.U32 R84, RZ, RZ, R71 ;  /* 0x000000ffff547224 */ /* 0x000fe200078e0047 */
[----:B------:R-:W4:Y:S01]  /*164a0*/  LDL.LU R95, [R1+0x3f8] ;  /* 0x0003f800015f7983 */ /* 0x000f220000300800 */
[----:B------:R-:W-:Y:S01]  /*164b0*/  @!P4 IMAD.IADD R65, R65, 0x1, -R3 ;  /* 0x000000014141c824 */ /* 0x000fe200078e0a03 */
[----:B------:R-:W-:Y:S01]  /*164c0*/  ISETP.GE.AND P4, PT, R94, RZ, PT ;  /* 0x000000ff5e00720c */ /* 0x000fe20003f86270 */
[----:B------:R-:W-:Y:S01]  /*164d0*/  IMAD.MOV.U32 R71, RZ, RZ, R68 ;  /* 0x000000ffff477224 */ /* 0x000fe200078e0044 */
[----:B------:R-:W-:Y:S01]  /*164e0*/  IABS R68, R97 ;  /* 0x0000006100447213 */ /* 0x000fe20000000000 */
[----:B------:R-:W4:Y:S01]  /*164f0*/  LDL.LU R94, [R1+0x3f4] ;  /* 0x0003f400015e7983 */ /* 0x000f220000300800 */
[----:B------:R-:W-:-:S02]  /*16500*/  IMAD.MOV.U32 R87, RZ, RZ, R85 ;  /* 0x000000ffff577224 */ /* 0x000fc400078e0055 */
[----:B------:R-:W-:Y:S02]  /*16510*/  IMAD.MOV.U32 R85, RZ, RZ, R83 ;  /* 0x000000ffff557224 */ /* 0x000fe400078e0053 */
[----:B------:R-:W-:Y:S01]  /*16520*/  IMAD.MOV.U32 R83, RZ, RZ, R69 ;  /* 0x000000ffff537224 */ /* 0x000fe200078e0045 */
[----:B------:R-:W-:Y:S01]  /*16530*/  IABS R69, R96 ;  /* 0x0000006000457213 */ /* 0x000fe20000000000 */
[----:B------:R-:W-:Y:S01]  /*16540*/  IMAD.HI.U32 R5, R4, R68, RZ ;  /* 0x0000004404057227 */ /* 0x000fe200078e00ff */
[----:B------:R-:W-:-:S03]  /*16550*/  ISETP.GT.U32.AND P6, PT, R3, R62, PT ;  /* 0x0000003e0300720c */ /* 0x000fc60003fc4070 */
[----:B------:R-:W-:Y:S01]  /*16560*/  @!P1 IMAD.IADD R66, R66, 0x1, -R3 ;  /* 0x0000000142429824 */ /* 0x000fe200078e0a03 */
[----:B------:R-:W-:Y:S01]  /*16570*/  ISETP.GT.U32.AND P1, PT, R3, R65, PT ;  /* 0x000000410300720c */ /* 0x000fe20003f24070 */
[----:B------:R-:W-:-:S04]  /*16580*/  IMAD.HI.U32 R2, R4, R69, RZ ;  /* 0x0000004504027227 */ /* 0x000fc800078e00ff */
[----:B------:R-:W-:Y:S02]  /*16590*/  IMAD.MOV R5, RZ, RZ, -R5 ;  /* 0x000000ffff057224 */ /* 0x000fe400078e0a05 */
[----:B------:R-:W-:Y:S02]  /*165a0*/  IMAD.MOV R2, RZ, RZ, -R2 ;  /* 0x000000ffff027224 */ /* 0x000fe400078e0a02 */
[C---:B------:R-:W-:Y:S02]  /*165b0*/  IMAD R68, R3.reuse, R5, R68 ;  /* 0x0000000503447224 */ /* 0x040fe400078e0244 */
[C---:B------:R-:W-:Y:S02]  /*165c0*/  IMAD R69, R3.reuse, R2, R69 ;  /* 0x0000000203457224 */ /* 0x040fe400078e0245 */
[----:B------:R-:W-:Y:S01]  /*165d0*/  @!P5 IMAD.MOV R63, RZ, RZ, -R63 ;  /* 0x000000ffff3fd224 */ /* 0x000fe200078e0a3f */
[----:B------:R-:W-:Y:S01]  /*165e0*/  ISETP.GT.U32.AND P5, PT, R3, R68, PT ;  /* 0x000000440300720c */ /* 0x000fe20003fa4070 */
[--C-:B------:R-:W-:Y:S01]  /*165f0*/  @!P6 IMAD.IADD R62, R62, 0x1, -R3.reuse ;  /* 0x000000013e3ee824 */ /* 0x100fe200078e0a03 */
[----:B------:R-:W-:Y:S01]  /*16600*/  ISETP.GE.AND P6, PT, R99, RZ, PT ;  /* 0x000000ff6300720c */ /* 0x000fe20003fc6270 */
[----:B------:R-:W-:Y:S01]  /*16610*/  @!P1 IMAD.IADD R65, R65, 0x1, -R3 ;  /* 0x0000000141419824 */ /* 0x000fe200078e0a03 */
[----:B------:R-:W-:Y:S01]  /*16620*/  ISETP.GT.U32.AND P1, PT, R3, R69, PT ;  /* 0x000000450300720c */ /* 0x000fe20003f24070 */
[----:B------:R-:W-:-:S02]  /*16630*/  IMAD.MOV.U32 R93, RZ, RZ, R72 ;  /* 0x000000ffff5d7224 */ /* 0x000fc400078e0048 */
[----:B------:R-:W-:Y:S02]  /*16640*/  IMAD.MOV.U32 R72, RZ, RZ, R67 ;  /* 0x000000ffff487224 */ /* 0x000fe400078e0043 */
[----:B------:R-:W-:Y:S02]  /*16650*/  IMAD.MOV.U32 R108, RZ, RZ, R93 ;  /* 0x000000ffff6c7224 */ /* 0x000fe400078e005d */
[----:B------:R-:W-:Y:S02]  /*16660*/  IMAD.MOV.U32 R93, RZ, RZ, R72 ;  /* 0x000000ffff5d7224 */ /* 0x000fe400078e0048 */
[----:B------:R-:W-:Y:S01]  /*16670*/  IMAD.MOV.U32 R72, RZ, RZ, R71 ;  /* 0x000000ffff487224 */ /* 0x000fe200078e0047 */
[----:B------:R-:W-:Y:S01]  /*16680*/  IABS R71, R100 ;  /* 0x0000006400477213 */ /* 0x000fe20000000000 */
[----:B------:R-:W-:Y:S02]  /*16690*/  @!P5 IMAD.IADD R68, R68, 0x1, -R3 ;  /* 0x000000014444d824 */ /* 0x000fe400078e0a03 */
[----:B------:R-:W-:Y:S01]  /*166a0*/  IMAD.MOV.U32 R102, RZ, RZ, R92 ;  /* 0x000000ffff667224 */ /* 0x000fe200078e005c */
[----:B------:R-:W-:Y:S01]  /*166b0*/  IABS R67, R98 ;  /* 0x0000006200437213 */ /* 0x000fe20000000000 */
[----:B------:R-:W-:-:S02]  /*166c0*/  IMAD.MOV.U32 R92, RZ, RZ, R84 ;  /* 0x000000ffff5c7224 */ /* 0x000fc400078e0054 */
[----:B------:R-:W-:Y:S01]  /*166d0*/  @!P6 IMAD.MOV R64, RZ, RZ, -R64 ;  /* 0x000000ffff40e224 */ /* 0x000fe200078e0a40 */
[----:B------:R-:W-:Y:S01]  /*166e0*/  ISETP.GE.AND P6, PT, R98, RZ, PT ;  /* 0x000000ff6200720c */ /* 0x000fe20003fc6270 */
[----:B---3--:R-:W-:Y:S02]  /*166f0*/  IMAD.MOV.U32 R84, RZ, RZ, R74 ;  /* 0x000000ffff547224 */ /* 0x008fe400078e004a */
[----:B------:R-:W-:Y:S02]  /*16700*/  IMAD.MOV.U32 R74, RZ, RZ, R127 ;  /* 0x000000ffff4a7224 */ /* 0x000fe400078e007f */
[----:B------:R-:W-:Y:S02]  /*16710*/  IMAD.MOV.U32 R98, RZ, RZ, R88 ;  /* 0x000000ffff627224 */ /* 0x000fe400078e0058 */
[----:B------:R-:W-:Y:S01]  /*16720*/  @!P1 IMAD.IADD R69, R69, 0x1, -R3 ;  /* 0x0000000145459824 */ /* 0x000fe200078e0a03 */
[----:B------:R-:W-:Y:S01]  /*16730*/  ISETP.GT.U32.AND P1, PT, R3, R68, PT ;  /* 0x000000440300720c */ /* 0x000fe20003f24070 */
[----:B------:R-:W-:-:S02]  /*16740*/  IMAD.MOV.U32 R127, RZ, RZ, R126 ;  /* 0x000000ffff7f7224 */ /* 0x000fc400078e007e */
[----:B------:R-:W-:Y:S01]  /*16750*/  IMAD.MOV.U32 R88, RZ, RZ, R87 ;  /* 0x000000ffff587224 */ /* 0x000fe200078e0057 */
[----:B------:R-:W3:Y:S01]  /*16760*/  LDL.LU R126, [R1+0x614] ;  /* 0x00061400017e7983 */ /* 0x000ee20000300800 */
[----:B------:R-:W-:-:S04]  /*16770*/  IMAD.HI.U32 R2, R4, R71, RZ ;  /* 0x0000004704027227 */ /* 0x000fc800078e00ff */
[----:B------:R-:W-:Y:S02]  /*16780*/  IMAD.MOV.U32 R87, RZ, RZ, R78 ;  /* 0x000000ffff577224 */ /* 0x000fe400078e004e */
[----:B------:R-:W3:Y:S01]  /*16790*/  LDL.LU R78, [R1+0x400] ;  /* 0x00040000014e7983 */ /* 0x000ee20000300800 */
[----:B------:R-:W-:Y:S02]  /*167a0*/  IMAD.MOV R2, RZ, RZ, -R2 ;  /* 0x000000ffff027224 */ /* 0x000fe400078e0a02 */
[----:B------:R-:W-:Y:S01]  /*167b0*/  @!P3 IMAD.MOV R61, RZ, RZ, -R61 ;  /* 0x000000ffff3db224 */ /* 0x000fe200078e0a3d */
[C---:B------:R-:W-:Y:S01]  /*167c0*/  ISETP.GT.U32.AND P3, PT, R3.reuse, R66, PT ;  /* 0x000000420300720c */ /* 0x040fe20003f64070 */
[----:B------:R-:W-:Y:S02]  /*167d0*/  IMAD R71, R3, R2, R71 ;  /* 0x0000000203477224 */ /* 0x000fe400078e0247 */
[----:B------:R-:W-:-:S03]  /*167e0*/  @!P1 IMAD.IADD R68, R68, 0x1, -R3 ;  /* 0x0000000144449824 */ /* 0x000fc600078e0a03 */
[----:B------:R-:W-:Y:S01]  /*167f0*/  ISETP.GT.U32.AND P1, PT, R3, R71, PT ;  /* 0x000000470300720c */ /* 0x000fe20003f24070 */
[----:B------:R-:W-:Y:S02]  /*16800*/  IMAD.MOV.U32 R106, RZ, RZ, R90 ;  /* 0x000000ffff6a7224 */ /* 0x000fe400078e005a */
        /* <DEDUP_REMOVED lines=9> */
[----:B------:R-:W-:Y:S01]  /*168a0*/  @!P1 IMAD.IADD R71, R71, 0x1, -R3 ;  /* 0x0000000147479824 */ /* 0x000fe200078e0a03 */
[----:B------:R-:W-:Y:S01]  /*168b0*/  ISETP.GE.AND P1, PT, R100, RZ, PT ;  /* 0x000000ff6400720c */ /* 0x000fe20003f26270 */
[----:B------:R-:W-:Y:S02]  /*168c0*/  IMAD.MOV.U32 R100, RZ, RZ, R85 ;  /* 0x000000ffff647224 */ /* 0x000fe400078e0055 */
[----:B--2---:R-:W-:-:S02]  /*168d0*/  IMAD.MOV.U32 R77, RZ, RZ, R124 ;  /* 0x000000ffff4d7224 */ /* 0x004fc400078e007c */
[----:B------:R-:W2:Y:S04]  /*168e0*/  LDL.LU R124, [R1+0x4f0] ;  /* 0x0004f000017c7983 */ /* 0x000ea80000300800 */
[----:B------:R-:W2:Y:S01]  /*168f0*/  LDL.LU R85, [R1+0x4c4] ;  /* 0x0004c40001557983 */ /* 0x000ea20000300800 */
[----:B------:R-:W-:-:S04]  /*16900*/  IMAD.HI.U32 R6, R4, R67, RZ ;  /* 0x0000004304067227 */ /* 0x000fc800078e00ff */
[----:B------:R-:W-:-:S04]  /*16910*/  IMAD.MOV R6, RZ, RZ, -R6 ;  /* 0x000000ffff067224 */ /* 0x000fc800078e0a06 */
[----:B------:R-:W-:Y:S02]  /*16920*/  IMAD R67, R3, R6, R67 ;  /* 0x0000000603437224 */ /* 0x000fe400078e0243 */
[----:B------:R-:W-:-:S03]  /*16930*/  @!P2 IMAD.MOV R62, RZ, RZ, -R62 ;  /* 0x000000ffff3ea224 */ /* 0x000fc600078e0a3e */
[----:B------:R-:W-:Y:S02]  /*16940*/  ISETP.GT.U32.AND P2, PT, R3, R67, PT ;  /* 0x000000430300720c */ /* 0x000fe40003f44070 */
[----:B------:R-:W-:-:S05]  /*16950*/  IABS R70, R101 ;  /* 0x0000006500467213 */ /* 0x000fca0000000000 */
[----:B------:R-:W-:-:S06]  /*16960*/  IMAD.HI.U32 R5, R4, R70, RZ ;  /* 0x0000004604057227 */ /* 0x000fcc00078e00ff */
[----:B------:R-:W-:-:S05]  /*16970*/  @!P2 IMAD.IADD R67, R67, 0x1, -R3 ;  /* 0x000000014343a824 */ /* 0x000fca00078e0a03 */
[----:B------:R-:W-:Y:S01]  /*16980*/  ISETP.GT.U32.AND P5, PT, R3, R67, PT ;  /* 0x000000430300720c */ /* 0x000fe20003fa4070 */
[----:B------:R-:W-:-:S04]  /*16990*/  IMAD.MOV R5, RZ, RZ, -R5 ;  /* 0x000000ffff057224 */ /* 0x000fc800078e0a05 */
[----:B------:R-:W-:Y:S01]  /*169a0*/  IMAD R70, R3, R5, R70 ;  /* 0x0000000503467224 */ /* 0x000fe200078e0246 */
[----:B------:R-:W-:Y:S01]  /*169b0*/  ISETP.GE.AND P2, PT, R96, RZ, PT ;  /* 0x000000ff6000720c */ /* 0x000fe20003f46270 */
[----:B------:R-:W-:Y:S02]  /*169c0*/  IMAD.MOV.U32 R96, RZ, RZ, R91 ;  /* 0x000000ffff607224 */ /* 0x000fe400078e005b */
[----:B------:R-:W-:-:S04]  /*169d0*/  IMAD.MOV.U32 R91, RZ, RZ, R81 ;  /* 0x000000ffff5b7224 */ /* 0x000fc800078e0051 */
[----:B------:R-:W-:Y:S01]  /*169e0*/  @!P5 IMAD.IADD R67, R67, 0x1, -R3 ;  /* 0x000000014343d824 */ /* 0x000fe200078e0a03 */
[----:B------:R-:W-:Y:S01]  /*169f0*/  ISETP.GT.U32.AND P5, PT, R3, R70, PT ;  /* 0x000000460300720c */ /* 0x000fe20003fa4070 */
[----:B------:R-:W-:Y:S02]  /*16a00*/  IMAD.MOV.U32 R81, RZ, RZ, R76 ;  /* 0x000000ffff517224 */ /* 0x000fe400078e004c */
[----:B------:R-:W-:Y:S01]  /*16a10*/  IMAD.MOV.U32 R76, RZ, RZ, R72 ;  /* 0x000000ffff4c7224 */ /* 0x000fe200078e0048 */
[----:B------:R-:W-:Y:S01]  /*16a20*/  IABS R72, R106 ;  /* 0x0000006a00487213 */ /* 0x000fe20000000000 */
[----:B----4-:R-:W-:Y:S02]  /*16a30*/  IMAD.MOV.U32 R103, RZ, RZ, R95 ;  /* 0x000000ffff677224 */ /* 0x010fe400078e005f */
[----:B------:R-:W-:Y:S02]  /*16a40*/  IMAD.MOV.U32 R107, RZ, RZ, R94 ;  /* 0x000000ffff6b7224 */ /* 0x000fe400078e005e */
[----:B------:R-:W-:-:S04]  /*16a50*/  IMAD.HI.U32 R2, R4, R72, RZ ;  /* 0x0000004804027227 */ /* 0x000fc800078e00ff */
[----:B------:R-:W-:Y:S02]  /*16a60*/  IMAD.MOV.U32 R95, RZ, RZ, R92 ;  /* 0x000000ffff5f7224 */ /* 0x000fe400078e005c */
[----:B------:R-:W-:Y:S02]  /*16a70*/  IMAD.MOV.U32 R92, RZ, RZ, R86 ;  /* 0x000000ffff5c7224 */ /* 0x000fe400078e0056 */
[----:B------:R-:W-:Y:S02]  /*16a80*/  IMAD.MOV.U32 R94, RZ, RZ, R82 ;  /* 0x000000ffff5e7224 */ /* 0x000fe400078e0052 */
[----:B------:R-:W-:Y:S01]  /*16a90*/  IMAD.MOV.U32 R82, RZ, RZ, R75 ;  /* 0x000000ffff527224 */ /* 0x000fe200078e004b */
[----:B------:R-:W-:Y:S01]  /*16aa0*/  IABS R75, R108 ;  /* 0x0000006c004b7213 */ /* 0x000fe20000000000 */
[----:B------:R-:W-:Y:S01]  /*16ab0*/  IMAD.MOV.U32 R86, RZ, RZ, R74 ;  /* 0x000000ffff567224 */ /* 0x000fe200078e004a */
[----:B------:R-:W-:Y:S01]  /*16ac0*/  IABS R74, R102 ;  /* 0x00000066004a7213 */ /* 0x000fe20000000000 */
[----:B------:R-:W-:Y:S01]  /*16ad0*/  @!P0 IMAD.MOV R65, RZ, RZ, -R65 ;  /* 0x000000ffff418224 */ /* 0x000fe200078e0a41 */
[----:B------:R-:W-:Y:S01]  /*16ae0*/  ISETP.GT.U32.AND P0, PT, R3, R69, PT ;  /* 0x000000450300720c */ /* 0x000fe20003f04070 */
[----:B------:R-:W-:-:S02]  /*16af0*/  @!P5 IMAD.IADD R70, R70, 0x1, -R3 ;  /* 0x000000014646d824 */ /* 0x000fc400078e0a03 */
[----:B------:R-:W-:Y:S02]  /*16b00*/  IMAD.MOV R2, RZ, RZ, -R2 ;  /* 0x000000ffff027224 */ /* 0x000fe400078e0a02 */
[----:B------:R-:W-:Y:S01]  /*16b10*/  @!P4 IMAD.MOV R66, RZ, RZ, -R66 ;  /* 0x000000ffff42c224 */ /* 0x000fe200078e0a42 */
[C---:B------:R-:W-:Y:S01]  /*16b20*/  ISETP.GT.U32.AND P4, PT, R3.reuse, R70, PT ;  /* 0x000000460300720c */ /* 0x040fe20003f84070 */
[----:B------:R-:W-:Y:S02]  /*16b30*/  IMAD R72, R3, R2, R72 ;  /* 0x0000000203487224 */ /* 0x000fe400078e0248 */
[----:B------:R-:W-:-:S04]  /*16b40*/  IMAD.HI.U32 R5, R4, R74, RZ ;  /* 0x0000004a04057227 */ /* 0x000fc800078e00ff */
[----:B------:R-:W-:-:S04]  /*16b50*/  IMAD.HI.U32 R2, R4, R75, RZ ;  /* 0x0000004b04027227 */ /* 0x000fc800078e00ff */
[----:B------:R-:W-:Y:S02]  /*16b60*/  IMAD.MOV R5, RZ, RZ, -R5 ;  /* 0x000000ffff057224 */ /* 0x000fe400078e0a05 */
[----:B------:R-:W-:Y:S01]  /*16b70*/  IMAD.MOV R2, RZ, RZ, -R2 ;  /* 0x000000ffff027224 */ /* 0x000fe200078e0a02 */
[----:B------:R-:W-:Y:S01]  /*16b80*/  ISETP.GT.U32.AND P5, PT, R3, R72, PT ;  /* 0x000000480300720c */ /* 0x000fe20003fa4070 */
[----:B------:R-:W-:Y:S01]  /*16b90*/  @!P0 IMAD.IADD R69, R69, 0x1, -R3 ;  /* 0x0000000145458824 */ /* 0x000fe200078e0a03 */
[----:B------:R-:W-:Y:S01]  /*16ba0*/  IABS R73, R105 ;  /* 0x0000006900497213 */ /* 0x000fe20000000000 */
[C---:B------:R-:W-:Y:S02]  /*16bb0*/  IMAD R74, R3.reuse, R5, R74 ;  /* 0x00000005034a7224 */ /* 0x040fe400078e024a */
[C---:B------:R-:W-:Y:S02]  /*16bc0*/  IMAD R75, R3.reuse, R2, R75 ;  /* 0x00000002034b7224 */ /* 0x040fe400078e024b */
[----:B------:R-:W-:Y:S01]  /*16bd0*/  @!P2 IMAD.MOV R69, RZ, RZ, -R69 ;  /* 0x000000ffff45a224 */ /* 0x000fe200078e0a45 */
[C---:B------:R-:W-:Y:S01]  /*16be0*/  ISETP.GT.U32.AND P2, PT, R3.reuse, R74, PT ;  /* 0x0000004a0300720c */ /* 0x040fe20003f44070 */
[----:B------:R-:W-:Y:S01]  /*16bf0*/  @!P4 IMAD.IADD R70, R70, 0x1, -R3 ;  /* 0x000000014646c824 */ /* 0x000fe200078e0a03 */
[----:B------:R-:W-:Y:S01]  /*16c00*/  ISETP.GT.U32.AND P4, PT, R3, R75, PT ;  /* 0x0000004b0300720c */ /* 0x000fe20003f84070 */
[----:B------:R-:W-:-:S02]  /*16c10*/  IMAD.MOV.U32 R104, RZ, RZ, R99 ;  /* 0x000000ffff687224 */ /* 0x000fc400078e0063 */
[----:B------:R-:W-:Y:S01]  /*16c20*/  IMAD.HI.U32 R6, R4, R73, RZ ;  /* 0x0000004904067227 */ /* 0x000fe200078e00ff */
[----:B------:R-:W-:-:S03]  /*16c30*/  ISETP.GE.AND P0, PT, R101, RZ, PT ;  /* 0x000000ff6500720c */ /* 0x000fc60003f06270 */
[----:B------:R-:W-:Y:S02]  /*16c40*/  IMAD.MOV.U32 R99, RZ, RZ, R97 ;  /* 0x000000ffff637224 */ /* 0x000fe400078e0061 */
[----:B------:R-:W-:Y:S02]  /*16c50*/  IMAD.MOV.U32 R97, RZ, RZ, R86 ;  /* 0x000000ffff617224 */ /* 0x000fe400078e0056 */
[----:B------:R-:W-:Y:S01]  /*16c60*/  IMAD.MOV.U32 R86, RZ, RZ, R76 ;  /* 0x000000ffff567224 */ /* 0x000fe200078e004c */
[----:B------:R-:W-:Y:S01]  /*16c70*/  IABS R76, R107 ;  /* 0x0000006b004c7213 */ /* 0x000fe20000000000 */
[----:B------:R-:W-:Y:S01]  /*16c80*/  @!P6 IMAD.MOV R67, RZ, RZ, -R67 ;  /* 0x000000ffff43e224 */ /* 0x000fe200078e0a43 */
[----:B------:R-:W-:Y:S01]  /*16c90*/  ISETP.GT.U32.AND P6, PT, R3, R71, PT ;  /* 0x000000470300720c */ /* 0x000fe20003fc4070 */
[----:B------:R-:W-:Y:S02]  /*16ca0*/  IMAD.MOV R6, RZ, RZ, -R6 ;  /* 0x000000ffff067224 */ /* 0x000fe400078e0a06 */
[----:B------:R-:W-:-:S02]  /*16cb0*/  @!P5 IMAD.IADD R72, R72, 0x1, -R3 ;  /* 0x000000014848d824 */ /* 0x000fc400078e0a03 */
[C---:B------:R-:W-:Y:S02]  /*16cc0*/  IMAD R73, R3.reuse, R6, R73 ;  /* 0x0000000603497224 */ /* 0x040fe400078e0249 */
[----:B------:R-:W-:Y:S01]  /*16cd0*/  IMAD.HI.U32 R5, R4, R76, RZ ;  /* 0x0000004c04057227 */ /* 0x000fe200078e00ff */
[----:B------:R-:W-:-:S03]  /*16ce0*/  ISETP.GT.U32.AND P5, PT, R3, R72, PT ;  /* 0x000000480300720c */ /* 0x000fc60003fa4070 */
[----:B------:R-:W-:Y:S01]  /*16cf0*/  @!P3 IMAD.MOV R68, RZ, RZ, -R68 ;  /* 0x000000ffff44b224 */ /* 0x000fe200078e0a44 */
[----:B------:R-:W-:Y:S01]  /*16d00*/  ISETP.GT.U32.AND P3, PT, R3, R73, PT ;  /* 0x000000490300720c */ /* 0x000fe20003f64070 */
[----:B------:R-:W-:Y:S02]  /*16d10*/  IMAD.MOV R5, RZ, RZ, -R5 ;  /* 0x000000ffff057224 */ /* 0x000fe400078e0a05 */
[--C-:B------:R-:W-:Y:S02]  /*16d20*/  @!P2 IMAD.IADD R74, R74, 0x1, -R3.reuse ;  /* 0x000000014a4aa824 */ /* 0x100fe400078e0a03 */
[--C-:B------:R-:W-:Y:S02]  /*16d30*/  @!P4 IMAD.IADD R75, R75, 0x1, -R3.reuse ;  /* 0x000000014b4bc824 */ /* 0x100fe400078e0a03 */
[----:B---3--:R-:W-:Y:S02]  /*16d40*/  IMAD.MOV.U32 R101, RZ, RZ, R78 ;  /* 0x000000ffff657224 */ /* 0x008fe400078e004e */
[----:B------:R-:W-:Y:S01]  /*16d50*/  @!P6 IMAD.IADD R71, R71, 0x1, -R3 ;  /* 0x000000014747e824 */ /* 0x000fe200078e0a03 */
[C---:B------:R-:W-:Y:S01]  /*16d60*/  ISETP.GT.U32.AND P4, PT, R3.reuse, R75, PT ;  /* 0x0000004b0300720c */ /* 0x040fe20003f84070 */
[----:B------:R-:W-:-:S02]  /*16d70*/  IMAD R76, R3, R5, R76 ;  /* 0x00000005034c7224 */ /* 0x000fc400078e024c */
[----:B------:R-:W-:Y:S01]  /*16d80*/  @!P0 IMAD.MOV R70, RZ, RZ, -R70 ;  /* 0x000000ffff468224 */ /* 0x000fe200078e0a46 */
[C---:B------:R-:W-:Y:S01]  /*16d90*/  ISETP.GT.U32.AND P0, PT, R3.reuse, R74, PT ;  /* 0x0000004a0300720c */ /* 0x040fe20003f04070 */
[----:B------:R-:W-:Y:S01]  /*16da0*/  @!P1 IMAD.MOV R71, RZ, RZ, -R71 ;  /* 0x000000ffff479224 */ /* 0x000fe200078e0a47 */
[----:B------:R-:W-:Y:S01]  /*16db0*/  ISETP.GE.AND P6, PT, R106, RZ, PT ;  /* 0x000000ff6a00720c */ /* 0x000fe20003fc6270 */
[----:B------:R-:W-:Y:S01]  /*16dc0*/  IMAD.MOV.U32 R106, RZ, RZ, R101 ;  /* 0x000000ffff6a7224 */ /* 0x000fe200078e0065 */
[----:B------:R-:W-:Y:S01]  /*16dd0*/  ISETP.GT.U32.AND P1, PT, R3, R76, PT ;  /* 0x0000004c0300720c */ /* 0x000fe20003f24070 */
[----:B------:R-:W-:Y:S02]  /*16de0*/  IMAD.MOV.U32 R101, RZ, RZ, R100 ;  /* 0x000000ffff657224 */ /* 0x000fe400078e0064 */
[----:B------:R-:W-:Y:S02]  /*16df0*/  IMAD.MOV.U32 R100, RZ, RZ, R99 ;  /* 0x000000ffff647224 */ /* 0x000fe400078e0063 */
[----:B------:R-:W-:-:S02]  /*16e00*/  IMAD.MOV.U32 R99, RZ, RZ, R98 ;  /* 0x000000ffff637224 */ /* 0x000fc400078e0062 */
[----:B------:R-:W-:Y:S02]  /*16e10*/  IMAD.MOV.U32 R98, RZ, RZ, R91 ;  /* 0x000000ffff627224 */ /* 0x000fe400078e005b */
[--C-:B------:R-:W-:Y:S01]  /*16e20*/  @!P5 IMAD.IADD R72, R72, 0x1, -R3.reuse ;  /* 0x000000014848d824 */ /* 0x100fe200078e0a03 */
[----:B------:R-:W-:Y:S01]  /*16e30*/  ISETP.GE.AND P5, PT, R105, RZ, PT ;  /* 0x000000ff6900720c */ /* 0x000fe20003fa6270 */
[----:B------:R-:W-:Y:S01]  /*16e40*/  @!P3 IMAD.IADD R73, R73, 0x1, -R3 ;  /* 0x000000014949b824 */ /* 0x000fe200078e0a03 */
[----:B------:R-:W-:Y:S01]  /*16e50*/  ISETP.GE.AND P3, PT, R102, RZ, PT ;  /* 0x000000ff6600720c */ /* 0x000fe20003f66270 */
[----:B------:R-:W-:Y:S01]  /*16e60*/  IMAD.MOV.U32 R105, RZ, RZ, R101 ;  /* 0x000000ffff697224 */ /* 0x000fe200078e0065 */
[----:B------:R-:W3:Y:S01]  /*16e70*/  LDL.LU R91, [R1+0x530] ;  /* 0x00053000015b7983 */ /* 0x000ee20000300800 */
[----:B------:R-:W-:Y:S02]  /*16e80*/  IMAD.MOV.U32 R101, RZ, RZ, R100 ;  /* 0x000000ffff657224 */ /* 0x000fe400078e0064 */
[----:B------:R-:W-:-:S02]  /*16e90*/  IMAD.MOV.U32 R102, RZ, RZ, R98 ;  /* 0x000000ffff667224 */ /* 0x000fc400078e0062 */
[----:B------:R-:W-:Y:S01]  /*16ea0*/  IMAD.MOV.U32 R78, RZ, RZ, R77 ;  /* 0x000000ffff4e7224 */ /* 0x000fe200078e004d */
[----:B------:R-:W-:Y:S01]  /*16eb0*/  IABS R77, R103 ;  /* 0x00000067004d7213 */ /* 0x000fe20000000000 */
[--C-:B------:R-:W-:Y:S01]  /*16ec0*/  @!P0 IMAD.IADD R74, R74, 0x1, -R3.reuse ;  /* 0x000000014a4a8824 */ /* 0x100fe200078e0a03 */
[----:B------:R-:W-:Y:S01]  /*16ed0*/  ISETP.GE.AND P0, PT, R107, RZ, PT ;  /* 0x000000ff6b00720c */ /* 0x000fe20003f06270 */
[----:B------:R-:W-:Y:S01]  /*16ee0*/  @!P4 IMAD.IADD R75, R75, 0x1, -R3 ;  /* 0x000000014b4bc824 */ /* 0x000fe200078e0a03 */
[----:B------:R-:W-:Y:S01]  /*16ef0*/  ISETP.GE.AND P4, PT, R103, RZ, PT ;  /* 0x000000ff6700720c */ /* 0x000fe20003f86270 */
[----:B------:R-:W-:Y:S02]  /*16f00*/  IMAD.MOV.U32 R107, RZ, RZ, R102 ;  /* 0x000000ffff6b7224 */ /* 0x000fe400078e0066 */
[----:B------:R-:W-:Y:S02]  /*16f10*/  IMAD.MOV.U32 R103, RZ, RZ, R101 ;  /* 0x000000ffff677224 */ /* 0x000fe400078e0065 */
[----:B------:R-:W-:-:S02]  /*16f20*/  IMAD.MOV.U32 R102, RZ, RZ, R93 ;  /* 0x000000ffff667224 */ /* 0x000fc400078e005d */
[----:B------:R-:W-:Y:S01]  /*16f30*/  IMAD.MOV.U32 R98, RZ, RZ, R78 ;  /* 0x000000ffff627224 */ /* 0x000fe200078e004e */
[----:B------:R-:W-:Y:S01]  /*16f40*/  IABS R78, R104 ;  /* 0x00000068004e7213 */ /* 0x000fe20000000000 */
[----:B------:R-:W-:Y:S01]  /*16f50*/  @!P1 IMAD.IADD R76, R76, 0x1, -R3 ;  /* 0x000000014c4c9824 */ /* 0x000fe200078e0a03 */
[----:B------:R-:W-:Y:S01]  /*16f60*/  ISETP.GE.AND P1, PT, R104, RZ, PT ;  /* 0x000000ff6800720c */ /* 0x000fe20003f26270 */
        /* <DEDUP_REMOVED lines=10> */
[----:B--2---:R-:W-:Y:S02]  /*17010*/  IMAD.MOV.U32 R100, RZ, RZ, R124 ;  /* 0x000000ffff647224 */ /* 0x004fe400078e007c */
[----:B------:R-:W2:Y:S01]  /*17020*/  LDL.LU R124, [R1+0x59c] ;  /* 0x00059c00017c7983 */ /* 0x000ea20000300800 */
[----:B------:R-:W-:-:S03]  /*17030*/  IMAD.MOV.U32 R86, RZ, RZ, R85 ;  /* 0x000000ffff567224 */ /* 0x000fc600078e0055 */
[----:B------:R-:W4:Y:S04]  /*17040*/  LDL.LU R92, [R1+0x540] ;  /* 0x00054000015c7983 */ /* 0x000f280000300800 */
[----:B------:R-:W3:Y:S01]  /*17050*/  LDL.LU R85, [R1+0x418] ;  /* 0x0004180001557983 */ /* 0x000ee20000300800 */
[----:B------:R-:W-:-:S04]  /*17060*/  IMAD.HI.U32 R2, R4, R77, RZ ;  /* 0x0000004d04027227 */ /* 0x000fc800078e00ff */
[----:B------:R-:W-:Y:S01]  /*17070*/  IMAD.MOV R2, RZ, RZ, -R2 ;  /* 0x000000ffff027224 */ /* 0x000fe200078e0a02 */
[----:B------:R-:W-:-:S03]  /*17080*/  ISETP.GT.U32.AND P2, PT, R3, R73, PT ;  /* 0x000000490300720c */ /* 0x000fc60003f44070 */
[----:B------:R-:W-:Y:S02]  /*17090*/  IMAD R77, R3, R2, R77 ;  /* 0x00000002034d7224 */ /* 0x000fe400078e024d */
[----:B------:R-:W-:-:S04]  /*170a0*/  IMAD.HI.U32 R2, R4, R78, RZ ;  /* 0x0000004e04027227 */ /* 0x000fc800078e00ff */
[----:B------:R-:W-:-:S04]  /*170b0*/  IMAD.MOV R2, RZ, RZ, -R2 ;  /* 0x000000ffff027224 */ /* 0x000fc800078e0a02 */
[----:B------:R-:W-:Y:S02]  /*170c0*/  IMAD R78, R3, R2, R78 ;  /* 0x00000002034e7224 */ /* 0x000fe400078e024e */
[----:B------:R-:W-:Y:S02]  /*170d0*/  @!P3 IMAD.MOV R74, RZ, RZ, -R74 ;  /* 0x000000ffff4ab224 */ /* 0x000fe400078e0a4a */
[----:B------:R-:W-:Y:S01]  /*170e0*/  @!P2 IMAD.IADD R73, R73, 0x1, -R3 ;  /* 0x000000014949a824 */ /* 0x000fe200078e0a03 */
[C---:B------:R-:W-:Y:S01]  /*170f0*/  ISETP.GT.U32.AND P3, PT, R3.reuse, R78, PT ;  /* 0x0000004e0300720c */ /* 0x040fe20003f64070 */
[----:B------:R-:W-:Y:S01]  /*17100*/  @!P6 IMAD.MOV R72, RZ, RZ, -R72 ;  /* 0x000000ffff48e224 */ /* 0x000fe200078e0a48 */
[----:B------:R-:W-:Y:S01]  /*17110*/  ISETP.GE.AND P6, PT, R108, RZ, PT ;  /* 0x000000ff6c00720c */ /* 0x000fe20003fc6270 */
[----:B------:R-:W-:Y:S01]  /*17120*/  @!P5 IMAD.MOV R73, RZ, RZ, -R73 ;  /* 0x000000ffff49d224 */ /* 0x000fe200078e0a49 */
[----:B------:R-:W-:Y:S01]  /*17130*/  ISETP.GT.U32.AND P5, PT, R3, R76, PT ;  /* 0x0000004c0300720c */ /* 0x000fe20003fa4070 */
[----:B------:R-:W-:Y:S01]  /*17140*/  IMAD.MOV.U32 R93, RZ, RZ, R79 ;  /* 0x000000ffff5d7224 */ /* 0x000fe200078e004f */
[----:B------:R-:W-:-:S07]  /*17150*/  IABS R79, R106 ;  /* 0x0000006a004f7213 */ /* 0x000fce0000000000 */
[----:B------:R-:W-:Y:S02]  /*17160*/  @!P3 IMAD.IADD R78, R78, 0x1, -R3 ;  /* 0x000000014e4eb824 */ /* 0x000fe400078e0a03 */
[----:B------:R-:W-:Y:S01]  /*17170*/  @!P6 IMAD.MOV R75, RZ, RZ, -R75 ;  /* 0x000000ffff4be224 */ /* 0x000fe200078e0a4b */
[----:B------:R-:W-:Y:S01]  /*17180*/  ISETP.GE.AND P6, PT, R106, RZ, PT ;  /* 0x000000ff6a00720c */ /* 0x000fe20003fc6270 */
[----:B------:R-:W-:Y:S01]  /*17190*/  @!P5 IMAD.IADD R76, R76, 0x1, -R3 ;  /* 0x000000014c4cd824 */ /* 0x000fe200078e0a03 */
[----:B------:R-:W-:Y:S01]  /*171a0*/  ISETP.GT.U32.AND P3, PT, R3, R78, PT ;  /* 0x0000004e0300720c */ /* 0x000fe20003f64070 */
[----:B------:R-:W-:Y:S01]  /*171b0*/  IMAD.MOV.U32 R106, RZ, RZ, R103 ;  /* 0x000000ffff6a7224 */ /* 0x000fe200078e0067 */
[----:B------:R-:W-:Y:S02]  /*171c0*/  IABS R80, R105 ;  /* 0x0000006900507213 */ /* 0x000fe40000000000 */
[----:B------:R-:W-:Y:S01]  /*171d0*/  ISETP.GE.AND P5, PT, R105, RZ, PT ;  /* 0x000000ff6900720c */ /* 0x000fe20003fa6270 */
[----:B------:R-:W-:-:S02]  /*171e0*/  IMAD.MOV.U32 R105, RZ, RZ, R86 ;  /* 0x000000ffff697224 */ /* 0x000fc400078e0056 */
[----:B------:R-:W-:Y:S01]  /*171f0*/  IMAD.MOV.U32 R108, RZ, RZ, R104 ;  /* 0x000000ffff6c7224 */ /* 0x000fe200078e0068 */
[----:B------:R-:W2:Y:S01]  /*17200*/  LDL.LU R86, [R1+0x660] ;  /* 0x0006600001567983 */ /* 0x000ea20000300800 */
[----:B------:R-:W-:Y:S02]  /*17210*/  IMAD.MOV.U32 R103, RZ, RZ, R102 ;  /* 0x000000ffff677224 */ /* 0x000fe400078e0066 */
[----:B------:R-:W-:Y:S02]  /*17220*/  IMAD.MOV.U32 R102, RZ, RZ, R82 ;  /* 0x000000ffff667224 */ /* 0x000fe400078e0052 */
[----:B------:R-:W-:Y:S02]  /*17230*/  IMAD.MOV.U32 R114, RZ, RZ, R106 ;  /* 0x000000ffff727224 */ /* 0x000fe400078e006a */
[----:B------:R-:W-:Y:S02]  /*17240*/  IMAD.MOV.U32 R106, RZ, RZ, R105 ;  /* 0x000000ffff6a7224 */ /* 0x000fe400078e0069 */
[----:B------:R-:W-:-:S02]  /*17250*/  @!P0 IMAD.MOV R76, RZ, RZ, -R76 ;  /* 0x000000ffff4c8224 */ /* 0x000fc400078e0a4c */
[----:B------:R-:W-:Y:S01]  /*17260*/  IMAD.MOV.U32 R112, RZ, RZ, R106 ;  /* 0x000000ffff707224 */ /* 0x000fe200078e006a */
[----:B------:R-:W-:Y:S01]  /*17270*/  ISETP.GE.AND P0, PT, R108, RZ, PT ;  /* 0x000000ff6c00720c */ /* 0x000fe20003f06270 */
[----:B------:R-:W-:Y:S01]  /*17280*/  IMAD.MOV.U32 R106, RZ, RZ, R89 ;  /* 0x000000ffff6a7224 */ /* 0x000fe200078e0059 */
[----:B------:R-:W-:Y:S01]  /*17290*/  IABS R82, R107 ;  /* 0x0000006b00527213 */ /* 0x000fe20000000000 */
[----:B------:R-:W-:Y:S01]  /*172a0*/  @!P3 IMAD.IADD R78, R78, 0x1, -R3 ;  /* 0x000000014e4eb824 */ /* 0x000fe200078e0a03 */
[----:B------:R-:W-:Y:S01]  /*172b0*/  ISETP.GE.AND P3, PT, R107, RZ, PT ;  /* 0x000000ff6b00720c */ /* 0x000fe20003f66270 */
[----:B---3--:R-:W-:Y:S02]  /*172c0*/  IMAD.MOV.U32 R104, RZ, RZ, R85 ;  /* 0x000000ffff687224 */ /* 0x008fe400078e0055 */
[----:B------:R-:W-:Y:S02]  /*172d0*/  IMAD.MOV.U32 R85, RZ, RZ, R81 ;  /* 0x000000ffff557224 */ /* 0x000fe400078e0051 */
[----:B------:R-:W-:-:S02]  /*172e0*/  IMAD.MOV.U32 R105, RZ, RZ, R104 ;  /* 0x000000ffff697224 */ /* 0x000fc400078e0068 */
[----:B------:R-:W-:Y:S01]  /*172f0*/  IMAD.MOV.U32 R104, RZ, RZ, R102 ;  /* 0x000000ffff687224 */ /* 0x000fe200078e0066 */
[----:B------:R-:W-:Y:S01]  /*17300*/  IABS R81, R108 ;  /* 0x0000006c00517213 */ /* 0x000fe20000000000 */
[----:B------:R-:W3:Y:S04]  /*17310*/  LDL.LU R102, [R1+0x658] ;  /* 0x0006580001667983 */ /* 0x000ee80000300800 */
[----:B------:R-:W4:Y:S04]  /*17320*/  LDL.LU R89, [R1+0x6c0] ;  /* 0x0006c00001597983 */ /* 0x000f280000300800 */
[----:B------:R-:W2:Y:S04]  /*17330*/  LDL.LU R108, [R1+0x500] ;  /* 0x00050000016c7983 */ /* 0x000ea80000300800 */
        /* <DEDUP_REMOVED lines=8> */
[----:B------:R-:W-:-:S13]  /*173c0*/  ISETP.GT.U32.AND P2, PT, R3, R79, PT ;  /* 0x0000004f0300720c */ /* 0x000fda0003f44070 */
[----:B------:R-:W-:-:S05]  /*173d0*/  @!P2 IMAD.IADD R79, R79, 0x1, -R3 ;  /* 0x000000014f4fa824 */ /* 0x000fca00078e0a03 */
[----:B------:R-:W-:Y:S01]  /*173e0*/  ISETP.GT.U32.AND P2, PT, R3, R79, PT ;  /* 0x0000004f0300720c */ /* 0x000fe20003f44070 */
[----:B------:R-:W-:Y:S02]  /*173f0*/  IMAD.MOV.U32 R109, RZ, RZ, R104 ;  /* 0x000000ffff6d7224 */ /* 0x000fe400078e0068 */
[----:B------:R-:W-:Y:S02]  /*17400*/  IMAD.MOV.U32 R113, RZ, RZ, R105 ;  /* 0x000000ffff717224 */ /* 0x000fe400078e0069 */
[----:B------:R-:W-:Y:S02]  /*17410*/  IMAD.MOV.U32 R104, RZ, RZ, R100 ;  /* 0x000000ffff687224 */ /* 0x000fe400078e0064 */
[----:B------:R-:W-:Y:S02]  /*17420*/  IMAD.MOV.U32 R105, RZ, RZ, R96 ;  /* 0x000000ffff697224 */ /* 0x000fe400078e0060 */
[----:B------:R-:W-:-:S04]  /*17430*/  IMAD.MOV.U32 R96, RZ, RZ, R90 ;  /* 0x000000ffff607224 */ /* 0x000fc800078e005a */
[----:B------:R-:W-:Y:S02]  /*17440*/  @!P2 IMAD.IADD R79, R79, 0x1, -R3 ;  /* 0x000000014f4fa824 */ /* 0x000fe400078e0a03 */
[----:B------:R-:W-:Y:S01]  /*17450*/  IMAD.MOV.U32 R90, RZ, RZ, R83 ;  /* 0x000000ffff5a7224 */ /* 0x000fe200078e0053 */
[----:B------:R-:W-:Y:S01]  /*17460*/  IABS R83, R109 ;  /* 0x0000006d00537213 */ /* 0x000fe20000000000 */
[----:B------:R-:W-:Y:S01]  /*17470*/  @!P6 IMAD.MOV R79, RZ, RZ, -R79 ;  /* 0x000000ffff4fe224 */ /* 0x000fe200078e0a4f */
[----:B------:R-:W-:Y:S01]  /*17480*/  ISETP.GE.AND P6, PT, R109, RZ, PT ;  /* 0x000000ff6d00720c */ /* 0x000fe20003fc6270 */
[----:B------:R-:W-:Y:S02]  /*17490*/  IMAD.MOV.U32 R111, RZ, RZ, R101 ;  /* 0x000000ffff6f7224 */ /* 0x000fe400078e0065 */
[----:B------:R-:W-:Y:S02]  /*174a0*/  IMAD.MOV.U32 R110, RZ, RZ, R104 ;  /* 0x000000ffff6e7224 */ /* 0x000fe400078e0068 */
[----:B------:R-:W-:-:S02]  /*174b0*/  IMAD.MOV.U32 R119, RZ, RZ, R111 ;  /* 0x000000ffff777224 */ /* 0x000fc400078e006f */
[----:B------:R-:W-:Y:S02]  /*174c0*/  IMAD.MOV.U32 R111, RZ, RZ, R110 ;  /* 0x000000ffff6f7224 */ /* 0x000fe400078e006e */
[----:B------:R-:W-:Y:S02]  /*174d0*/  IMAD.MOV.U32 R101, RZ, RZ, R94 ;  /* 0x000000ffff657224 */ /* 0x000fe400078e005e */
[----:B------:R-:W-:Y:S02]  /*174e0*/  IMAD.MOV.U32 R118, RZ, RZ, R111 ;  /* 0x000000ffff767224 */ /* 0x000fe400078e006f */
[----:B---3--:R-:W-:Y:S02]  /*174f0*/  IMAD.MOV.U32 R104, RZ, RZ, R102 ;  /* 0x000000ffff687224 */ /* 0x008fe400078e0066 */
[----:B------:R-:W-:Y:S02]  /*17500*/  IMAD.MOV.U32 R102, RZ, RZ, R93 ;  /* 0x000000ffff667224 */ /* 0x000fe400078e005d */
[----:B----4-:R-:W-:-:S04]  /*17510*/  IMAD.MOV.U32 R109, RZ, RZ, R107 ;  /* 0x000000ffff6d7224 */ /* 0x010fc800078e006b */
[----:B------:R-:W-:Y:S02]  /*17520*/  IMAD.MOV.U32 R110, RZ, RZ, R109 ;  /* 0x000000ffff6e7224 */ /* 0x000fe400078e006d */
[----:B--2---:R-:W-:Y:S02]  /*17530*/  IMAD.MOV.U32 R109, RZ, RZ, R108 ;  /* 0x000000ffff6d7224 */ /* 0x004fe400078e006c */
[----:B------:R-:W-:Y:S02]  /*17540*/  IMAD.MOV.U32 R108, RZ, RZ, R106 ;  /* 0x000000ffff6c7224 */ /* 0x000fe400078e006a */
[----:B------:R-:W-:Y:S01]  /*17550*/  IMAD.MOV.U32 R107, RZ, RZ, R103 ;  /* 0x000000ffff6b7224 */ /* 0x000fe200078e0067 */
[----:B------:R-:W2:Y:S01]  /*17560*/  LDL.LU R106, [R1+0x700] ;  /* 0x00070000016a7983 */ /* 0x000ea20000300800 */
        /* <DEDUP_REMOVED lines=8> */
[----:B------:R-:W3:Y:S01]  /*175f0*/  LDL.LU R101, [R1+0x5c4] ;  /* 0x0005c40001657983 */ /* 0x000ee20000300800 */
[----:B------:R-:W-:-:S04]  /*17600*/  IMAD.HI.U32 R2, R4, R80, RZ ;  /* 0x0000005004027227 */ /* 0x000fc800078e00ff */
[----:B------:R-:W-:-:S04]  /*17610*/  IMAD.MOV R2, RZ, RZ, -R2 ;  /* 0x000000ffff027224 */ /* 0x000fc800078e0a02 */
[----:B------:R-:W-:Y:S02]  /*17620*/  IMAD R80, R3, R2, R80 ;  /* 0x0000000203507224 */ /* 0x000fe400078e0250 */
[----:B------:R-:W-:-:S03]  /*17630*/  @!P4 IMAD.MOV R77, RZ, RZ, -R77 ;  /* 0x000000ffff4dc224 */ /* 0x000fc600078e0a4d */
[----:B------:R-:W-:Y:S01]  /*17640*/  ISETP.GT.U32.AND P4, PT, R3, R80, PT ;  /* 0x000000500300720c */ /* 0x000fe20003f84070 */
[----:B------:R-:W-:-:S04]  /*17650*/  IMAD.HI.U32 R5, R4, R81, RZ ;  /* 0x0000005104057227 */ /* 0x000fc800078e00ff */
[----:B------:R-:W-:-:S04]  /*17660*/  IMAD.HI.U32 R2, R4, R82, RZ ;  /* 0x0000005204027227 */ /* 0x000fc800078e00ff */
[----:B------:R-:W-:-:S04]  /*17670*/  IMAD.MOV R5, RZ, RZ, -R5 ;  /* 0x000000ffff057224 */ /* 0x000fc800078e0a05 */
[----:B------:R-:W-:Y:S02]  /*17680*/  @!P4 IMAD.IADD R80, R80, 0x1, -R3 ;  /* 0x000000015050c824 */ /* 0x000fe400078e0a03 */
[----:B------:R-:W-:Y:S02]  /*17690*/  IMAD.MOV R2, RZ, RZ, -R2 ;  /* 0x000000ffff027224 */ /* 0x000fe400078e0a02 */
[C---:B------:R-:W-:Y:S01]  /*176a0*/  IMAD R81, R3.reuse, R5, R81 ;  /* 0x0000000503517224 */ /* 0x040fe200078e0251 */
[----:B------:R-:W-:Y:S01]  /*176b0*/  ISETP.GT.U32.AND P4, PT, R3, R80, PT ;  /* 0x000000500300720c */ /* 0x000fe20003f84070 */
[----:B------:R-:W-:-:S04]  /*176c0*/  IMAD.HI.U32 R5, R4, R83, RZ ;  /* 0x0000005304057227 */ /* 0x000fc800078e00ff */
[C---:B------:R-:W-:Y:S02]  /*176d0*/  IMAD R82, R3.reuse, R2, R82 ;  /* 0x0000000203527224 */ /* 0x040fe400078e0252 */
[----:B------:R-:W-:Y:S02]  /*176e0*/  IMAD.MOV R5, RZ, RZ, -R5 ;  /* 0x000000ffff057224 */ /* 0x000fe400078e0a05 */
[----:B------:R-:W-:Y:S01]  /*176f0*/  @!P1 IMAD.MOV R78, RZ, RZ, -R78 ;  /* 0x000000ffff4e9224 */ /* 0x000fe200078e0a4e */
[C---:B------:R-:W-:Y:S01]  /*17700*/  ISETP.GT.U32.AND P1, PT, R3.reuse, R82, PT ;  /* 0x000000520300720c */ /* 0x040fe20003f24070 */
[----:B------:R-:W-:Y:S02]  /*17710*/  IMAD R83, R3, R5, R83 ;  /* 0x0000000503537224 */ /* 0x000fe400078e0253 */
[----:B------:R-:W-:-:S03]  /*17720*/  @!P4 IMAD.IADD R80, R80, 0x1, -R3 ;  /* 0x000000015050c824 */ /* 0x000fc600078e0a03 */
[----:B------:R-:W-:-:S07]  /*17730*/  ISETP.GT.U32.AND P4, PT, R3, R83, PT ;  /* 0x000000530300720c */ /* 0x000fce0003f84070 */
[----:B------:R-:W-:-:S05]  /*17740*/  @!P1 IMAD.IADD R82, R82, 0x1, -R3 ;  /* 0x0000000152529824 */ /* 0x000fca00078e0a03 */
[----:B------:R-:W-:Y:S01]  /*17750*/  ISETP.GT.U32.AND P1, PT, R3, R82, PT ;  /* 0x000000520300720c */ /* 0x000fe20003f24070 */
[----:B------:R-:W-:-:S05]  /*17760*/  @!P4 IMAD.IADD R83, R83, 0x1, -R3 ;  /* 0x000000015353c824 */ /* 0x000fca00078e0a03 */
[----:B------:R-:W-:Y:S01]  /*17770*/  ISETP.GT.U32.AND P4, PT, R3, R83, PT ;  /* 0x000000530300720c */ /* 0x000fe20003f84070 */
[----:B------:R-:W-:Y:S02]  /*17780*/  IMAD.MOV.U32 R93, RZ, RZ, R91 ;  /* 0x000000ffff5d7224 */ /* 0x000fe400078e005b */
[----:B------:R-:W-:-:S04]  /*17790*/  IMAD.MOV.U32 R91, RZ, RZ, R86 ;  /* 0x000000ffff5b7224 */ /* 0x000fc800078e0056 */
[----:B------:R-:W-:Y:S01]  /*177a0*/  @!P1 IMAD.IADD R82, R82, 0x1, -R3 ;  /* 0x0000000152529824 */ /* 0x000fe200078e0a03 */
[----:B------:R-:W-:-:S03]  /*177b0*/  IABS R86, R113 ;  /* 0x0000007100567213 */ /* 0x000fc60000000000 */
[----:B------:R-:W-:Y:S01]  /*177c0*/  @!P3 IMAD.MOV R82, RZ, RZ, -R82 ;  /* 0x000000ffff52b224 */ /* 0x000fe200078e0a52 */
[----:B------:R-:W-:Y:S01]  /*177d0*/  ISETP.GE.AND P3, PT, R113, RZ, PT ;  /* 0x000000ff7100720c */ /* 0x000fe20003f66270 */
[----:B------:R-:W-:Y:S02]  /*177e0*/  @!P4 IMAD.IADD R83, R83, 0x1, -R3 ;  /* 0x000000015353c824 */ /* 0x000fe400078e0a03 */
        /* <DEDUP_REMOVED lines=12> */
[----:B------:R-:W-:Y:S01]  /*178b0*/  IMAD.MOV.U32 R92, RZ, RZ, R87 ;  /* 0x000000ffff5c7224 */ /* 0x000fe200078e0057 */
[----:B------:R-:W-:Y:S01]  /*178c0*/  IABS R87, R112 ;  /* 0x0000007000577213 */ /* 0x000fe20000000000 */
[----:B------:R-:W-:Y:S01]  /*178d0*/  IMAD.MOV.U32 R113, RZ, RZ, R110 ;  /* 0x000000ffff717224 */ /* 0x000fe200078e006e */
[----:B------:R-:W-:Y:S01]  /*178e0*/  ISETP.GE.AND P4, PT, R112, RZ, PT ;  /* 0x000000ff7000720c */ /* 0x000fe20003f86270 */
[----:B------:R-:W-:-:S02]  /*178f0*/  IMAD.MOV.U32 R112, RZ, RZ, R104 ;  /* 0x000000ffff707224 */ /* 0x000fc400078e0068 */
[----:B------:R-:W-:Y:S02]  /*17900*/  IMAD.MOV.U32 R110, RZ, RZ, R108 ;  /* 0x000000ffff6e7224 */ /* 0x000fe400078e006c */
[----:B------:R-:W-:Y:S02]  /*17910*/  IMAD.MOV.U32 R104, RZ, RZ, R99 ;  /* 0x000000ffff687224 */ /* 0x000fe400078e0063 */
[----:B------:R-:W-:Y:S02]  /*17920*/  IMAD.MOV.U32 R108, RZ, RZ, R105 ;  /* 0x000000ffff6c7224 */ /* 0x000fe400078e0069 */
[----:B------:R-:W-:Y:S02]  /*17930*/  IMAD.MOV.U32 R105, RZ, RZ, R95 ;  /* 0x000000ffff697224 */ /* 0x000fe400078e005f */
[----:B---3--:R-:W-:Y:S02]  /*17940*/  IMAD.MOV.U32 R103, RZ, RZ, R101 ;  /* 0x000000ffff677224 */ /* 0x008fe400078e0065 */
[----:B------:R-:W-:-:S02]  /*17950*/  IMAD.MOV.U32 R101, RZ, RZ, R124 ;  /* 0x000000ffff657224 */ /* 0x000fc400078e007c */
[----:B------:R-:W3:Y:S04]  /*17960*/  LDL.LU R124, [R1+0x734] ;  /* 0x00073400017c7983 */ /* 0x000ee80000300800 */
[----:B------:R-:W4:Y:S04]  /*17970*/  LDL.LU R109, [R1+0x568] ;  /* 0x00056800016d7983 */ /* 0x000f280000300800 */
[----:B------:R-:W3:Y:S04]  /*17980*/  LDL.LU R99, [R1+0x654] ;  /* 0x0006540001637983 */ /* 0x000ee80000300800 */
[----:B------:R-:W4:Y:S01]  /*17990*/  LDL.LU R95, [R1+0x640] ;  /* 0x00064000015f7983 */ /* 0x000f220000300800 */
[----:B------:R-:W-:-:S05]  /*179a0*/  IABS R84, R115 ;  /* 0x0000007300547213 */ /* 0x000fca0000000000 */
[----:B------:R-:W-:Y:S01]  /*179b0*/  IMAD.HI.U32 R2, R4, R84, RZ ;  /* 0x0000005404027227 */ /* 0x000fe200078e00ff */
[----:B------:R-:W-:-:S03]  /*179c0*/  IABS R85, R114 ;  /* 0x0000007200557213 */ /* 0x000fc60000000000 */
[----:B------:R-:W-:Y:S01]  /*179d0*/  IMAD.MOV R2, RZ, RZ, -R2 ;  /* 0x000000ffff027224 */ /* 0x000fe200078e0a02 */
[----:B------:R-:W-:-:S03]  /*179e0*/  ISETP.GT.U32.AND P2, PT, R3, R81, PT ;  /* 0x000000510300720c */ /* 0x000fc60003f44070 */
[----:B------:R-:W-:Y:S02]  /*179f0*/  IMAD R84, R3, R2, R84 ;  /* 0x0000000203547224 */ /* 0x000fe400078e0254 */
[----:B------:R-:W-:-:S04]  /*17a00*/  IMAD.HI.U32 R2, R4, R85, RZ ;  /* 0x0000005504027227 */ /* 0x000fc800078e00ff */
[----:B------:R-:W-:-:S04]  /*17a10*/  IMAD.MOV R2, RZ, RZ, -R2 ;  /* 0x000000ffff027224 */ /* 0x000fc800078e0a02 */
[----:B------:R-:W-:Y:S02]  /*17a20*/  IMAD R85, R3, R2, R85 ;  /* 0x0000000203557224 */ /* 0x000fe400078e0255 */
[----:B------:R-:W-:Y:S02]  /*17a30*/  @!P2 IMAD.IADD R81, R81, 0x1, -R3 ;  /* 0x000000015151a824 */ /* 0x000fe400078e0a03 */
[----:B------:R-:W-:Y:S01]  /*17a40*/  @!P5 IMAD.MOV R80, RZ, RZ, -R80 ;  /* 0x000000ffff50d224 */ /* 0x000fe200078e0a50 */
[C---:B------:R-:W-:Y:S02]  /*17a50*/  ISETP.GT.U32.AND P5, PT, R3.reuse, R84, PT ;  /* 0x000000540300720c */ /* 0x040fe40003fa4070 */
[C---:B------:R-:W-:Y:S02]  /*17a60*/  ISETP.GT.U32.AND P1, PT, R3.reuse, R85, PT ;  /* 0x000000550300720c */ /* 0x040fe40003f24070 */
[----:B------:R-:W-:Y:S01]  /*17a70*/  ISETP.GT.U32.AND P2, PT, R3, R81, PT ;  /* 0x000000510300720c */ /* 0x000fe20003f44070 */
[----:B------:R-:W-:-:S08]  /*17a80*/  IMAD.HI.U32 R2, R4, R87, RZ ;  /* 0x0000005704027227 */ /* 0x000fd000078e00ff */
[--C-:B------:R-:W-:Y:S02]  /*17a90*/  @!P5 IMAD.IADD R84, R84, 0x1, -R3.reuse ;  /* 0x000000015454d824 */ /* 0x100fe400078e0a03 */
[--C-:B------:R-:W-:Y:S02]  /*17aa0*/  @!P1 IMAD.IADD R85, R85, 0x1, -R3.reuse ;  /* 0x0000000155559824 */ /* 0x100fe400078e0a03 */
[----:B------:R-:W-:Y:S01]  /*17ab0*/  @!P2 IMAD.IADD R81, R81, 0x1, -R3 ;  /* 0x000000015151a824 */ /* 0x000fe200078e0a03 */
[C---:B------:R-:W-:Y:S01]  /*17ac0*/  ISETP.GT.U32.AND P5, PT, R3.reuse, R84, PT ;  /* 0x000000540300720c */ /* 0x040fe20003fa4070 */
[----:B------:R-:W-:Y:S01]  /*17ad0*/  IMAD.MOV R2, RZ, RZ, -R2 ;  /* 0x000000ffff027224 */ /* 0x000fe200078e0a02 */
[----:B------:R-:W-:Y:S01]  /*17ae0*/  ISETP.GT.U32.AND P1, PT, R3, R85, PT ;  /* 0x000000550300720c */ /* 0x000fe20003f24070 */
[----:B------:R-:W-:-:S04]  /*17af0*/  IMAD.HI.U32 R5, R4, R86, RZ ;  /* 0x0000005604057227 */ /* 0x000fc800078e00ff */
[----:B------:R-:W-:Y:S01]  /*17b00*/  @!P0 IMAD.MOV R81, RZ, RZ, -R81 ;  /* 0x000000ffff518224 */ /* 0x000fe200078e0a51 */
[----:B------:R-:W-:Y:S01]  /*17b10*/  ISETP.GE.AND P0, PT, R114, RZ, PT ;  /* 0x000000ff7200720c */ /* 0x000fe20003f06270 */
[----:B------:R-:W-:Y:S02]  /*17b20*/  IMAD R87, R3, R2, R87 ;  /* 0x0000000203577224 */ /* 0x000fe400078e0257 */
[----:B------:R-:W-:Y:S02]  /*17b30*/  IMAD.MOV R5, RZ, RZ, -R5 ;  /* 0x000000ffff057224 */ /* 0x000fe400078e0a05 */
[----:B------:R-:W-:-:S04]  /*17b40*/  IMAD.HI.U32 R2, R4, R88, RZ ;  /* 0x0000005804027227 */ /* 0x000fc800078e00ff */
[C---:B------:R-:W-:Y:S02]  /*17b50*/  IMAD R86, R3.reuse, R5, R86 ;  /* 0x0000000503567224 */ /* 0x040fe400078e0256 */
[----:B------:R-:W-:Y:S02]  /*17b60*/  IMAD.MOV R2, RZ, RZ, -R2 ;  /* 0x000000ffff027224 */ /* 0x000fe400078e0a02 */
[--C-:B------:R-:W-:Y:S01]  /*17b70*/  @!P5 IMAD.IADD R84, R84, 0x1, -R3.reuse ;  /* 0x000000015454d824 */ /* 0x100fe200078e0a03 */
[----:B------:R-:W-:Y:S01]  /*17b80*/  ISETP.GT.U32.AND P5, PT, R3, R86, PT ;  /* 0x000000560300720c */ /* 0x000fe20003fa4070 */
[----:B------:R-:W-:Y:S02]  /*17b90*/  @!P1 IMAD.IADD R85, R85, 0x1, -R3 ;  /* 0x0000000155559824 */ /* 0x000fe400078e0a03 */
[----:B------:R-:W-:Y:S02]  /*17ba0*/  IMAD R88, R3, R2, R88 ;  /* 0x0000000203587224 */ /* 0x000fe400078e0258 */
[----:B------:R-:W-:-:S03]  /*17bb0*/  @!P0 IMAD.MOV R85, RZ, RZ, -R85 ;  /* 0x000000ffff558224 */ /* 0x000fc600078e0a55 */
[----:B------:R-:W-:Y:S01]  /*17bc0*/  ISETP.GT.U32.AND P0, PT, R3, R88, PT ;  /* 0x000000580300720c */ /* 0x000fe20003f04070 */
[----:B------:R-:W-:Y:S01]  /*17bd0*/  IMAD.MOV.U32 R114, RZ, RZ, R111 ;  /* 0x000000ffff727224 */ /* 0x000fe200078e006f */
[----:B------:R-:W-:Y:S01]  /*17be0*/  ISETP.GE.AND P2, PT, R115, RZ, PT ;  /* 0x000000ff7300720c */ /* 0x000fe20003f46270 */
[----:B------:R-:W-:Y:S02]  /*17bf0*/  IMAD.MOV.U32 R115, RZ, RZ, R112 ;  /* 0x000000ffff737224 */ /* 0x000fe400078e0070 */
[----:B------:R-:W-:Y:S02]  /*17c00*/  IMAD.MOV.U32 R111, RZ, RZ, R107 ;  /* 0x000000ffff6f7224 */ /* 0x000fe400078e006b */
[----:B--2---:R-:W-:Y:S02]  /*17c10*/  IMAD.MOV.U32 R112, RZ, RZ, R106 ;  /* 0x000000ffff707224 */ /* 0x004fe400078e006a */
[----:B------:R-:W-:Y:S02]  /*17c20*/  IMAD.MOV.U32 R107, RZ, RZ, R100 ;  /* 0x000000ffff6b7224 */ /* 0x000fe400078e0064 */
[----:B------:R-:W-:-:S02]  /*17c30*/  IMAD.MOV.U32 R106, RZ, RZ, R96 ;  /* 0x000000ffff6a7224 */ /* 0x000fc400078e0060 */
[----:B------:R-:W-:Y:S01]  /*17c40*/  IMAD.MOV.U32 R96, RZ, RZ, R89 ;  /* 0x000000ffff607224 */ /* 0x000fe200078e0059 */
[----:B------:R-:W-:Y:S01]  /*17c50*/  IABS R89, R115 ;  /* 0x0000007300597213 */ /* 0x000fe20000000000 */
[----:B------:R-:W-:Y:S02]  /*17c60*/  IMAD.MOV.U32 R123, RZ, RZ, R114 ;  /* 0x000000ffff7b7224 */ /* 0x000fe400078e0072 */
[----:B------:R-:W-:Y:S02]  /*17c70*/  @!P5 IMAD.IADD R86, R86, 0x1, -R3 ;  /* 0x000000015656d824 */ /* 0x000fe400078e0a03 */
[----:B------:R-:W-:Y:S02]  /*17c80*/  IMAD.MOV.U32 R114, RZ, RZ, R107 ;  /* 0x000000ffff727224 */ /* 0x000fe400078e006b */
[----:B------:R-:W-:Y:S02]  /*17c90*/  IMAD.MOV.U32 R107, RZ, RZ, R105 ;  /* 0x000000ffff6b7224 */ /* 0x000fe400078e0069 */
[----:B------:R-:W-:Y:S01]  /*17ca0*/  IMAD.MOV.U32 R105, RZ, RZ, R96 ;  /* 0x000000ffff697224 */ /* 0x000fe200078e0060 */
[----:B------:R-:W-:Y:S01]  /*17cb0*/  ISETP.GT.U32.AND P5, PT, R3, R86, PT ;  /* 0x000000560300720c */ /* 0x000fe20003fa4070 */
[----:B------:R-:W-:Y:S01]  /*17cc0*/  IMAD.MOV.U32 R96, RZ, RZ, R91 ;  /* 0x000000ffff607224 */ /* 0x000fe200078e005b */
[----:B------:R-:W-:Y:S01]  /*17cd0*/  IABS R91, R118 ;  /* 0x00000076005b7213 */ /* 0x000fe20000000000 */
[----:B------:R-:W-:-:S02]  /*17ce0*/  @!P0 IMAD.IADD R88, R88, 0x1, -R3 ;  /* 0x0000000158588824 */ /* 0x000fc400078e0a03 */
[----:B------:R-:W-:-:S03]  /*17cf0*/  IMAD.HI.U32 R5, R4, R89, RZ ;  /* 0x0000005904057227 */ /* 0x000fc600078e00ff */
[----:B------:R-:W-:Y:S01]  /*17d00*/  ISETP.GT.U32.AND P0, PT, R3, R88, PT ;  /* 0x000000580300720c */ /* 0x000fe20003f04070 */
[----:B------:R-:W-:Y:S02]  /*17d10*/  IMAD.MOV R5, RZ, RZ, -R5 ;  /* 0x000000ffff057224 */ /* 0x000fe400078e0a05 */
[----:B------:R-:W-:-:S04]  /*17d20*/  IMAD.HI.U32 R6, R4, R91, RZ ;  /* 0x0000005b04067227 */ /* 0x000fc800078e00ff */
[C---:B------:R-:W-:Y:S02]  /*17d30*/  IMAD R89, R3.reuse, R5, R89 ;  /* 0x0000000503597224 */ /* 0x040fe400078e0259 */
[----:B------:R-:W-:Y:S02]  /*17d40*/  IMAD.MOV R6, RZ, RZ, -R6 ;  /* 0x000000ffff067224 */ /* 0x000fe400078e0a06 */
[----:B------:R-:W-:Y:S02]  /*17d50*/  IMAD.MOV.U32 R100, RZ, RZ, R90 ;  /* 0x000000ffff647224 */ /* 0x000fe400078e005a */
[----:B------:R-:W-:Y:S01]  /*17d60*/  @!P5 IMAD.IADD R86, R86, 0x1, -R3 ;  /* 0x000000015656d824 */ /* 0x000fe200078e0a03 */
[C---:B------:R-:W-:Y:S01]  /*17d70*/  ISETP.GT.U32.AND P5, PT, R3.reuse, R89, PT ;  /* 0x000000590300720c */ /* 0x040fe20003fa4070 */
[----:B------:R-:W-:Y:S02]  /*17d80*/  IMAD R91, R3, R6, R91 ;  /* 0x00000006035b7224 */ /* 0x000fe400078e025b */
[----:B------:R-:W-:-:S02]  /*17d90*/  IMAD.MOV.U32 R121, RZ, RZ, R113 ;  /* 0x000000ffff797224 */ /* 0x000fc400078e0071 */
[----:B------:R-:W-:Y:S02]  /*17da0*/  IMAD.MOV.U32 R113, RZ, RZ, R108 ;  /* 0x000000ffff717224 */ /* 0x000fe400078e006c */
[----:B------:R-:W-:Y:S02]  /*17db0*/  IMAD.MOV.U32 R108, RZ, RZ, R106 ;  /* 0x000000ffff6c7224 */ /* 0x000fe400078e006a */
[----:B------:R-:W-:Y:S02]  /*17dc0*/  IMAD.MOV.U32 R106, RZ, RZ, R100 ;  /* 0x000000ffff6a7224 */ /* 0x000fe400078e0064 */
[----:B------:R-:W-:Y:S01]  /*17dd0*/  @!P0 IMAD.IADD R88, R88, 0x1, -R3 ;  /* 0x0000000158588824 */ /* 0x000fe200078e0a03 */
[----:B------:R-:W-:Y:S01]  /*17de0*/  ISETP.GT.U32.AND P0, PT, R3, R91, PT ;  /* 0x0000005b0300720c */ /* 0x000fe20003f04070 */
[----:B------:R-:W-:Y:S02]  /*17df0*/  IMAD.MOV.U32 R116, RZ, RZ, R93 ;  /* 0x000000ffff747224 */ /* 0x000fe400078e005d */
[----:B------:R-:W-:-:S02]  /*17e00*/  IMAD.MOV.U32 R117, RZ, RZ, R92 ;  /* 0x000000ffff757224 */ /* 0x000fc400078e005c */
[----:B------:R-:W-:Y:S01]  /*17e10*/  @!P5 IMAD.IADD R89, R89, 0x1, -R3 ;  /* 0x000000015959d824 */ /* 0x000fe200078e0a03 */
[----:B------:R-:W-:Y:S01]  /*17e20*/  ISETP.GE.AND P5, PT, R118, RZ, PT ;  /* 0x000000ff7600720c */ /* 0x000fe20003fa6270 */
[----:B------:R-:W-:Y:S02]  /*17e30*/  IMAD.MOV.U32 R130, RZ, RZ, R116 ;  /* 0x000000ffff827224 */ /* 0x000fe400078e0074 */
[----:B------:R-:W-:Y:S01]  /*17e40*/  IMAD.MOV.U32 R116, RZ, RZ, R114 ;  /* 0x000000ffff747224 */ /* 0x000fe200078e0072 */
[----:B------:R-:W-:Y:S01]  /*17e50*/  ISETP.GE.AND P1, PT, R115, RZ, PT ;  /* 0x000000ff7300720c */ /* 0x000fe20003f26270 */
[----:B------:R-:W-:Y:S01]  /*17e60*/  IMAD.MOV.U32 R132, RZ, RZ, R117 ;  /* 0x000000ffff847224 */ /* 0x000fe200078e0075 */
[----:B------:R-:W-:Y:S01]  /*17e70*/  IABS R93, R120 ;  /* 0x00000078005d7213 */ /* 0x000fe20000000000 */
[----:B------:R-:W-:Y:S01]  /*17e80*/  @!P0 IMAD.IADD R91, R91, 0x1, -R3 ;  /* 0x000000015b5b8824 */ /* 0x000fe200078e0a03 */
[----:B------:R-:W-:Y:S01]  /*17e90*/  ISETP.GE.AND P0, PT, R120, RZ, PT ;  /* 0x000000ff7800720c */ /* 0x000fe20003f06270 */
[----:B------:R-:W-:-:S02]  /*17ea0*/  IMAD.MOV.U32 R117, RZ, RZ, R113 ;  /* 0x000000ffff757224 */ /* 0x000fc400078e0071 */
[----:B------:R-:W-:Y:S02]  /*17eb0*/  IMAD.MOV.U32 R115, RZ, RZ, R94 ;  /* 0x000000ffff737224 */ /* 0x000fe400078e005e */
[----:B------:R-:W-:Y:S02]  /*17ec0*/  IMAD.MOV.U32 R113, RZ, RZ, R110 ;  /* 0x000000ffff717224 */ /* 0x000fe400078e006e */
[----:B------:R-:W-:Y:S02]  /*17ed0*/  IMAD.MOV.U32 R110, RZ, RZ, R97 ;  /* 0x000000ffff6e7224 */ /* 0x000fe400078e0061 */
[----:B------:R-:W-:Y:S02]  /*17ee0*/  IMAD.MOV.U32 R133, RZ, RZ, R115 ;  /* 0x000000ffff857224 */ /* 0x000fe400078e0073 */
[----:B------:R-:W-:Y:S02]  /*17ef0*/  IMAD.MOV.U32 R115, RZ, RZ, R112 ;  /* 0x000000ffff737224 */ /* 0x000fe400078e0070 */
[----:B----4-:R-:W-:-:S02]  /*17f00*/  IMAD.MOV.U32 R100, RZ, RZ, R95 ;  /* 0x000000ffff647224 */ /* 0x010fc400078e005f */
[----:B------:R-:W2:Y:S01]  /*17f10*/  LDL.LU R95, [R1+0x56c] ;  /* 0x00056c00015f7983 */ /* 0x000ea20000300800 */
[----:B------:R-:W-:Y:S02]  /*17f20*/  IMAD.MOV.U32 R118, RZ, RZ, R109 ;  /* 0x000000ffff767224 */ /* 0x000fe400078e006d */
[----:B------:R-:W-:Y:S01]  /*17f30*/  IMAD.MOV.U32 R109, RZ, RZ, R104 ;  /* 0x000000ffff6d7224 */ /* 0x000fe200078e0068 */
[----:B------:R-:W4:Y:S01]  /*17f40*/  LDL.LU R94, [R1+0x55c] ;  /* 0x00055c00015e7983 */ /* 0x000f220000300800 */
[----:B------:R-:W-:Y:S02]  /*17f50*/  IMAD.MOV.U32 R120, RZ, RZ, R118 ;  /* 0x000000ffff787224 */ /* 0x000fe400078e0076 */
[----:B------:R-:W-:Y:S01]  /*17f60*/  IMAD.MOV.U32 R104, RZ, RZ, R103 ;  /* 0x000000ffff687224 */ /* 0x000fe200078e0067 */
[----:B------:R-:W3:Y:S01]  /*17f70*/  LDL.LU R97, [R1+0x57c] ;  /* 0x00057c0001617983 */ /* 0x000ee20000300800 */
[----:B------:R-:W-:Y:S02]  /*17f80*/  IMAD.MOV.U32 R118, RZ, RZ, R116 ;  /* 0x000000ffff767224 */ /* 0x000fe400078e0074 */
[----:B------:R-:W-:-:S02]  /*17f90*/  IMAD.MOV.U32 R103, RZ, RZ, R98 ;  /* 0x000000ffff677224 */ /* 0x000fc400078e0062 */
[----:B------:R-:W-:Y:S01]  /*17fa0*/  IMAD.MOV.U32 R116, RZ, RZ, R108 ;  /* 0x000000ffff747224 */ /* 0x000fe200078e006c */
[----:B------:R-:W3:Y:S01]  /*17fb0*/  LDL.LU R98, [R1+0x588] ;  /* 0x0005880001627983 */ /* 0x000ee20000300800 */
[----:B------:R-:W-:Y:S02]  /*17fc0*/  IMAD.MOV.U32 R108, RZ, RZ, R107 ;  /* 0x000000ffff6c7224 */ /* 0x000fe400078e006b */
[----:B------:R-:W-:Y:S01]  /*17fd0*/  IMAD.MOV.U32 R107, RZ, RZ, R106 ;  /* 0x000000ffff6b7224 */ /* 0x000fe200078e006a */
[----:B------:R-:W3:Y:S01]  /*17fe0*/  LDL.LU R112, [R1+0x61c] ;  /* 0x00061c0001707983 */ /* 0x000ee20000300800 */
[----:B------:R-:W-:Y:S02]  /*17ff0*/  IMAD.MOV.U32 R106, RZ, RZ, R105 ;  /* 0x000000ffff6a7224 */ /* 0x000fe400078e0069 */
[----:B------:R-:W-:Y:S02]  /*18000*/  IMAD.MOV.U32 R105, RZ, RZ, R100 ;  /* 0x000000ffff697224 */ /* 0x000fe400078e0064 */
[----:B------:R-:W-:-:S02]  /*18010*/  IMAD.MOV.U32 R100, RZ, RZ, R126 ;  /* 0x000000ffff647224 */ /* 0x000fc400078e007e */
[----:B------:R-:W3:Y:S01]  /*18020*/  LDL.LU R126, [R1+0x644] ;  /* 0x00064400017e7983 */ /* 0x000ee20000300800 */
[----:B------:R-:W-:-:S03]  /*18030*/  IMAD.MOV.U32 R137, RZ, RZ, R120 ;  /* 0x000000ffff897224 */ /* 0x000fc600078e0078 */
[----:B------:R-:W3:Y:S01]  /*18040*/  LDL.LU R120, [R1+0x574] ;  /* 0x0005740001787983 */ /* 0x000ee20000300800 */
[----:B------:R-:W-:Y:S01]  /*18050*/  @!P2 IMAD.MOV R84, RZ, RZ, -R84 ;  /* 0x000000ffff54a224 */ /* 0x000fe200078e0a54 */
[----:B------:R-:W-:Y:S02]  /*18060*/  ISETP.GT.U32.AND P2, PT, R3, R87, PT ;  /* 0x000000570300720c */ /* 0x000fe40003f44070 */
[----:B------:R-:W-:-:S05]  /*18070*/  IABS R90, R119 ;  /* 0x00000077005a7213 */ /* 0x000fca0000000000 */
[----:B------:R-:W-:-:S06]  /*18080*/  IMAD.HI.U32 R2, R4, R90, RZ ;  /* 0x0000005a04027227 */ /* 0x000fcc00078e00ff */
[----:B------:R-:W-:-:S05]  /*18090*/  @!P2 IMAD.IADD R87, R87, 0x1, -R3 ;  /* 0x000000015757a824 */ /* 0x000fca00078e0a03 */
[----:B------:R-:W-:Y:S01]  /*180a0*/  ISETP.GT.U32.AND P2, PT, R3, R87, PT ;  /* 0x000000570300720c */ /* 0x000fe20003f44070 */
[----:B------:R-:W-:-:S04]  /*180b0*/  IMAD.MOV R2, RZ, RZ, -R2 ;  /* 0x000000ffff027224 */ /* 0x000fc800078e0a02 */
[----:B------:R-:W-:Y:S01]  /*180c0*/  IMAD R90, R3, R2, R90 ;  /* 0x00000002035a7224 */ /* 0x000fe200078e025a */
[----:B------:R-:W-:Y:S01]  /*180d0*/  IABS R92, R122 ;  /* 0x0000007a005c7213 */ /* 0x000fe20000000000 */
[----:B------:R-:W-:-:S06]  /*180e0*/  IMAD.HI.U32 R5, R4, R93, RZ ;  /* 0x0000005d04057227 */ /* 0x000fcc00078e00ff */
[----:B------:R-:W-:Y:S01]  /*180f0*/  @!P2 IMAD.IADD R87, R87, 0x1, -R3 ;  /* 0x000000015757a824 */ /* 0x000fe200078e0a03 */
[----:B------:R-:W-:Y:S01]  /*18100*/  ISETP.GT.U32.AND P2, PT, R3, R90, PT ;  /* 0x0000005a0300720c */ /* 0x000fe20003f44070 */
[----:B------:R-:W-:-:S04]  /*18110*/  IMAD.HI.U32 R2, R4, R92, RZ ;  /* 0x0000005c04027227 */ /* 0x000fc800078e00ff */
[----:B------:R-:W-:Y:S01]  /*18120*/  @!P4 IMAD.MOV R87, RZ, RZ, -R87 ;  /* 0x000000ffff57c224 */ /* 0x000fe200078e0a57 */
[C---:B------:R-:W-:Y:S01]  /*18130*/  ISETP.GT.U32.AND P4, PT, R3.reuse, R89, PT ;  /* 0x000000590300720c */ /* 0x040fe20003f84070 */
[----:B------:R-:W-:Y:S02]  /*18140*/  IMAD.MOV R6, RZ, RZ, -R2 ;  /* 0x000000ffff067224 */ /* 0x000fe400078e0a02 */
[----:B------:R-:W-:Y:S02]  /*18150*/  IMAD.MOV R2, RZ, RZ, -R5 ;  /* 0x000000ffff027224 */ /* 0x000fe400078e0a05 */
[C---:B------:R-:W-:Y:S02]  /*18160*/  IMAD R92, R3.reuse, R6, R92 ;  /* 0x00000006035c7224 */ /* 0x040fe400078e025c */
[----:B------:R-:W-:Y:S02]  /*18170*/  @!P2 IMAD.IADD R90, R90, 0x1, -R3 ;  /* 0x000000015a5aa824 */ /* 0x000fe400078e0a03 */
[----:B------:R-:W-:-:S02]  /*18180*/  IMAD R93, R3, R2, R93 ;  /* 0x00000002035d7224 */ /* 0x000fc400078e025d */
[----:B------:R-:W-:Y:S01]  /*18190*/  @!P6 IMAD.MOV R88, RZ, RZ, -R88 ;  /* 0x000000ffff58e224 */ /* 0x000fe200078e0a58 */
[----:B------:R-:W-:Y:S01]  /*181a0*/  ISETP.GT.U32.AND P6, PT, R3, R92, PT ;  /* 0x0000005c0300720c */ /* 0x000fe20003fc4070 */
[----:B------:R-:W-:Y:S01]  /*181b0*/  @!P4 IMAD.IADD R89, R89, 0x1, -R3 ;  /* 0x000000015959c824 */ /* 0x000fe200078e0a03 */
[C---:B------:R-:W-:Y:S02]  /*181c0*/  ISETP.GT.U32.AND P2, PT, R3.reuse, R90, PT ;  /* 0x0000005a0300720c */ /* 0x040fe40003f44070 */
[----:B------:R-:W-:Y:S01]  /*181d0*/  ISETP.GT.U32.AND P4, PT, R3, R93, PT ;  /* 0x0000005d0300720c */ /* 0x000fe20003f84070 */
[----:B------:R-:W-:Y:S01]  /*181e0*/  @!P3 IMAD.MOV R86, RZ, RZ, -R86 ;  /* 0x000000ffff56b224 */ /* 0x000fe200078e0a56 */
[----:B------:R-:W-:Y:S01]  /*181f0*/  ISETP.GE.AND P3, PT, R119, RZ, PT ;  /* 0x000000ff7700720c */ /* 0x000fe20003f66270 */
[----:B------:R-:W-:Y:S02]  /*18200*/  IMAD.MOV.U32 R114, RZ, RZ, R111 ;  /* 0x000000ffff727224 */ /* 0x000fe400078e006f */
[----:B------:R-:W-:-:S04]  /*18210*/  IMAD.MOV.U32 R111, RZ, RZ, R96 ;  /* 0x000000ffff6f7224 */ /* 0x000fc800078e0060 */
[--C-:B------:R-:W-:Y:S02]  /*18220*/  @!P6 IMAD.IADD R92, R92, 0x1, -R3.reuse ;  /* 0x000000015c5ce824 */ /* 0x100fe400078e0a03 */
[--C-:B------:R-:W-:Y:S02]  /*18230*/  @!P2 IMAD.IADD R90, R90, 0x1, -R3.reuse ;  /* 0x000000015a5aa824 */ /* 0x100fe400078e0a03 */
[----:B------:R-:W-:Y:S02]  /*18240*/  @!P4 IMAD.IADD R93, R93, 0x1, -R3 ;  /* 0x000000015d5dc824 */ /* 0x000fe400078e0a03 */
[----:B------:R-:W-:Y:S01]  /*18250*/  @!P1 IMAD.MOV R89, RZ, RZ, -R89 ;  /* 0x000000ffff599224 */ /* 0x000fe200078e0a59 */
[C---:B------:R-:W-:Y:S01]  /*18260*/  ISETP.GT.U32.AND P1, PT, R3.reuse, R92, PT ;  /* 0x0000005c0300720c */ /* 0x040fe20003f24070 */
[----:B------:R-:W-:Y:S01]  /*18270*/  @!P3 IMAD.MOV R90, RZ, RZ, -R90 ;  /* 0x000000ffff5ab224 */ /* 0x000fe200078e0a5a */
[----:B------:R-:W-:Y:S02]  /*18280*/  ISETP.GT.U32.AND P3, PT, R3, R93, PT ;  /* 0x0000005d0300720c */ /* 0x000fe40003f64070 */
[----:B------:R-:W-:-:S02]  /*18290*/  ISETP.GE.AND P2, PT, R122, RZ, PT ;  /* 0x000000ff7a00720c */ /* 0x000fc40003f46270 */
[----:B------:R-:W-:-:S07]  /*182a0*/  ISETP.GE.AND P4, PT, R121, RZ, PT ;  /* 0x000000ff7900720c */ /* 0x000fce0003f86270 */
[--C-:B------:R-:W-:Y:S02]  /*182b0*/  @!P1 IMAD.IADD R92, R92, 0x1, -R3.reuse ;  /* 0x000000015c5c9824 */ /* 0x100fe400078e0a03 */
[----:B------:R-:W-:Y:S01]  /*182c0*/  @!P3 IMAD.IADD R93, R93, 0x1, -R3 ;  /* 0x000000015d5db824 */ /* 0x000fe200078e0a03 */
[----:B------:R-:W-:Y:S01]  /*182d0*/  ISETP.GE.AND P3, PT, R123, RZ, PT ;  /* 0x000000ff7b00720c */ /* 0x000fe20003f66270 */
[----:B--2---:R-:W-:Y:S01]  /*182e0*/  IMAD.MOV.U32 R96, RZ, RZ, R95 ;  /* 0x000000ffff607224 */ /* 0x004fe200078e005f */
[----:B------:R-:W-:-:S05]  /*182f0*/  IABS R95, R123 ;  /* 0x0000007b005f7213 */ /* 0x000fca0000000000 */
[----:B------:R-:W-:-:S04]  /*18300*/  IMAD.HI.U32 R2, R4, R95, RZ ;  /* 0x0000005f04027227 */ /* 0x000fc800078e00ff */
[----:B------:R-:W-:Y:S02]  /*18310*/  IMAD.MOV R2, RZ, RZ, -R2 ;  /* 0x000000ffff027224 */ /* 0x000fe400078e0a02 */
[----:B----4-:R-:W-:Y:S02]  /*18320*/  IMAD.MOV.U32 R119, RZ, RZ, R94 ;  /* 0x000000ffff777224 */ /* 0x010fe400078e005e */
[C---:B------:R-:W-:Y:S01]  /*18330*/  IMAD R95, R3.reuse, R2, R95 ;  /* 0x00000002035f7224 */ /* 0x040fe200078e025f */
[----:B------:R-:W-:Y:S01]  /*18340*/  IABS R94, R121 ;  /* 0x00000079005e7213 */ /* 0x000fe20000000000 */
[----:B---3--:R-:W-:Y:S02]  /*18350*/  IMAD.MOV.U32 R122, RZ, RZ, R98 ;  /* 0x000000ffff7a7224 */ /* 0x008fe400078e0062 */
[----:B------:R-:W-:Y:S01]  /*18360*/  IMAD.MOV.U32 R121, RZ, RZ, R97 ;  /* 0x000000ffff797224 */ /* 0x000fe200078e0061 */
[----:B------:R-:W-:Y:S01]  /*18370*/  ISETP.GT.U32.AND P1, PT, R3, R95, PT ;  /* 0x0000005f0300720c */ /* 0x000fe20003f24070 */
        /* <DEDUP_REMOVED lines=21> */
[----:B------:R-:W-:-:S02]  /*184d0*/  IMAD.MOV.U32 R115, RZ, RZ, R110 ;  /* 0x000000ffff737224 */ /* 0x000fc400078e006e */
[----:B------:R-:W-:Y:S01]  /*184e0*/  IMAD.MOV.U32 R119, RZ, RZ, R113 ;  /* 0x000000ffff777224 */ /* 0x000fe200078e0071 */
[----:B------:R-:W2:Y:S01]  /*184f0*/  LDL.LU R110, [R1+0x65c] ;  /* 0x00065c00016e7983 */ /* 0x000ea20000300800 */
[----:B------:R-:W-:Y:S02]  /*18500*/  IMAD.MOV.U32 R111, RZ, RZ, R102 ;  /* 0x000000ffff6f7224 */ /* 0x000fe400078e0066 */
[----:B------:R-:W-:Y:S01]  /*18510*/  IMAD.MOV.U32 R136, RZ, RZ, R120 ;  /* 0x000000ffff887224 */ /* 0x000fe200078e0078 */
[----:B------:R-:W3:Y:S01]  /*18520*/  LDL.LU R113, [R1+0x60c] ;  /* 0x00060c0001717983 */ /* 0x000ee20000300800 */
[----:B------:R-:W-:Y:S02]  /*18530*/  IMAD.MOV.U32 R102, RZ, RZ, R127 ;  /* 0x000000ffff667224 */ /* 0x000fe400078e007f */
[----:B------:R-:W-:Y:S01]  /*18540*/  IMAD.MOV.U32 R120, RZ, RZ, R114 ;  /* 0x000000ffff787224 */ /* 0x000fe200078e0072 */
[----:B------:R-:W4:Y:S04]  /*18550*/  LDL.LU R127, [R1+0x718] ;  /* 0x00071800017f7983 */ /* 0x000f280000300800 */
[----:B------:R-:W3:Y:S01]  /*18560*/  LDL.LU R114, [R1+0x5f4] ;  /* 0x0005f40001727983 */ /* 0x000ee20000300800 */
[----:B------:R-:W-:Y:S01]  /*18570*/  ISETP.GT.U32.AND P6, PT, R3, R91, PT ;  /* 0x0000005b0300720c */ /* 0x000fe20003fc4070 */
[----:B------:R-:W-:-:S04]  /*18580*/  IMAD.HI.U32 R5, R4, R94, RZ ;  /* 0x0000005e04057227 */ /* 0x000fc800078e00ff */
[----:B------:R-:W-:-:S04]  /*18590*/  IMAD.MOV R5, RZ, RZ, -R5 ;  /* 0x000000ffff057224 */ /* 0x000fc800078e0a05 */
[----:B------:R-:W-:Y:S02]  /*185a0*/  IMAD R94, R3, R5, R94 ;  /* 0x00000005035e7224 */ /* 0x000fe400078e025e */
[----:B------:R-:W-:-:S04]  /*185b0*/  IMAD.HI.U32 R2, R4, R96, RZ ;  /* 0x0000006004027227 */ /* 0x000fc800078e00ff */
[----:B------:R-:W-:Y:S01]  /*185c0*/  @!P6 IMAD.IADD R91, R91, 0x1, -R3 ;  /* 0x000000015b5be824 */ /* 0x000fe200078e0a03 */
[----:B------:R-:W-:Y:S01]  /*185d0*/  ISETP.GT.U32.AND P6, PT, R3, R94, PT ;  /* 0x0000005e0300720c */ /* 0x000fe20003fc4070 */
[----:B------:R-:W-:-:S04]  /*185e0*/  IMAD.MOV R2, RZ, RZ, -R2 ;  /* 0x000000ffff027224 */ /* 0x000fc800078e0a02 */
[----:B------:R-:W-:Y:S01]  /*185f0*/  IMAD R96, R3, R2, R96 ;  /* 0x0000000203607224 */ /* 0x000fe200078e0260 */
[----:B------:R-:W-:-:S07]  /*18600*/  IABS R98, R132 ;  /* 0x0000008400627213 */ /* 0x000fce0000000000 */
[----:B------:R-:W-:Y:S01]  /*18610*/  @!P6 IMAD.IADD R94, R94, 0x1, -R3 ;  /* 0x000000015e5ee824 */ /* 0x000fe200078e0a03 */
[----:B------:R-:W-:Y:S01]  /*18620*/  ISETP.GT.U32.AND P6, PT, R3, R96, PT ;  /* 0x000000600300720c */ /* 0x000fe20003fc4070 */
[----:B------:R-:W-:Y:S01]  /*18630*/  IMAD.HI.U32 R2, R4, R98, RZ ;  /* 0x0000006204027227 */ /* 0x000fe200078e00ff */
[----:B------:R-:W-:-:S03]  /*18640*/  IABS R99, R131 ;  /* 0x0000008300637213 */ /* 0x000fc60000000000 */
[----:B------:R-:W-:Y:S01]  /*18650*/  IMAD.MOV R2, RZ, RZ, -R2 ;  /* 0x000000ffff027224 */ /* 0x000fe200078e0a02 */
[----:B------:R-:W-:-:S07]  /*18660*/  IABS R97, R133 ;  /* 0x0000008500617213 */ /* 0x000fce0000000000 */
[----:B------:R-:W-:Y:S02]  /*18670*/  @!P6 IMAD.IADD R96, R96, 0x1, -R3 ;  /* 0x000000016060e824 */ /* 0x000fe400078e0a03 */
[C---:B------:R-:W-:Y:S02]  /*18680*/  IMAD R98, R3.reuse, R2, R98 ;  /* 0x0000000203627224 */ /* 0x040fe400078e0262 */
[----:B------:R-:W-:Y:S01]  /*18690*/  IMAD.HI.U32 R2, R4, R99, RZ ;  /* 0x0000006304027227 */ /* 0x000fe200078e00ff */
[----:B------:R-:W-:-:S03]  /*186a0*/  ISETP.GT.U32.AND P6, PT, R3, R96, PT ;  /* 0x000000600300720c */ /* 0x000fc60003fc4070 */
[----:B------:R-:W-:Y:S01]  /*186b0*/  @!P5 IMAD.MOV R91, RZ, RZ, -R91 ;  /* 0x000000ffff5bd224 */ /* 0x000fe200078e0a5b */
[----:B------:R-:W-:Y:S01]  /*186c0*/  ISETP.GT.U32.AND P5, PT, R3, R94, PT ;  /* 0x0000005e0300720c */ /* 0x000fe20003fa4070 */
[----:B------:R-:W-:Y:S02]  /*186d0*/  IMAD.MOV R2, RZ, RZ, -R2 ;  /* 0x000000ffff027224 */ /* 0x000fe400078e0a02 */
[----:B------:R-:W-:-:S04]  /*186e0*/  IMAD.HI.U32 R5, R4, R97, RZ ;  /* 0x0000006104057227 */ /* 0x000fc800078e00ff */
[----:B------:R-:W-:Y:S02]  /*186f0*/  IMAD.MOV.U32 R138, RZ, RZ, R123 ;  /* 0x000000ffff8a7224 */ /* 0x000fe400078e007b */
[----:B------:R-:W-:Y:S02]  /*18700*/  IMAD.MOV.U32 R123, RZ, RZ, R118 ;  /* 0x000000ffff7b7224 */ /* 0x000fe400078e0076 */
[----:B------:R-:W-:Y:S02]  /*18710*/  IMAD R99, R3, R2, R99 ;  /* 0x0000000203637224 */ /* 0x000fe400078e0263 */
[----:B------:R-:W-:Y:S02]  /*18720*/  IMAD.MOV R5, RZ, RZ, -R5 ;  /* 0x000000ffff057224 */ /* 0x000fe400078e0a05 */
[----:B------:R-:W-:Y:S02]  /*18730*/  IMAD.MOV.U32 R118, RZ, RZ, R112 ;  /* 0x000000ffff767224 */ /* 0x000fe400078e0070 */
[----:B------:R-:W-:-:S02]  /*18740*/  IMAD.MOV.U32 R112, RZ, RZ, R101 ;  /* 0x000000ffff707224 */ /* 0x000fc400078e0065 */
[----:B------:R-:W-:Y:S01]  /*18750*/  IMAD.MOV.U32 R101, RZ, RZ, R100 ;  /* 0x000000ffff657224 */ /* 0x000fe200078e0064 */
[----:B------:R-:W-:Y:S01]  /*18760*/  IABS R100, R137 ;  /* 0x0000008900647213 */ /* 0x000fe20000000000 */
[----:B------:R-:W-:Y:S01]  /*18770*/  @!P2 IMAD.MOV R92, RZ, RZ, -R92 ;  /* 0x000000ffff5ca224 */ /* 0x000fe200078e0a5c */
[C---:B------:R-:W-:Y:S01]  /*18780*/  ISETP.GT.U32.AND P2, PT, R3.reuse, R95, PT ;  /* 0x0000005f0300720c */ /* 0x040fe20003f44070 */
[----:B------:R-:W-:Y:S01]  /*18790*/  @!P6 IMAD.IADD R96, R96, 0x1, -R3 ;  /* 0x000000016060e824 */ /* 0x000fe200078e0a03 */
[C---:B------:R-:W-:Y:S01]  /*187a0*/  ISETP.GT.U32.AND P6, PT, R3.reuse, R99, PT ;  /* 0x000000630300720c */ /* 0x040fe20003fc4070 */
[C---:B------:R-:W-:Y:S02]  /*187b0*/  IMAD R97, R3.reuse, R5, R97 ;  /* 0x0000000503617224 */ /* 0x040fe400078e0261 */
[----:B------:R-:W-:Y:S02]  /*187c0*/  @!P5 IMAD.IADD R94, R94, 0x1, -R3 ;  /* 0x000000015e5ed824 */ /* 0x000fe400078e0a03 */
[----:B------:R-:W-:Y:S01]  /*187d0*/  IMAD.HI.U32 R2, R4, R100, RZ ;  /* 0x0000006404027227 */ /* 0x000fe200078e00ff */
[----:B------:R-:W-:-:S03]  /*187e0*/  ISETP.GT.U32.AND P5, PT, R3, R97, PT ;  /* 0x000000610300720c */ /* 0x000fc60003fa4070 */
[----:B------:R-:W-:Y:S02]  /*187f0*/  IMAD.MOV R2, RZ, RZ, -R2 ;  /* 0x000000ffff027224 */ /* 0x000fe400078e0a02 */
[--C-:B------:R-:W-:Y:S02]  /*18800*/  @!P2 IMAD.IADD R95, R95, 0x1, -R3.reuse ;  /* 0x000000015f5fa824 */ /* 0x100fe400078e0a03 */
[----:B------:R-:W-:Y:S02]  /*18810*/  IMAD R100, R3, R2, R100 ;  /* 0x0000000203647224 */ /* 0x000fe400078e0264 */
[----:B------:R-:W-:Y:S02]  /*18820*/  @!P6 IMAD.IADD R99, R99, 0x1, -R3 ;  /* 0x000000016363e824 */ /* 0x000fe400078e0a03 */
[----:B------:R-:W-:Y:S01]  /*18830*/  @!P0 IMAD.MOV R93, RZ, RZ, -R93 ;  /* 0x000000ffff5d8224 */ /* 0x000fe200078e0a5d */
[----:B------:R-:W-:Y:S01]  /*18840*/  ISETP.GE.AND P0, PT, R133, RZ, PT ;  /* 0x000000ff8500720c */ /* 0x000fe20003f06270 */
[----:B------:R-:W-:Y:S01]  /*18850*/  @!P1 IMAD.MOV R96, RZ, RZ, -R96 ;  /* 0x000000ffff609224 */ /* 0x000fe200078e0a60 */
[----:B------:R-:W-:Y:S01]  /*18860*/  ISETP.GT.U32.AND P1, PT, R3, R100, PT ;  /* 0x000000640300720c */ /* 0x000fe20003f24070 */
[----:B------:R-:W-:-:S02]  /*18870*/  IMAD.MOV.U32 R133, RZ, RZ, R111 ;  /* 0x000000ffff857224 */ /* 0x000fc400078e006f */
[----:B------:R-:W-:Y:S01]  /*18880*/  @!P3 IMAD.MOV R95, RZ, RZ, -R95 ;  /* 0x000000ffff5fb224 */ /* 0x000fe200078e0a5f */
[----:B------:R-:W-:Y:S01]  /*18890*/  ISETP.GT.U32.AND P3, PT, R3, R99, PT ;  /* 0x000000630300720c */ /* 0x000fe20003f64070 */
[----:B------:R-:W-:Y:S01]  /*188a0*/  @!P5 IMAD.IADD R97, R97, 0x1, -R3 ;  /* 0x000000016161d824 */ /* 0x000fe200078e0a03 */
[----:B------:R-:W-:Y:S01]  /*188b0*/  ISETP.GE.AND P5, PT, R131, RZ, PT ;  /* 0x000000ff8300720c */ /* 0x000fe20003fa6270 */
[----:B------:R-:W-:Y:S02]  /*188c0*/  IMAD.MOV.U32 R134, RZ, RZ, R112 ;  /* 0x000000ffff867224 */ /* 0x000fe400078e0070 */
[----:B------:R-:W-:Y:S02]  /*188d0*/  IMAD.MOV.U32 R131, RZ, RZ, R116 ;  /* 0x000000ffff837224 */ /* 0x000fe400078e0074 */
[----:B------:R-:W-:Y:S02]  /*188e0*/  IMAD.MOV.U32 R141, RZ, RZ, R133 ;  /* 0x000000ffff8d7224 */ /* 0x000fe400078e0085 */
[----:B------:R-:W-:Y:S01]  /*188f0*/  IMAD.MOV.U32 R133, RZ, RZ, R130 ;  /* 0x000000ffff857224 */ /* 0x000fe200078e0082 */
        /* <DEDUP_REMOVED lines=14> */
[----:B------:R-:W-:-:S02]  /*189e0*/  IMAD.MOV.U32 R148, RZ, RZ, R132 ;  /* 0x000000ffff947224 */ /* 0x000fc400078e0084 */
[----:B------:R-:W-:Y:S01]  /*189f0*/  @!P1 IMAD.IADD R100, R100, 0x1, -R3 ;  /* 0x0000000164649824 */ /* 0x000fe200078e0a03 */
[----:B------:R-:W-:Y:S01]  /*18a00*/  ISETP.GE.AND P1, PT, R135, RZ, PT ;  /* 0x000000ff8700720c */ /* 0x000fe20003f26270 */
[----:B------:R-:W-:Y:S01]  /*18a10*/  IMAD.MOV.U32 R111, RZ, RZ, R101 ;  /* 0x000000ffff6f7224 */ /* 0x000fe200078e0065 */
[----:B------:R-:W-:Y:S01]  /*18a20*/  IABS R101, R136 ;  /* 0x0000008800657213 */ /* 0x000fe20000000000 */
[----:B------:R-:W-:Y:S01]  /*18a30*/  @!P3 IMAD.IADD R99, R99, 0x1, -R3 ;  /* 0x000000016363b824 */ /* 0x000fe200078e0a03 */
[----:B------:R-:W-:Y:S01]  /*18a40*/  ISETP.GE.AND P3, PT, R136, RZ, PT ;  /* 0x000000ff8800720c */ /* 0x000fe20003f66270 */
[----:B--2---:R-:W-:Y:S02]  /*18a50*/  IMAD.MOV.U32 R115, RZ, RZ, R110 ;  /* 0x000000ffff737224 */ /* 0x004fe400078e006e */
[----:B---3--:R-:W-:Y:S02]  /*18a60*/  IMAD.MOV.U32 R117, RZ, RZ, R114 ;  /* 0x000000ffff757224 */ /* 0x008fe400078e0072 */
[----:B------:R-:W-:-:S02]  /*18a70*/  IMAD.MOV.U32 R114, RZ, RZ, R113 ;  /* 0x000000ffff727224 */ /* 0x000fc400078e0071 */
[----:B------:R-:W2:Y:S04]  /*18a80*/  LDL.LU R113, [R1+0x604] ;  /* 0x0006040001717983 */ /* 0x000ea80000300800 */
[----:B------:R-:W3:Y:S04]  /*18a90*/  LDL.LU R110, [R1+0x664] ;  /* 0x00066400016e7983 */ /* 0x000ee80000300800 */
[----:B------:R-:W4:Y:S04]  /*18aa0*/  LDL.LU R132, [R1+0x5d0] ;  /* 0x0005d00001847983 */ /* 0x000f280000300800 */
[----:B------:R-:W2:Y:S04]  /*18ab0*/  LDL.LU R135, [R1+0x5d4] ;  /* 0x0005d40001877983 */ /* 0x000ea80000300800 */
[----:B------:R-:W3:Y:S01]  /*18ac0*/  LDL.LU R136, [R1+0x5e0] ;  /* 0x0005e00001887983 */ /* 0x000ee20000300800 */
[----:B------:R-:W-:Y:S01]  /*18ad0*/  @!P4 IMAD.MOV R94, RZ, RZ, -R94 ;  /* 0x000000ffff5ec224 */ /* 0x000fe200078e0a5e */
[----:B------:R-:W-:Y:S01]  /*18ae0*/  ISETP.GT.U32.AND P4, PT, R3, R98, PT ;  /* 0x000000620300720c */ /* 0x000fe20003f84070 */
[----:B------:R-:W-:-:S12]  /*18af0*/  IMAD.HI.U32 R2, R4, R101, RZ ;  /* 0x0000006504027227 */ /* 0x000fd800078e00ff */
[----:B------:R-:W-:-:S05]  /*18b00*/  @!P4 IMAD.IADD R98, R98, 0x1, -R3 ;  /* 0x000000016262c824 */ /* 0x000fca00078e0a03 */
[----:B------:R-:W-:Y:S01]  /*18b10*/  ISETP.GT.U32.AND P6, PT, R3, R98, PT ;  /* 0x000000620300720c */ /* 0x000fe20003fc4070 */
[----:B------:R-:W-:-:S04]  /*18b20*/  IMAD.MOV R2, RZ, RZ, -R2 ;  /* 0x000000ffff027224 */ /* 0x000fc800078e0a02 */
[----:B------:R-:W-:-:S08]  /*18b30*/  IMAD R101, R3, R2, R101 ;  /* 0x0000000203657224 */ /* 0x000fd000078e0265 */
[----:B------:R-:W-:Y:S01]  /*18b40*/  @!P6 IMAD.IADD R98, R98, 0x1, -R3 ;  /* 0x000000016262e824 */ /* 0x000fe200078e0a03 */
[C---:B------:R-:W-:Y:S02]  /*18b50*/  ISETP.GT.U32.AND P6, PT, R3.reuse, R101, PT ;  /* 0x000000650300720c */ /* 0x040fe40003fc4070 */
[----:B------:R-:W-:Y:S01]  /*18b60*/  ISETP.GT.U32.AND P4, PT, R3, R97, PT ;  /* 0x000000610300720c */ /* 0x000fe20003f84070 */
[----:B------:R-:W-:-:S10]  /*18b70*/  @!P2 IMAD.MOV R98, RZ, RZ, -R98 ;  /* 0x000000ffff62a224 */ /* 0x000fd400078e0a62 */
[----:B------:R-:W-:-:S05]  /*18b80*/  @!P6 IMAD.IADD R101, R101, 0x1, -R3 ;  /* 0x000000016565e824 */ /* 0x000fca00078e0a03 */
[----:B------:R-:W-:Y:S01]  /*18b90*/  ISETP.GT.U32.AND P2, PT, R3, R101, PT ;  /* 0x000000650300720c */ /* 0x000fe20003f44070 */
[----:B------:R-:W-:Y:S02]  /*18ba0*/  IMAD.MOV.U32 R109, RZ, RZ, R104 ;  /* 0x000000ffff6d7224 */ /* 0x000fe400078e0068 */
[----:B------:R-:W-:Y:S01]  /*18bb0*/  @!P4 IMAD.IADD R97, R97, 0x1, -R3 ;  /* 0x000000016161c824 */ /* 0x000fe200078e0a03 */
[----:B------:R-:W-:Y:S01]  /*18bc0*/  ISETP.GE.AND P4, PT, R137, RZ, PT ;  /* 0x000000ff8900720c */ /* 0x000fe20003f86270 */
        /* <DEDUP_REMOVED lines=8> */
[----:B----4-:R-:W-:Y:S02]  /*18c50*/  IMAD.MOV.U32 R137, RZ, RZ, R132 ;  /* 0x000000ffff897224 */ /* 0x010fe400078e0084 */
[----:B------:R-:W-:Y:S02]  /*18c60*/  IMAD.MOV.U32 R132, RZ, RZ, R128 ;  /* 0x000000ffff847224 */ /* 0x000fe400078e0080 */
[----:B------:R-:W4:Y:S01]  /*18c70*/  LDL.LU R128, [R1+0x630] ;  /* 0x0006300001807983 */ /* 0x000f220000300800 */
[----:B---3--:R-:W-:Y:S02]  /*18c80*/  IMAD.MOV.U32 R139, RZ, RZ, R136 ;  /* 0x000000ffff8b7224 */ /* 0x008fe400078e0088 */
[----:B------:R-:W-:Y:S02]  /*18c90*/  IMAD.MOV.U32 R136, RZ, RZ, R133 ;  /* 0x000000ffff887224 */ /* 0x000fe400078e0085 */
[----:B------:R-:W3:Y:S01]  /*18ca0*/  LDL.LU R133, [R1+0x698] ;  /* 0x0006980001857983 */ /* 0x000ee20000300800 */
[----:B------:R-:W-:-:S04]  /*18cb0*/  IMAD.HI.U32 R6, R4, R102, RZ ;  /* 0x0000006604067227 */ /* 0x000fc800078e00ff */
[----:B------:R-:W-:Y:S01]  /*18cc0*/  IMAD.MOV R6, RZ, RZ, -R6 ;  /* 0x000000ffff067224 */ /* 0x000fe200078e0a06 */
[----:B------:R-:W-:-:S03]  /*18cd0*/  IABS R104, R138 ;  /* 0x0000008a00687213 */ /* 0x000fc60000000000 */
[C---:B------:R-:W-:Y:S02]  /*18ce0*/  IMAD R102, R3.reuse, R6, R102 ;  /* 0x0000000603667224 */ /* 0x040fe400078e0266 */
[----:B------:R-:W-:Y:S01]  /*18cf0*/  @!P0 IMAD.MOV R97, RZ, RZ, -R97 ;  /* 0x000000ffff618224 */ /* 0x000fe200078e0a61 */
[C---:B------:R-:W-:Y:S01]  /*18d00*/  ISETP.GT.U32.AND P0, PT, R3.reuse, R100, PT ;  /* 0x000000640300720c */ /* 0x040fe20003f04070 */
[----:B------:R-:W-:Y:S01]  /*18d10*/  IMAD.HI.U32 R2, R4, R104, RZ ;  /* 0x0000006804027227 */ /* 0x000fe200078e00ff */
[----:B------:R-:W-:-:S03]  /*18d20*/  ISETP.GT.U32.AND P6, PT, R3, R102, PT ;  /* 0x000000660300720c */ /* 0x000fc60003fc4070 */
[----:B------:R-:W-:Y:S02]  /*18d30*/  IMAD.MOV R2, RZ, RZ, -R2 ;  /* 0x000000ffff027224 */ /* 0x000fe400078e0a02 */
[----:B------:R-:W-:-:S04]  /*18d40*/  IMAD.HI.U32 R5, R4, R103, RZ ;  /* 0x0000006704057227 */ /* 0x000fc800078e00ff */
[C---:B------:R-:W-:Y:S02]  /*18d50*/  IMAD R104, R3.reuse, R2, R104 ;  /* 0x0000000203687224 */ /* 0x040fe400078e0268 */
[----:B------:R-:W-:Y:S02]  /*18d60*/  IMAD.MOV R5, RZ, RZ, -R5 ;  /* 0x000000ffff057224 */ /* 0x000fe400078e0a05 */
[----:B------:R-:W-:Y:S02]  /*18d70*/  IMAD.MOV.U32 R142, RZ, RZ, R134 ;  /* 0x000000ffff8e7224 */ /* 0x000fe400078e0086 */
[----:B------:R-:W-:Y:S01]  /*18d80*/  @!P0 IMAD.IADD R100, R100, 0x1, -R3 ;  /* 0x0000000164648824 */ /* 0x000fe200078e0a03 */
[C---:B------:R-:W-:Y:S01]  /*18d90*/  ISETP.GT.U32.AND P0, PT, R3.reuse, R104, PT ;  /* 0x000000680300720c */ /* 0x040fe20003f04070 */
[----:B------:R-:W-:Y:S01]  /*18da0*/  IMAD.MOV.U32 R134, RZ, RZ, R105 ;  /* 0x000000ffff867224 */ /* 0x000fe200078e0069 */
[----:B------:R-:W-:Y:S01]  /*18db0*/  IABS R105, R140 ;  /* 0x0000008c00697213 */ /* 0x000fe20000000000 */
[----:B------:R-:W-:-:S02]  /*18dc0*/  IMAD R103, R3, R5, R103 ;  /* 0x0000000503677224 */ /* 0x000fc400078e0267 */
[----:B------:R-:W-:Y:S02]  /*18dd0*/  @!P6 IMAD.IADD R102, R102, 0x1, -R3 ;  /* 0x000000016666e824 */ /* 0x000fe400078e0a03 */
[----:B------:R-:W-:Y:S01]  /*18de0*/  @!P5 IMAD.MOV R99, RZ, RZ, -R99 ;  /* 0x000000ffff63d224 */ /* 0x000fe200078e0a63 */
[C---:B------:R-:W-:Y:S01]  /*18df0*/  ISETP.GT.U32.AND P5, PT, R3.reuse, R103, PT ;  /* 0x000000670300720c */ /* 0x040fe20003fa4070 */
[----:B------:R-:W-:Y:S01]  /*18e00*/  IMAD.HI.U32 R5, R4, R105, RZ ;  /* 0x0000006904057227 */ /* 0x000fe200078e00ff */
[----:B------:R-:W-:-:S03]  /*18e10*/  ISETP.GT.U32.AND P6, PT, R3, R102, PT ;  /* 0x000000660300720c */ /* 0x000fc60003fc4070 */
[----:B------:R-:W-:Y:S02]  /*18e20*/  IMAD.MOV R5, RZ, RZ, -R5 ;  /* 0x000000ffff057224 */ /* 0x000fe400078e0a05 */
[----:B------:R-:W-:Y:S02]  /*18e30*/  @!P0 IMAD.IADD R104, R104, 0x1, -R3 ;  /* 0x0000000168688824 */ /* 0x000fe400078e0a03 */
[C---:B------:R-:W-:Y:S02]  /*18e40*/  IMAD R105, R3.reuse, R5, R105 ;  /* 0x0000000503697224 */ /* 0x040fe400078e0269 */
[----:B------:R-:W-:Y:S01]  /*18e50*/  @!P4 IMAD.MOV R100, RZ, RZ, -R100 ;  /* 0x000000ffff64c224 */ /* 0x000fe200078e0a64 */
[----:B------:R-:W-:Y:S01]  /*18e60*/  ISETP.GT.U32.AND P4, PT, R3, R104, PT ;  /* 0x000000680300720c */ /* 0x000fe20003f84070 */
[--C-:B------:R-:W-:Y:S01]  /*18e70*/  @!P5 IMAD.IADD R103, R103, 0x1, -R3.reuse ;  /* 0x000000016767d824 */ /* 0x100fe200078e0a03 */
[----:B------:R-:W-:Y:S01]  /*18e80*/  IABS R106, R141 ;  /* 0x0000008d006a7213 */ /* 0x000fe20000000000 */
[----:B------:R-:W-:Y:S01]  /*18e90*/  @!P6 IMAD.IADD R102, R102, 0x1, -R3 ;  /* 0x000000016666e824 */ /* 0x000fe200078e0a03 */
[----:B------:R-:W-:-:S02]  /*18ea0*/  ISETP.GT.U32.AND P6, PT, R3, R105, PT ;  /* 0x000000690300720c */ /* 0x000fc40003fc4070 */
[----:B------:R-:W-:Y:S01]  /*18eb0*/  ISETP.GT.U32.AND P5, PT, R3, R103, PT ;  /* 0x000000670300720c */ /* 0x000fe20003fa4070 */
[----:B------:R-:W-:Y:S01]  /*18ec0*/  IMAD.HI.U32 R2, R4, R106, RZ ;  /* 0x0000006a04027227 */ /* 0x000fe200078e00ff */
[----:B------:R-:W-:-:S03]  /*18ed0*/  ISETP.GE.AND P0, PT, R138, RZ, PT ;  /* 0x000000ff8a00720c */ /* 0x000fc60003f06270 */
[----:B------:R-:W-:Y:S02]  /*18ee0*/  IMAD.MOV R2, RZ, RZ, -R2 ;  /* 0x000000ffff027224 */ /* 0x000fe400078e0a02 */
[----:B------:R-:W-:Y:S02]  /*18ef0*/  IMAD.MOV.U32 R109, RZ, RZ, R107 ;  /* 0x000000ffff6d7224 */ /* 0x000fe400078e006b */
[----:B------:R-:W-:Y:S02]  /*18f00*/  IMAD.MOV.U32 R146, RZ, RZ, R137 ;  /* 0x000000ffff927224 */ /* 0x000fe400078e0089 */
[----:B--2---:R-:W-:Y:S02]  /*18f10*/  IMAD.MOV.U32 R138, RZ, RZ, R135 ;  /* 0x000000ffff8a7224 */ /* 0x004fe400078e0087 */
[----:B------:R-:W-:Y:S02]  /*18f20*/  IMAD.MOV.U32 R137, RZ, RZ, R134 ;  /* 0x000000ffff897224 */ /* 0x000fe400078e0086 */
[----:B------:R-:W-:Y:S01]  /*18f30*/  @!P4 IMAD.IADD R104, R104, 0x1, -R3 ;  /* 0x000000016868c824 */ /* 0x000fe200078e0a03 */
[----:B------:R-:W-:Y:S01]  /*18f40*/  ISETP.GE.AND P4, PT, R140, RZ, PT ;  /* 0x000000ff8c00720c */ /* 0x000fe20003f86270 */
[----:B------:R-:W-:-:S02]  /*18f50*/  IMAD R106, R3, R2, R106 ;  /* 0x00000002036a7224 */ /* 0x000fc400078e026a */
[----:B------:R-:W-:Y:S02]  /*18f60*/  @!P6 IMAD.IADD R105, R105, 0x1, -R3 ;  /* 0x000000016969e824 */ /* 0x000fe400078e0a03 */
[----:B------:R-:W-:Y:S02]  /*18f70*/  IMAD.MOV.U32 R135, RZ, RZ, R109 ;  /* 0x000000ffff877224 */ /* 0x000fe400078e006d */
[----:B------:R-:W-:Y:S02]  /*18f80*/  IMAD.MOV.U32 R140, RZ, RZ, R139 ;  /* 0x000000ffff8c7224 */ /* 0x000fe400078e008b */
[----:B------:R-:W-:Y:S02]  /*18f90*/  IMAD.MOV.U32 R134, RZ, RZ, R108 ;  /* 0x000000ffff867224 */ /* 0x000fe400078e006c */
[----:B------:R-:W-:Y:S02]  /*18fa0*/  IMAD.MOV.U32 R139, RZ, RZ, R138 ;  /* 0x000000ffff8b7224 */ /* 0x000fe400078e008a */
[----:B------:R-:W-:-:S02]  /*18fb0*/  IMAD.MOV.U32 R138, RZ, RZ, R137 ;  /* 0x000000ffff8a7224 */ /* 0x000fc400078e0089 */
[----:B------:R-:W-:Y:S01]  /*18fc0*/  @!P5 IMAD.IADD R103, R103, 0x1, -R3 ;  /* 0x000000016767d824 */ /* 0x000fe200078e0a03 */
[C---:B------:R-:W-:Y:S01]  /*18fd0*/  ISETP.GT.U32.AND P5, PT, R3.reuse, R106, PT ;  /* 0x0000006a0300720c */ /* 0x040fe20003fa4070 */
[----:B------:R-:W-:Y:S02]  /*18fe0*/  IMAD.MOV.U32 R137, RZ, RZ, R136 ;  /* 0x000000ffff897224 */ /* 0x000fe400078e0088 */
[----:B------:R-:W-:Y:S01]  /*18ff0*/  @!P3 IMAD.MOV R101, RZ, RZ, -R101 ;  /* 0x000000ffff65b224 */ /* 0x000fe200078e0a65 */
[----:B------:R-:W-:Y:S01]  /*19000*/  ISETP.GT.U32.AND P3, PT, R3, R105, PT ;  /* 0x000000690300720c */ /* 0x000fe20003f64070 */
[----:B------:R-:W-:Y:S02]  /*19010*/  IMAD.MOV.U32 R136, RZ, RZ, R135 ;  /* 0x000000ffff887224 */ /* 0x000fe400078e0087 */
[----:B------:R-:W-:Y:S02]  /*19020*/  IMAD.MOV.U32 R135, RZ, RZ, R134 ;  /* 0x000000ffff877224 */ /* 0x000fe400078e0086 */
[----:B------:R-:W-:-:S02]  /*19030*/  IMAD.MOV.U32 R145, RZ, RZ, R139 ;  /* 0x000000ffff917224 */ /* 0x000fc400078e008b */
[----:B------:R-:W-:Y:S02]  /*19040*/  IMAD.MOV.U32 R139, RZ, RZ, R138 ;  /* 0x000000ffff8b7224 */ /* 0x000fe400078e008a */
[----:B------:R-:W-:Y:S02]  /*19050*/  IMAD.MOV.U32 R138, RZ, RZ, R137 ;  /* 0x000000ffff8a7224 */ /* 0x000fe400078e0089 */
[----:B------:R-:W-:Y:S02]  /*19060*/  IMAD.MOV.U32 R137, RZ, RZ, R136 ;  /* 0x000000ffff897224 */ /* 0x000fe400078e0088 */
[----:B------:R-:W-:Y:S02]  /*19070*/  IMAD.MOV.U32 R136, RZ, RZ, R135 ;  /* 0x000000ffff887224 */ /* 0x000fe400078e0087 */
[--C-:B------:R-:W-:Y:S01]  /*19080*/  @!P5 IMAD.IADD R106, R106, 0x1, -R3.reuse ;  /* 0x000000016a6ad824 */ /* 0x100fe200078e0a03 */
[----:B------:R-:W-:Y:S01]  /*19090*/  ISETP.GE.AND P5, PT, R141, RZ, PT ;  /* 0x000000ff8d00720c */ /* 0x000fe20003fa6270 */
[----:B------:R-:W-:-:S02]  /*190a0*/  @!P3 IMAD.IADD R105, R105, 0x1, -R3 ;  /* 0x000000016969b824 */ /* 0x000fc400078e0a03 */
[----:B------:R-:W-:Y:S01]  /*190b0*/  IMAD.MOV.U32 R144, RZ, RZ, R140 ;  /* 0x000000ffff907224 */ /* 0x000fe200078e008c */
[----:B------:R-:W-:Y:S01]  /*190c0*/  IABS R109, R142 ;  /* 0x0000008e006d7213 */ /* 0x000fe20000000000 */
[----:B------:R-:W-:Y:S01]  /*190d0*/  @!P4 IMAD.MOV R105, RZ, RZ, -R105 ;  /* 0x000000ffff69c224 */ /* 0x000fe200078e0a69 */
[----:B------:R-:W-:Y:S01]  /*190e0*/  ISETP.GE.AND P4, PT, R142, RZ, PT ;  /* 0x000000ff8e00720c */ /* 0x000fe20003f86270 */
[----:B---3--:R-:W-:Y:S02]  /*190f0*/  IMAD.MOV.U32 R134, RZ, RZ, R133 ;  /* 0x000000ffff867224 */ /* 0x008fe400078e0085 */
        /* <DEDUP_REMOVED lines=25> */
[----:B----4-:R-:W-:Y:S02]  /*19290*/  IMAD.MOV.U32 R129, RZ, RZ, R128 ;  /* 0x000000ffff817224 */ /* 0x010fe400078e0080 */
[----:B------:R-:W-:Y:S01]  /*192a0*/  IMAD.MOV.U32 R112, RZ, RZ, R251 ;  /* 0x000000ffff707224 */ /* 0x000fe200078e00fb */
[----:B------:R-:W2:Y:S01]  /*192b0*/  LDL.LU R128, [R1+0x64c] ;  /* 0x00064c0001807983 */ /* 0x000ea20000300800 */
[----:B------:R-:W-:-:S03]  /*192c0*/  IMAD.MOV.U32 R155, RZ, RZ, R141 ;  /* 0x000000ffff9b7224 */ /* 0x000fc600078e008d */
[----:B------:R-:W3:Y:S04]  /*192d0*/  LDL.LU R251, [R1+0x648] ;  /* 0x0006480001fb7983 */ /* 0x000ee80000300800 */
[----:B------:R-:W4:Y:S01]  /*192e0*/  LDL.LU R141, [R1+0x5fc] ;  /* 0x0005fc00018d7983 */ /* 0x000f220000300800 */
[----:B------:R-:W-:-:S05]  /*192f0*/  IABS R107, R148 ;  /* 0x00000094006b7213 */ /* 0x000fca0000000000 */
[----:B------:R-:W-:-:S04]  /*19300*/  IMAD.HI.U32 R2, R4, R107, RZ ;  /* 0x0000006b04027227 */ /* 0x000fc800078e00ff */
[----:B------:R-:W-:-:S04]  /*19310*/  IMAD.MOV R2, RZ, RZ, -R2 ;  /* 0x000000ffff027224 */ /* 0x000fc800078e0a02 */
[----:B------:R-:W-:-:S05]  /*19320*/  IMAD R107, R3, R2, R107 ;  /* 0x00000002036b7224 */ /* 0x000fca00078e026b */
[----:B------:R-:W-:Y:S01]  /*19330*/  ISETP.GT.U32.AND P6, PT, R3, R107, PT ;  /* 0x0000006b0300720c */ /* 0x000fe20003fc4070 */
[----:B------:R-:W-:Y:S01]  /*19340*/  IMAD.HI.U32 R2, R4, R109, RZ ;  /* 0x0000006d04027227 */ /* 0x000fe200078e00ff */
[----:B------:R-:W-:-:S03]  /*19350*/  IABS R108, R147 ;  /* 0x00000093006c7213 */ /* 0x000fc60000000000 */
[----:B------:R-:W-:Y:S01]  /*19360*/  IMAD.MOV.U32 R117, RZ, RZ, R110 ;  /* 0x000000ffff757224 */ /* 0x000fe200078e006e */
[----:B------:R-:W-:Y:S01]  /*19370*/  IABS R110, R143 ;  /* 0x0000008f006e7213 */ /* 0x000fe20000000000 */
[----:B------:R-:W-:-:S06]  /*19380*/  IMAD.MOV R2, RZ, RZ, -R2 ;  /* 0x000000ffff027224 */ /* 0x000fcc00078e0a02 */
[----:B------:R-:W-:Y:S02]  /*19390*/  @!P6 IMAD.IADD R107, R107, 0x1, -R3 ;  /* 0x000000016b6be824 */ /* 0x000fe400078e0a03 */
[C---:B------:R-:W-:Y:S02]  /*193a0*/  IMAD R109, R3.reuse, R2, R109 ;  /* 0x00000002036d7224 */ /* 0x040fe400078e026d */
[----:B------:R-:W-:Y:S01]  /*193b0*/  IMAD.HI.U32 R2, R4, R110, RZ ;  /* 0x0000006e04027227 */ /* 0x000fe200078e00ff */
[----:B------:R-:W-:-:S03]  /*193c0*/  ISETP.GT.U32.AND P6, PT, R3, R107, PT ;  /* 0x0000006b0300720c */ /* 0x000fc60003fc4070 */
[----:B------:R-:W-:-:S04]  /*193d0*/  IMAD.HI.U32 R5, R4, R108, RZ ;  /* 0x0000006c04057227 */ /* 0x000fc800078e00ff */
[----:B------:R-:W-:Y:S02]  /*193e0*/  IMAD.MOV R2, RZ, RZ, -R2 ;  /* 0x000000ffff027224 */ /* 0x000fe400078e0a02 */
[----:B------:R-:W-:Y:S01]  /*193f0*/  IMAD.MOV R5, RZ, RZ, -R5 ;  /* 0x000000ffff057224 */ /* 0x000fe200078e0a05 */
[C---:B------:R-:W-:Y:S01]  /*19400*/  ISETP.GT.U32.AND P3, PT, R3.reuse, R109, PT ;  /* 0x0000006d0300720c */ /* 0x040fe20003f64070 */
[C---:B------:R-:W-:Y:S02]  /*19410*/  IMAD R110, R3.reuse, R2, R110 ;  /* 0x00000002036e7224 */ /* 0x040fe400078e026e */
[----:B------:R-:W-:Y:S02]  /*19420*/  IMAD R108, R3, R5, R108 ;  /* 0x00000005036c7224 */ /* 0x000fe400078e026c */
[----:B------:R-:W-:Y:S01]  /*19430*/  @!P6 IMAD.IADD R107, R107, 0x1, -R3 ;  /* 0x000000016b6be824 */ /* 0x000fe200078e0a03 */
[C---:B------:R-:W-:Y:S01]  /*19440*/  ISETP.GT.U32.AND P6, PT, R3.reuse, R110, PT ;  /* 0x0000006e0300720c */ /* 0x040fe20003fc4070 */
[----:B------:R-:W-:Y:S01]  /*19450*/  @!P2 IMAD.MOV R103, RZ, RZ, -R103 ;  /* 0x000000ffff67a224 */ /* 0x000fe200078e0a67 */
[C---:B------:R-:W-:Y:S01]  /*19460*/  ISETP.GT.U32.AND P2, PT, R3.reuse, R108, PT ;  /* 0x0000006c0300720c */ /* 0x040fe20003f44070 */
[----:B------:R-:W-:Y:S01]  /*19470*/  @!P1 IMAD.MOV R102, RZ, RZ, -R102 ;  /* 0x000000ffff669224 */ /* 0x000fe200078e0a66 */
[----:B------:R-:W-:-:S03]  /*19480*/  ISETP.GT.U32.AND P1, PT, R3, R106, PT ;  /* 0x0000006a0300720c */ /* 0x000fc60003f24070 */
[----:B------:R-:W-:-:S06]  /*19490*/  @!P3 IMAD.IADD R109, R109, 0x1, -R3 ;  /* 0x000000016d6db824 */ /* 0x000fcc00078e0a03 */
[--C-:B------:R-:W-:Y:S01]  /*194a0*/  @!P6 IMAD.IADD R110, R110, 0x1, -R3.reuse ;  /* 0x000000016e6ee824 */ /* 0x100fe200078e0a03 */
[----:B------:R-:W-:Y:S01]  /*194b0*/  ISETP.GT.U32.AND P6, PT, R3, R109, PT ;  /* 0x0000006d0300720c */ /* 0x000fe20003fc4070 */
[--C-:B------:R-:W-:Y:S02]  /*194c0*/  @!P2 IMAD.IADD R108, R108, 0x1, -R3.reuse ;  /* 0x000000016c6ca824 */ /* 0x100fe400078e0a03 */
[----:B------:R-:W-:-:S03]  /*194d0*/  @!P1 IMAD.IADD R106, R106, 0x1, -R3 ;  /* 0x000000016a6a9824 */ /* 0x000fc600078e0a03 */
[----:B------:R-:W-:Y:S01]  /*194e0*/  ISETP.GT.U32.AND P2, PT, R3, R108, PT ;  /* 0x0000006c0300720c */ /* 0x000fe20003f44070 */
[----:B------:R-:W-:Y:S01]  /*194f0*/  IMAD.MOV.U32 R140, RZ, RZ, R119 ;  /* 0x000000ffff8c7224 */ /* 0x000fe200078e0077 */
[----:B------:R-:W-:Y:S01]  /*19500*/  ISETP.GE.AND P1, PT, R147, RZ, PT ;  /* 0x000000ff9300720c */ /* 0x000fe20003f26270 */
[----:B------:R-:W-:Y:S02]  /*19510*/  IMAD.MOV.U32 R119, RZ, RZ, R112 ;  /* 0x000000ffff777224 */ /* 0x000fe400078e0070 */
[----:B------:R-:W-:Y:S01]  /*19520*/  IMAD.MOV.U32 R151, RZ, RZ, R142 ;  /* 0x000000ffff977224 */ /* 0x000fe200078e008e */
[----:B------:R-:W-:Y:S01]  /*19530*/  ISETP.GE.AND P3, PT, R143, RZ, PT ;  /* 0x000000ff8f00720c */ /* 0x000fe20003f66270 */
[----:B------:R-:W-:Y:S01]  /*19540*/  IMAD.MOV.U32 R142, RZ, RZ, R113 ;  /* 0x000000ffff8e7224 */ /* 0x000fe200078e0071 */
[----:B------:R-:W-:Y:S01]  /*19550*/  IABS R113, R144 ;  /* 0x0000009000717213 */ /* 0x000fe20000000000 */
[----:B------:R-:W-:Y:S02]  /*19560*/  IMAD.MOV.U32 R143, RZ, RZ, R119 ;  /* 0x000000ffff8f7224 */ /* 0x000fe400078e0077 */
[----:B------:R-:W-:Y:S01]  /*19570*/  @!P6 IMAD.IADD R109, R109, 0x1, -R3 ;  /* 0x000000016d6de824 */ /* 0x000fe200078e0a03 */
[----:B------:R-:W-:Y:S01]  /*19580*/  ISETP.GE.AND P6, PT, R144, RZ, PT ;  /* 0x000000ff9000720c */ /* 0x000fe20003fc6270 */
[----:B------:R-:W-:-:S02]  /*19590*/  IMAD.MOV.U32 R144, RZ, RZ, R142 ;  /* 0x000000ffff907224 */ /* 0x000fc400078e008e */
[----:B------:R-:W-:Y:S01]  /*195a0*/  @!P2 IMAD.IADD R108, R108, 0x1, -R3 ;  /* 0x000000016c6ca824 */ /* 0x000fe200078e0a03 */
[----:B------:R-:W-:Y:S01]  /*195b0*/  IABS R112, R145 ;  /* 0x0000009100707213 */ /* 0x000fe20000000000 */
[----:B------:R-:W-:Y:S01]  /*195c0*/  IMAD.MOV.U32 R142, RZ, RZ, R140 ;  /* 0x000000ffff8e7224 */ /* 0x000fe200078e008c */
[----:B------:R-:W2:Y:S01]  /*195d0*/  LDL.LU R119, [R1+0x624] ;  /* 0x0006240001777983 */ /* 0x000ea20000300800 */
[----:B------:R-:W-:Y:S02]  /*195e0*/  IMAD.MOV.U32 R157, RZ, RZ, R143 ;  /* 0x000000ffff9d7224 */ /* 0x000fe400078e008f */
[----:B------:R-:W-:Y:S02]  /*195f0*/  IMAD.MOV.U32 R140, RZ, RZ, R138 ;  /* 0x000000ffff8c7224 */ /* 0x000fe400078e008a */
[----:B------:R-:W-:Y:S02]  /*19600*/  IMAD.MOV.U32 R138, RZ, RZ, R136 ;  /* 0x000000ffff8a7224 */ /* 0x000fe400078e0088 */
[----:B------:R-:W-:-:S02]  /*19610*/  IMAD.MOV.U32 R136, RZ, RZ, R134 ;  /* 0x000000ffff887224 */ /* 0x000fc400078e0086 */
[----:B------:R-:W-:Y:S02]  /*19620*/  IMAD.MOV.U32 R134, RZ, RZ, R132 ;  /* 0x000000ffff867224 */ /* 0x000fe400078e0084 */
[----:B------:R-:W-:Y:S02]  /*19630*/  IMAD.MOV.U32 R132, RZ, RZ, R131 ;  /* 0x000000ffff847224 */ /* 0x000fe400078e0083 */
[----:B------:R-:W-:Y:S01]  /*19640*/  @!P1 IMAD.MOV R108, RZ, RZ, -R108 ;  /* 0x000000ffff6c9224 */ /* 0x000fe200078e0a6c */
[----:B------:R-:W-:Y:S01]  /*19650*/  ISETP.GE.AND P1, PT, R145, RZ, PT ;  /* 0x000000ff9100720c */ /* 0x000fe20003f26270 */
[----:B------:R-:W-:Y:S02]  /*19660*/  IMAD.MOV.U32 R131, RZ, RZ, R122 ;  /* 0x000000ffff837224 */ /* 0x000fe400078e007a */
[----:B------:R-:W-:Y:S02]  /*19670*/  IMAD.MOV.U32 R122, RZ, RZ, R118 ;  /* 0x000000ffff7a7224 */ /* 0x000fe400078e0076 */
[----:B------:R-:W-:-:S02]  /*19680*/  IMAD.MOV.U32 R118, RZ, RZ, R116 ;  /* 0x000000ffff767224 */ /* 0x000fc400078e0074 */
[----:B------:R-:W-:Y:S01]  /*19690*/  @!P0 IMAD.MOV R104, RZ, RZ, -R104 ;  /* 0x000000ffff688224 */ /* 0x000fe200078e0a68 */
[----:B------:R-:W-:Y:S01]  /*196a0*/  ISETP.GE.AND P0, PT, R148, RZ, PT ;  /* 0x000000ff9400720c */ /* 0x000fe20003f06270 */
        /* <DEDUP_REMOVED lines=9> */
[----:B---3--:R-:W-:Y:S02]  /*19740*/  IMAD.MOV.U32 R116, RZ, RZ, R251 ;  /* 0x000000ffff747224 */ /* 0x008fe400078e00fb */
[----:B------:R-:W-:Y:S01]  /*19750*/  IMAD.MOV.U32 R141, RZ, RZ, R127 ;  /* 0x000000ffff8d7224 */ /* 0x000fe200078e007f */
[----:B------:R-:W3:Y:S01]  /*19760*/  LDL.LU R251, [R1+0x6c8] ;  /* 0x0006c80001fb7983 */ /* 0x000ee20000300800 */
[----:B--2---:R-:W-:-:S02]  /*19770*/  IMAD.MOV.U32 R117, RZ, RZ, R128 ;  /* 0x000000ffff757224 */ /* 0x004fc400078e0080 */
[----:B------:R-:W-:Y:S01]  /*19780*/  IMAD.MOV.U32 R127, RZ, RZ, R126 ;  /* 0x000000ffff7f7224 */ /* 0x000fe200078e007e */
[----:B------:R-:W2:Y:S01]  /*19790*/  LDL.LU R128, [R1+0x730] ;  /* 0x0007300001807983 */ /* 0x000ea20000300800 */
[----:B------:R-:W-:-:S03]  /*197a0*/  IMAD.MOV.U32 R126, RZ, RZ, R129 ;  /* 0x000000ffff7e7224 */ /* 0x000fc600078e0081 */
[----:B------:R-:W4:Y:S04]  /*197b0*/  LDL.LU R129, [R1+0x688] ;  /* 0x0006880001817983 */ /* 0x000f280000300800 */
[----:B------:R-:W3:Y:S04]  /*197c0*/  LDL R147, [R1+0x608] ;  /* 0x0006080001937983 */ /* 0x000ee80000100800 */
[----:B------:R-:W2:Y:S01]  /*197d0*/  LDL.LU R148, [R1+0x610] ;  /* 0x0006100001947983 */ /* 0x000ea20000300800 */
[----:B------:R-:W-:Y:S01]  /*197e0*/  IMAD.MOV.U32 R120, RZ, RZ, R111 ;  /* 0x000000ffff787224 */ /* 0x000fe200078e006f */
[----:B------:R-:W-:Y:S01]  /*197f0*/  IABS R111, R146 ;  /* 0x00000092006f7213 */ /* 0x000fe20000000000 */
[----:B------:R-:W-:-:S04]  /*19800*/  @!P5 IMAD.MOV R106, RZ, RZ, -R106 ;  /* 0x000000ffff6ad224 */ /* 0x000fc800078e0a6a */
[----:B------:R-:W-:Y:S01]  /*19810*/  IMAD.HI.U32 R2, R4, R111, RZ ;  /* 0x0000006f04027227 */ /* 0x000fe200078e00ff */
[----:B------:R-:W-:-:S03]  /*19820*/  ISETP.GT.U32.AND P5, PT, R3, R110, PT ;  /* 0x0000006e0300720c */ /* 0x000fc60003fa4070 */
[----:B------:R-:W-:-:S04]  /*19830*/  IMAD.MOV R2, RZ, RZ, -R2 ;  /* 0x000000ffff027224 */ /* 0x000fc800078e0a02 */
[----:B------:R-:W-:Y:S02]  /*19840*/  IMAD R111, R3, R2, R111 ;  /* 0x00000002036f7224 */ /* 0x000fe400078e026f */
[----:B------:R-:W-:-:S04]  /*19850*/  IMAD.HI.U32 R2, R4, R113, RZ ;  /* 0x0000007104027227 */ /* 0x000fc800078e00ff */
[----:B------:R-:W-:Y:S02]  /*19860*/  IMAD.MOV R2, RZ, RZ, -R2 ;  /* 0x000000ffff027224 */ /* 0x000fe400078e0a02 */
[----:B------:R-:W-:Y:S02]  /*19870*/  @!P5 IMAD.IADD R110, R110, 0x1, -R3 ;  /* 0x000000016e6ed824 */ /* 0x000fe400078e0a03 */
[----:B------:R-:W-:Y:S02]  /*19880*/  IMAD R113, R3, R2, R113 ;  /* 0x0000000203717224 */ /* 0x000fe400078e0271 */
[----:B------:R-:W-:-:S03]  /*19890*/  @!P3 IMAD.MOV R110, RZ, RZ, -R110 ;  /* 0x000000ffff6eb224 */ /* 0x000fc600078e0a6e */
[----:B------:R-:W-:Y:S01]  /*198a0*/  ISETP.GT.U32.AND P3, PT, R3, R113, PT ;  /* 0x000000710300720c */ /* 0x000fe20003f64070 */
[----:B------:R-:W-:Y:S02]  /*198b0*/  IMAD.MOV.U32 R149, RZ, RZ, R142 ;  /* 0x000000ffff957224 */ /* 0x000fe400078e008e */
[----:B------:R-:W-:Y:S02]  /*198c0*/  IMAD.MOV.U32 R153, RZ, RZ, R144 ;  /* 0x000000ffff997224 */ /* 0x000fe400078e0090 */
[----:B------:R-:W-:Y:S02]  /*198d0*/  IMAD.MOV.U32 R144, RZ, RZ, R131 ;  /* 0x000000ffff907224 */ /* 0x000fe400078e0083 */
[----:B------:R-:W-:Y:S02]  /*198e0*/  IMAD.MOV.U32 R131, RZ, RZ, R123 ;  /* 0x000000ffff837224 */ /* 0x000fe400078e007b */
[----:B------:R-:W-:Y:S01]  /*198f0*/  IMAD.MOV.U32 R123, RZ, RZ, R115 ;  /* 0x000000ffff7b7224 */ /* 0x000fe200078e0073 */
[----:B------:R-:W-:-:S03]  /*19900*/  IABS R115, R149 ;  /* 0x0000009500737213 */ /* 0x000fc60000000000 */
[----:B------:R-:W-:Y:S01]  /*19910*/  @!P3 IMAD.IADD R113, R113, 0x1, -R3 ;  /* 0x000000017171b824 */ /* 0x000fe200078e0a03 */
[----:B------:R-:W-:Y:S02]  /*19920*/  ISETP.GE.AND P3, PT, R149, RZ, PT ;  /* 0x000000ff9500720c */ /* 0x000fe40003f66270 */
[----:B------:R-:W4:Y:S01]  /*19930*/  LDL.LU R149, [R1+0x628] ;  /* 0x0006280001957983 */ /* 0x000f220000300800 */
[----:B------:R-:W-:-:S04]  /*19940*/  IMAD.HI.U32 R5, R4, R112, RZ ;  /* 0x0000007004057227 */ /* 0x000fc800078e00ff */
[----:B------:R-:W-:-:S04]  /*19950*/  IMAD.MOV R5, RZ, RZ, -R5 ;  /* 0x000000ffff057224 */ /* 0x000fc800078e0a05 */
[----:B------:R-:W-:-:S05]  /*19960*/  IMAD R112, R3, R5, R112 ;  /* 0x0000000503707224 */ /* 0x000fca00078e0270 */
[C---:B------:R-:W-:Y:S01]  /*19970*/  ISETP.GT.U32.AND P5, PT, R3.reuse, R112, PT ;  /* 0x000000700300720c */ /* 0x040fe20003fa4070 */
[----:B--2---:R-:W-:Y:S02]  /*19980*/  IMAD.MOV.U32 R156, RZ, RZ, R148 ;  /* 0x000000ffff9c7224 */ /* 0x004fe400078e0094 */
[----:B------:R-:W2:Y:S10]  /*19990*/  LDL.LU R148, [R1+0x618] ;  /* 0x0006180001947983 */ /* 0x000eb40000300800 */
[----:B------:R-:W-:Y:S01]  /*199a0*/  @!P5 IMAD.IADD R112, R112, 0x1, -R3 ;  /* 0x000000017070d824 */ /* 0x000fe200078e0a03 */
[----:B------:R-:W-:Y:S01]  /*199b0*/  ISETP.GT.U32.AND P2, PT, R3, R111, PT ;  /* 0x0000006f0300720c */ /* 0x000fe20003f44070 */
[----:B------:R-:W-:-:S02]  /*199c0*/  @!P4 IMAD.MOV R109, RZ, RZ, -R109 ;  /* 0x000000ffff6dc224 */ /* 0x000fc400078e0a6d */
[----:B------:R-:W-:Y:S01]  /*199d0*/  IMAD.HI.U32 R2, R4, R115, RZ ;  /* 0x0000007304027227 */ /* 0x000fe200078e00ff */
[----:B------:R-:W-:-:S03]  /*199e0*/  ISETP.GT.U32.AND P4, PT, R3, R112, PT ;  /* 0x000000700300720c */ /* 0x000fc60003f84070 */
[----:B------:R-:W-:-:S04]  /*199f0*/  IMAD.MOV R2, RZ, RZ, -R2 ;  /* 0x000000ffff027224 */ /* 0x000fc800078e0a02 */
[----:B------:R-:W-:Y:S02]  /*19a00*/  IMAD R115, R3, R2, R115 ;  /* 0x0000000203737224 */ /* 0x000fe400078e0273 */
[--C-:B------:R-:W-:Y:S01]  /*19a10*/  @!P2 IMAD.IADD R111, R111, 0x1, -R3.reuse ;  /* 0x000000016f6fa824 */ /* 0x100fe200078e0a03 */
[----:B------:R-:W-:Y:S02]  /*19a20*/  ISETP.GE.AND P2, PT, R114, RZ, PT ;  /* 0x000000ff7200720c */ /* 0x000fe40003f46270 */
[----:B------:R-:W-:Y:S01]  /*19a30*/  IABS R114, R114 ;  /* 0x0000007200727213 */ /* 0x000fe20000000000 */
[----:B------:R-:W-:Y:S01]  /*19a40*/  @!P4 IMAD.IADD R112, R112, 0x1, -R3 ;  /* 0x000000017070c824 */ /* 0x000fe200078e0a03 */
[----:B------:R-:W-:-:S03]  /*19a50*/  ISETP.GT.U32.AND P4, PT, R3, R115, PT ;  /* 0x000000730300720c */ /* 0x000fc60003f84070 */
[----:B------:R-:W-:-:S04]  /*19a60*/  IMAD.HI.U32 R5, R4, R114, RZ ;  /* 0x0000007204057227 */ /* 0x000fc800078e00ff */
[----:B------:R-:W-:Y:S01]  /*19a70*/  IMAD.MOV.U32 R142, RZ, RZ, R116 ;  /* 0x000000ffff8e7224 */ /* 0x000fe200078e0074 */
[----:B------:R-:W-:Y:S01]  /*19a80*/  IABS R116, R155 ;  /* 0x0000009b00747213 */ /* 0x000fe20000000000 */
[----:B------:R-:W-:-:S04]  /*19a90*/  IMAD.MOV R5, RZ, RZ, -R5 ;  /* 0x000000ffff057224 */ /* 0x000fc800078e0a05 */
[----:B------:R-:W-:Y:S02]  /*19aa0*/  IMAD R114, R3, R5, R114 ;  /* 0x0000000503727224 */ /* 0x000fe400078e0272 */
[----:B------:R-:W-:-:S04]  /*19ab0*/  IMAD.HI.U32 R5, R4, R116, RZ ;  /* 0x0000007404057227 */ /* 0x000fc800078e00ff */
[----:B------:R-:W-:Y:S02]  /*19ac0*/  @!P4 IMAD.IADD R115, R115, 0x1, -R3 ;  /* 0x000000017373c824 */ /* 0x000fe400078e0a03 */
[----:B------:R-:W-:-:S03]  /*19ad0*/  IMAD.MOV R5, RZ, RZ, -R5 ;  /* 0x000000ffff057224 */ /* 0x000fc600078e0a05 */
[C---:B------:R-:W-:Y:S01]  /*19ae0*/  ISETP.GT.U32.AND P4, PT, R3.reuse, R115, PT ;  /* 0x000000730300720c */ /* 0x040fe20003f84070 */
[----:B------:R-:W-:Y:S02]  /*19af0*/  IMAD R116, R3, R5, R116 ;  /* 0x0000000503747224 */ /* 0x000fe400078e0274 */
[----:B------:R-:W-:-:S03]  /*19b00*/  @!P1 IMAD.MOV R112, RZ, RZ, -R112 ;  /* 0x000000ffff709224 */ /* 0x000fc600078e0a70 */
[----:B------:R-:W-:Y:S01]  /*19b10*/  ISETP.GT.U32.AND P1, PT, R3, R116, PT ;  /* 0x000000740300720c */ /* 0x000fe20003f24070 */
[----:B------:R-:W-:Y:S02]  /*19b20*/  IMAD.MOV.U32 R150, RZ, RZ, R120 ;  /* 0x000000ffff967224 */ /* 0x000fe400078e0078 */
[----:B------:R-:W-:-:S04]  /*19b30*/  @!P0 IMAD.MOV R107, RZ, RZ, -R107 ;  /* 0x000000ffff6b8224 */ /* 0x000fc800078e0a6b */
[----:B------:R-:W-:Y:S01]  /*19b40*/  @!P4 IMAD.IADD R115, R115, 0x1, -R3 ;  /* 0x000000017373c824 */ /* 0x000fe200078e0a03 */
[----:B------:R-:W-:Y:S01]  /*19b50*/  ISETP.GE.AND P4, PT, R155, RZ, PT ;  /* 0x000000ff9b00720c */ /* 0x000fe20003f86270 */
[----:B------:R-:W-:Y:S01]  /*19b60*/  IMAD.MOV.U32 R155, RZ, RZ, R150 ;  /* 0x000000ffff9b7224 */ /* 0x000fe200078e0096 */
[----:B------:R-:W-:Y:S01]  /*19b70*/  ISETP.GE.AND P0, PT, R146, RZ, PT ;  /* 0x000000ff9200720c */ /* 0x000fe20003f06270 */
[----:B------:R-:W-:Y:S02]  /*19b80*/  IMAD.MOV.U32 R146, RZ, RZ, R140 ;  /* 0x000000ffff927224 */ /* 0x000fe400078e008c */
[----:B------:R-:W-:Y:S02]  /*19b90*/  IMAD.MOV.U32 R140, RZ, RZ, R139 ;  /* 0x000000ffff8c7224 */ /* 0x000fe400078e008b */
[----:B------:R-:W-:Y:S01]  /*19ba0*/  IMAD.MOV.U32 R139, RZ, RZ, R117 ;  /* 0x000000ffff8b7224 */ /* 0x000fe200078e0075 */
[----:B------:R-:W-:Y:S01]  /*19bb0*/  IABS R117, R151 ;  /* 0x0000009700757213 */ /* 0x000fe20000000000 */
[----:B------:R-:W-:Y:S01]  /*19bc0*/  @!P1 IMAD.IADD R116, R116, 0x1, -R3 ;  /* 0x0000000174749824 */ /* 0x000fe200078e0a03 */
[----:B------:R-:W-:Y:S01]  /*19bd0*/  ISETP.GE.AND P1, PT, R151, RZ, PT ;  /* 0x000000ff9700720c */ /* 0x000fe20003f26270 */
[----:B----4-:R-:W-:Y:S01]  /*19be0*/  IMAD.MOV.U32 R151, RZ, RZ, R149 ;  /* 0x000000ffff977224 */ /* 0x010fe200078e0095 */
[----:B------:R-:W-:Y:S01]  /*19bf0*/  ISETP.GT.U32.AND P5, PT, R3, R111, PT ;  /* 0x0000006f0300720c */ /* 0x000fe20003fa4070 */
[----:B--2---:R-:W-:-:S02]  /*19c00*/  IMAD.MOV.U32 R150, RZ, RZ, R148 ;  /* 0x000000ffff967224 */ /* 0x004fc400078e0094 */
[----:B------:R-:W-:Y:S02]  /*19c10*/  IMAD.MOV.U32 R148, RZ, RZ, R144 ;  /* 0x000000ffff947224 */ /* 0x000fe400078e0090 */
[----:B------:R-:W-:Y:S02]  /*19c20*/  IMAD.MOV.U32 R144, RZ, RZ, R142 ;  /* 0x000000ffff907224 */ /* 0x000fe400078e008e */
[----:B------:R-:W-:Y:S02]  /*19c30*/  IMAD.MOV.U32 R142, RZ, RZ, R127 ;  /* 0x000000ffff8e7224 */ /* 0x000fe400078e007f */
[----:B------:R-:W-:Y:S02]  /*19c40*/  IMAD.MOV.U32 R127, RZ, RZ, R126 ;  /* 0x000000ffff7f7224 */ /* 0x000fe400078e007e */
[----:B------:R-:W-:Y:S02]  /*19c50*/  IMAD.MOV.U32 R126, RZ, RZ, R129 ;  /* 0x000000ffff7e7224 */ /* 0x000fe400078e0081 */
[----:B------:R-:W2:Y:S04]  /*19c60*/  LDL.LU R129, [R1+0x668] ;  /* 0x0006680001817983 */ /* 0x000ea80000300800 */
[----:B------:R-:W4:Y:S01]  /*19c70*/  LDL.LU R149, [R1+0x620] ;  /* 0x0006200001957983 */ /* 0x000f220000300800 */
[----:B------:R-:W-:Y:S01]  /*19c80*/  @!P5 IMAD.IADD R111, R111, 0x1, -R3 ;  /* 0x000000016f6fd824 */ /* 0x000fe200078e0a03 */
[----:B------:R-:W-:Y:S01]  /*19c90*/  ISETP.GT.U32.AND P5, PT, R3, R114, PT ;  /* 0x000000720300720c */ /* 0x000fe20003fa4070 */
[----:B------:R-:W-:-:S04]  /*19ca0*/  IMAD.HI.U32 R2, R4, R117, RZ ;  /* 0x0000007504027227 */ /* 0x000fc800078e00ff */
[----:B------:R-:W-:Y:S02]  /*19cb0*/  IMAD.MOV.U32 R152, RZ, RZ, R143 ;  /* 0x000000ffff987224 */ /* 0x000fe400078e008f */
[----:B------:R-:W-:Y:S01]  /*19cc0*/  IMAD.MOV.U32 R143, RZ, RZ, R118 ;  /* 0x000000ffff8f7224 */ /* 0x000fe200078e0076 */
[----:B------:R-:W-:Y:S01]  /*19cd0*/  IABS R118, R157 ;  /* 0x0000009d00767213 */ /* 0x000fe20000000000 */
[----:B------:R-:W-:-:S04]  /*19ce0*/  IMAD.MOV R2, RZ, RZ, -R2 ;  /* 0x000000ffff027224 */ /* 0x000fc800078e0a02 */
[----:B------:R-:W-:Y:S01]  /*19cf0*/  @!P5 IMAD.IADD R114, R114, 0x1, -R3 ;  /* 0x000000017272d824 */ /* 0x000fe200078e0a03 */
[C---:B------:R-:W-:Y:S01]  /*19d00*/  ISETP.GT.U32.AND P5, PT, R3.reuse, R113, PT ;  /* 0x000000710300720c */ /* 0x040fe20003fa4070 */
[----:B------:R-:W-:Y:S02]  /*19d10*/  @!P0 IMAD.MOV R111, RZ, RZ, -R111 ;  /* 0x000000ffff6f8224 */ /* 0x000fe400078e0a6f */
[C---:B------:R-:W-:Y:S01]  /*19d20*/  IMAD R117, R3.reuse, R2, R117 ;  /* 0x0000000203757224 */ /* 0x040fe200078e0275 */
[----:B------:R-:W-:Y:S01]  /*19d30*/  ISETP.GT.U32.AND P0, PT, R3, R114, PT ;  /* 0x000000720300720c */ /* 0x000fe20003f04070 */
[----:B------:R-:W-:-:S04]  /*19d40*/  IMAD.HI.U32 R2, R4, R118, RZ ;  /* 0x0000007604027227 */ /* 0x000fc800078e00ff */
[----:B------:R-:W-:-:S04]  /*19d50*/  IMAD.MOV R2, RZ, RZ, -R2 ;  /* 0x000000ffff027224 */ /* 0x000fc800078e0a02 */
[----:B------:R-:W-:Y:S02]  /*19d60*/  IMAD R118, R3, R2, R118 ;  /* 0x0000000203767224 */ /* 0x000fe400078e0276 */
[--C-:B------:R-:W-:Y:S01]  /*19d70*/  @!P5 IMAD.IADD R113, R113, 0x1, -R3.reuse ;  /* 0x000000017171d824 */ /* 0x100fe200078e0a03 */
[C---:B------:R-:W-:Y:S01]  /*19d80*/  ISETP.GT.U32.AND P5, PT, R3.reuse, R117, PT ;  /* 0x000000750300720c */ /* 0x040fe20003fa4070 */
[----:B------:R-:W-:Y:S01]  /*19d90*/  @!P0 IMAD.IADD R114, R114, 0x1, -R3 ;  /* 0x0000000172728824 */ /* 0x000fe200078e0a03 */
[----:B------:R-:W-:Y:S01]  /*19da0*/  ISETP.GT.U32.AND P0, PT, R3, R118, PT ;  /* 0x000000760300720c */ /* 0x000fe20003f04070 */
[----:B---3--:R-:W-:Y:S02]  /*19db0*/  IMAD.MOV.U32 R154, RZ, RZ, R147 ;  /* 0x000000ffff9a7224 */ /* 0x008fe400078e0093 */
[----:B------:R-:W-:Y:S02]  /*19dc0*/  IMAD.MOV.U32 R147, RZ, RZ, R146 ;  /* 0x000000ffff937224 */ /* 0x000fe400078e0092 */
[----:B------:R-:W-:-:S02]  /*19dd0*/  IMAD.MOV.U32 R146, RZ, RZ, R145 ;  /* 0x000000ffff927224 */ /* 0x000fc400078e0091 */
[----:B------:R-:W-:Y:S02]  /*19de0*/  IMAD.MOV.U32 R145, RZ, RZ, R121 ;  /* 0x000000ffff917224 */ /* 0x000fe400078e0079 */
[----:B------:R-:W-:Y:S01]  /*19df0*/  IMAD.MOV.U32 R121, RZ, RZ, R119 ;  /* 0x000000ffff797224 */ /* 0x000fe200078e0077 */
[----:B------:R-:W-:Y:S01]  /*19e00*/  IABS R119, R152 ;  /* 0x0000009800777213 */ /* 0x000fe20000000000 */
[--C-:B------:R-:W-:Y:S01]  /*19e10*/  @!P5 IMAD.IADD R117, R117, 0x1, -R3.reuse ;  /* 0x000000017575d824 */ /* 0x100fe200078e0a03 */
[----:B------:R-:W-:Y:S01]  /*19e20*/  ISETP.GT.U32.AND P5, PT, R3, R116, PT ;  /* 0x000000740300720c */ /* 0x000fe20003fa4070 */
[----:B------:R-:W-:Y:S02]  /*19e30*/  @!P0 IMAD.IADD R118, R118, 0x1, -R3 ;  /* 0x0000000176768824 */ /* 0x000fe400078e0a03 */
[----:B------:R-:W-:-:S03]  /*19e40*/  IMAD.HI.U32 R5, R4, R119, RZ ;  /* 0x0000007704057227 */ /* 0x000fc600078e00ff */
[----:B------:R-:W-:Y:S01]  /*19e50*/  ISETP.GT.U32.AND P0, PT, R3, R118, PT ;  /* 0x000000760300720c */ /* 0x000fe20003f04070 */
[----:B------:R-:W-:-:S04]  /*19e60*/  IMAD.MOV R5, RZ, RZ, -R5 ;  /* 0x000000ffff057224 */ /* 0x000fc800078e0a05 */
[C---:B------:R-:W-:Y:S02]  /*19e70*/  IMAD R119, R3.reuse, R5, R119 ;  /* 0x0000000503777224 */ /* 0x040fe400078e0277 */
[----:B------:R-:W-:Y:S02]  /*19e80*/  IMAD.MOV.U32 R164, RZ, RZ, R150 ;  /* 0x000000ffffa47224 */ /* 0x000fe400078e0096 */
[----:B------:R-:W-:Y:S02]  /*19e90*/  IMAD.MOV.U32 R150, RZ, RZ, R121 ;  /* 0x000000ffff967224 */ /* 0x000fe400078e0079 */
[----:B------:R-:W-:Y:S01]  /*19ea0*/  @!P3 IMAD.MOV R115, RZ, RZ, -R115 ;  /* 0x000000ffff73b224 */ /* 0x000fe200078e0a73 */
[----:B------:R-:W-:Y:S01]  /*19eb0*/  ISETP.GT.U32.AND P3, PT, R3, R119, PT ;  /* 0x000000770300720c */ /* 0x000fe20003f64070 */
[----:B------:R-:W-:Y:S01]  /*19ec0*/  @!P5 IMAD.IADD R116, R116, 0x1, -R3 ;  /* 0x000000017474d824 */ /* 0x000fe200078e0a03 */
[----:B------:R-:W-:Y:S01]  /*19ed0*/  ISETP.GE.AND P5, PT, R152, RZ, PT ;  /* 0x000000ff9800720c */ /* 0x000fe20003fa6270 */
[----:B------:R-:W-:-:S02]  /*19ee0*/  IMAD.MOV.U32 R152, RZ, RZ, R151 ;  /* 0x000000ffff987224 */ /* 0x000fc400078e0097 */
[----:B------:R-:W-:Y:S01]  /*19ef0*/  IMAD.MOV.U32 R151, RZ, RZ, R150 ;  /* 0x000000ffff977224 */ /* 0x000fe200078e0096 */
[----:B------:R-:W-:Y:S01]  /*19f00*/  IABS R120, R153 ;  /* 0x0000009900787213 */ /* 0x000fe20000000000 */
[----:B------:R-:W-:Y:S01]  /*19f10*/  @!P0 IMAD.IADD R118, R118, 0x1, -R3 ;  /* 0x0000000176768824 */ /* 0x000fe200078e0a03 */
[----:B------:R-:W-:Y:S01]  /*19f20*/  ISETP.GE.AND P0, PT, R153, RZ, PT ;  /* 0x000000ff9900720c */ /* 0x000fe20003f06270 */
[----:B------:R-:W-:Y:S02]  /*19f30*/  IMAD.MOV.U32 R153, RZ, RZ, R152 ;  /* 0x000000ffff997224 */ /* 0x000fe400078e0098 */
[----:B------:R-:W-:Y:S01]  /*19f40*/  IMAD.MOV.U32 R152, RZ, RZ, R151 ;  /* 0x000000ffff987224 */ /* 0x000fe200078e0097 */
[----:B------:R-:W-:Y:S01]  /*19f50*/  IABS R121, R154 ;  /* 0x0000009a00797213 */ /* 0x000fe20000000000 */
[----:B------:R-:W-:Y:S01]  /*19f60*/  @!P3 IMAD.IADD R119, R119, 0x1, -R3 ;  /* 0x000000017777b824 */ /* 0x000fe200078e0a03 */
[----:B------:R-:W-:Y:S01]  /*19f70*/  ISETP.GE.AND P3, PT, R154, RZ, PT ;  /* 0x000000ff9a00720c */ /* 0x000fe20003f66270 */
[----:B------:R-:W-:-:S02]  /*19f80*/  IMAD.MOV.U32 R160, RZ, RZ, R152 ;  /* 0x000000ffffa07224 */ /* 0x000fc400078e0098 */
[----:B------:R-:W-:Y:S02]  /*19f90*/  IMAD.MOV.U32 R154, RZ, RZ, R124 ;  /* 0x000000ffff9a7224 */ /* 0x000fe400078e007c */
[----:B------:R-:W-:Y:S01]  /*19fa0*/  @!P2 IMAD.MOV R114, RZ, RZ, -R114 ;  /* 0x000000ffff72a224 */ /* 0x000fe200078e0a72 */
        /* <DEDUP_REMOVED lines=8> */
[----:B------:R-:W-:-:S04]  /*1a030*/  IMAD.HI.U32 R2, R4, R120, RZ ;  /* 0x0000007804027227 */ /* 0x000fc800078e00ff */
[----:B------:R-:W-:Y:S01]  /*1a040*/  @!P6 IMAD.MOV R113, RZ, RZ, -R113 ;  /* 0x000000ffff71e224 */ /* 0x000fe200078e0a71 */
[----:B------:R-:W-:Y:S01]  /*1a050*/  ISETP.GT.U32.AND P6, PT, R3, R117, PT ;  /* 0x000000750300720c */ /* 0x000fe20003fc4070 */
[----:B------:R-:W-:-:S04]  /*1a060*/  IMAD.MOV R2, RZ, RZ, -R2 ;  /* 0x000000ffff027224 */ /* 0x000fc800078e0a02 */
[----:B------:R-:W-:Y:S02]  /*1a070*/  IMAD R120, R3, R2, R120 ;  /* 0x0000000203787224 */ /* 0x000fe400078e0278 */
[----:B------:R-:W-:-:S04]  /*1a080*/  IMAD.HI.U32 R2, R4, R121, RZ ;  /* 0x0000007904027227 */ /* 0x000fc800078e00ff */
[----:B------:R-:W-:Y:S02]  /*1a090*/  IMAD.MOV R2, RZ, RZ, -R2 ;  /* 0x000000ffff027224 */ /* 0x000fe400078e0a02 */
[----:B------:R-:W-:Y:S02]  /*1a0a0*/  @!P6 IMAD.IADD R117, R117, 0x1, -R3 ;  /* 0x000000017575e824 */ /* 0x000fe400078e0a03 */
[----:B------:R-:W-:Y:S02]  /*1a0b0*/  IMAD R121, R3, R2, R121 ;  /* 0x0000000203797224 */ /* 0x000fe400078e0279 */
[----:B------:R-:W-:Y:S02]  /*1a0c0*/  @!P1 IMAD.MOV R117, RZ, RZ, -R117 ;  /* 0x000000ffff759224 */ /* 0x000fe400078e0a75 */
[----:B----4-:R-:W-:Y:S02]  /*1a0d0*/  IMAD.MOV.U32 R150, RZ, RZ, R149 ;  /* 0x000000ffff967224 */ /* 0x010fe400078e0095 */
        /* <DEDUP_REMOVED lines=14> */
[----:B------:R-:W3:Y:S01]  /*1a1c0*/  LDL.LU R147, [R1+0x69c] ;  /* 0x00069c0001937983 */ /* 0x000ee20000300800 */
[----:B------:R-:W-:Y:S02]  /*1a1d0*/  IMAD.MOV.U32 R159, RZ, RZ, R150 ;  /* 0x000000ffff9f7224 */ /* 0x000fe400078e0096 */
[----:B------:R-:W-:Y:S02]  /*1a1e0*/  IMAD.MOV.U32 R150, RZ, RZ, R149 ;  /* 0x000000ffff967224 */ /* 0x000fe400078e0095 */
[----:B------:R-:W-:Y:S02]  /*1a1f0*/  IMAD.MOV.U32 R154, RZ, RZ, R152 ;  /* 0x000000ffff9a7224 */ /* 0x000fe400078e0098 */
[----:B------:R-:W-:Y:S02]  /*1a200*/  IMAD.MOV.U32 R163, RZ, RZ, R151 ;  /* 0x000000ffffa37224 */ /* 0x000fe400078e0097 */
[----:B------:R-:W-:-:S02]  /*1a210*/  IMAD.MOV.U32 R153, RZ, RZ, R146 ;  /* 0x000000ffff997224 */ /* 0x000fc400078e0092 */
[----:B------:R-:W-:Y:S02]  /*1a220*/  IMAD.MOV.U32 R149, RZ, RZ, R145 ;  /* 0x000000ffff957224 */ /* 0x000fe400078e0091 */
[----:B------:R-:W-:Y:S02]  /*1a230*/  IMAD.MOV.U32 R151, RZ, RZ, R148 ;  /* 0x000000ffff977224 */ /* 0x000fe400078e0094 */
[----:B------:R-:W4:Y:S01]  /*1a240*/  LDL.LU R148, [R1+0x6a4] ;  /* 0x0006a40001947983 */ /* 0x000f220000300800 */
[----:B------:R-:W-:Y:S02]  /*1a250*/  IMAD.MOV.U32 R157, RZ, RZ, R154 ;  /* 0x000000ffff9d7224 */ /* 0x000fe400078e009a */
[----:B------:R-:W-:Y:S01]  /*1a260*/  IMAD.MOV.U32 R154, RZ, RZ, R153 ;  /* 0x000000ffff9a7224 */ /* 0x000fe200078e0099 */
[----:B------:R-:W3:Y:S01]  /*1a270*/  LDL.LU R146, [R1+0x6d8] ;  /* 0x0006d80001927983 */ /* 0x000ee20000300800 */
[----:B------:R-:W-:-:S03]  /*1a280*/  IMAD.MOV.U32 R153, RZ, RZ, R149 ;  /* 0x000000ffff997224 */ /* 0x000fc600078e0095 */
[----:B------:R-:W4:Y:S04]  /*1a290*/  LDL.LU R145, [R1+0x74c] ;  /* 0x00074c0001917983 */ /* 0x000f280000300800 */
[----:B------:R-:W4:Y:S04]  /*1a2a0*/  LDL.LU R135, [R1+0x68c] ;  /* 0x00068c0001877983 */ /* 0x000f280000300800 */
[----:B------:R-:W3:Y:S01]  /*1a2b0*/  LDL.LU R149, [R1+0x66c] ;  /* 0x00066c0001957983 */ /* 0x000ee20000300800 */
[----:B------:R-:W-:Y:S02]  /*1a2c0*/  IMAD.MOV.U32 R144, RZ, RZ, R141 ;  /* 0x000000ffff907224 */ /* 0x000fe400078e008d */
[----:B------:R-:W-:Y:S01]  /*1a2d0*/  IMAD.MOV.U32 R141, RZ, RZ, R123 ;  /* 0x000000ffff8d7224 */ /* 0x000fe200078e007b */
[----:B------:R-:W-:-:S02]  /*1a2e0*/  IABS R123, R155 ;  /* 0x0000009b007b7213 */ /* 0x000fc40000000000 */
[----:B------:R-:W-:-:S03]  /*1a2f0*/  ISETP.GT.U32.AND P1, PT, R3, R121, PT ;  /* 0x000000790300720c */ /* 0x000fc60003f24070 */
[----:B------:R-:W-:-:S04]  /*1a300*/  IMAD.HI.U32 R5, R4, R123, RZ ;  /* 0x0000007b04057227 */ /* 0x000fc800078e00ff */
[----:B------:R-:W-:Y:S01]  /*1a310*/  IMAD.MOV.U32 R143, RZ, RZ, R122 ;  /* 0x000000ffff8f7224 */ /* 0x000fe200078e007a */
[----:B------:R-:W-:Y:S01]  /*1a320*/  IABS R122, R156 ;  /* 0x0000009c007a7213 */ /* 0x000fe20000000000 */
[----:B------:R-:W-:Y:S02]  /*1a330*/  IMAD.MOV R5, RZ, RZ, -R5 ;  /* 0x000000ffff057224 */ /* 0x000fe400078e0a05 */
[----:B------:R-:W-:Y:S01]  /*1a340*/  @!P4 IMAD.MOV R116, RZ, RZ, -R116 ;  /* 0x000000ffff74c224 */ /* 0x000fe200078e0a74 */
[C---:B------:R-:W-:Y:S01]  /*1a350*/  ISETP.GT.U32.AND P4, PT, R3.reuse, R119, PT ;  /* 0x000000770300720c */ /* 0x040fe20003f84070 */
[C---:B------:R-:W-:Y:S02]  /*1a360*/  IMAD R123, R3.reuse, R5, R123 ;  /* 0x00000005037b7224 */ /* 0x040fe400078e027b */
[----:B------:R-:W-:Y:S01]  /*1a370*/  IMAD.HI.U32 R2, R4, R122, RZ ;  /* 0x0000007a04027227 */ /* 0x000fe200078e00ff */
[----:B------:R-:W-:-:S03]  /*1a380*/  ISETP.GT.U32.AND P6, PT, R3, R120, PT ;  /* 0x000000780300720c */ /* 0x000fc60003fc4070 */
[----:B------:R-:W-:Y:S01]  /*1a390*/  @!P1 IMAD.IADD R121, R121, 0x1, -R3 ;  /* 0x0000000179799824 */ /* 0x000fe200078e0a03 */
[----:B------:R-:W-:Y:S01]  /*1a3a0*/  ISETP.GT.U32.AND P1, PT, R3, R123, PT ;  /* 0x0000007b0300720c */ /* 0x000fe20003f24070 */
[----:B------:R-:W-:Y:S01]  /*1a3b0*/  IMAD.MOV R2, RZ, RZ, -R2 ;  /* 0x000000ffff027224 */ /* 0x000fe200078e0a02 */
[----:B------:R-:W-:-:S03]  /*1a3c0*/  IABS R124, R164 ;  /* 0x000000a4007c7213 */ /* 0x000fc60000000000 */
[----:B------:R-:W-:Y:S02]  /*1a3d0*/  IMAD R122, R3, R2, R122 ;  /* 0x00000002037a7224 */ /* 0x000fe400078e027a */
[--C-:B------:R-:W-:Y:S02]  /*1a3e0*/  @!P4 IMAD.IADD R119, R119, 0x1, -R3.reuse ;  /* 0x000000017777c824 */ /* 0x100fe400078e0a03 */
[----:B------:R-:W-:Y:S01]  /*1a3f0*/  IMAD.HI.U32 R2, R4, R124, RZ ;  /* 0x0000007c04027227 */ /* 0x000fe200078e00ff */
[----:B------:R-:W-:Y:S02]  /*1a400*/  ISETP.GT.U32.AND P4, PT, R3, R122, PT ;  /* 0x0000007a0300720c */ /* 0x000fe40003f84070 */
[----:B------:R-:W-:Y:S01]  /*1a410*/  IABS R127, R163 ;  /* 0x000000a3007f7213 */ /* 0x000fe20000000000 */
[--C-:B------:R-:W-:Y:S02]  /*1a420*/  @!P1 IMAD.IADD R123, R123, 0x1, -R3.reuse ;  /* 0x000000017b7b9824 */ /* 0x100fe400078e0a03 */
[----:B------:R-:W-:-:S02]  /*1a430*/  @!P6 IMAD.IADD R120, R120, 0x1, -R3 ;  /* 0x000000017878e824 */ /* 0x000fc400078e0a03 */
[----:B------:R-:W-:Y:S02]  /*1a440*/  IMAD.MOV R2, RZ, RZ, -R2 ;  /* 0x000000ffff027224 */ /* 0x000fe400078e0a02 */
[----:B------:R-:W-:Y:S01]  /*1a450*/  @!P5 IMAD.MOV R119, RZ, RZ, -R119 ;  /* 0x000000ffff77d224 */ /* 0x000fe200078e0a77 */
[C---:B------:R-:W-:Y:S01]  /*1a460*/  ISETP.GT.U32.AND P5, PT, R3.reuse, R123, PT ;  /* 0x0000007b0300720c */ /* 0x040fe20003fa4070 */
[C---:B------:R-:W-:Y:S01]  /*1a470*/  IMAD R124, R3.reuse, R2, R124 ;  /* 0x00000002037c7224 */ /* 0x040fe200078e027c */
[----:B------:R-:W-:Y:S01]  /*1a480*/  ISETP.GT.U32.AND P6, PT, R3, R120, PT ;  /* 0x000000780300720c */ /* 0x000fe20003fc4070 */
[----:B------:R-:W-:-:S04]  /*1a490*/  IMAD.HI.U32 R2, R4, R127, RZ ;  /* 0x0000007f04027227 */ /* 0x000fc800078e00ff */
[----:B------:R-:W-:Y:S02]  /*1a4a0*/  IMAD.MOV.U32 R152, RZ, RZ, R136 ;  /* 0x000000ffff987224 */ /* 0x000fe400078e0088 */
[----:B------:R-:W-:Y:S02]  /*1a4b0*/  IMAD.MOV.U32 R136, RZ, RZ, R130 ;  /* 0x000000ffff887224 */ /* 0x000fe400078e0082 */
[----:B------:R-:W-:Y:S01]  /*1a4c0*/  IMAD.MOV.U32 R130, RZ, RZ, R126 ;  /* 0x000000ffff827224 */ /* 0x000fe200078e007e */
[----:B------:R-:W-:Y:S01]  /*1a4d0*/  IABS R126, R159 ;  /* 0x0000009f007e7213 */ /* 0x000fe20000000000 */
[----:B------:R-:W-:Y:S02]  /*1a4e0*/  @!P4 IMAD.IADD R122, R122, 0x1, -R3 ;  /* 0x000000017a7ac824 */ /* 0x000fe400078e0a03 */
[----:B------:R-:W-:Y:S02]  /*1a4f0*/  IMAD.MOV R2, RZ, RZ, -R2 ;  /* 0x000000ffff027224 */ /* 0x000fe400078e0a02 */
[----:B------:R-:W-:Y:S01]  /*1a500*/  IMAD.HI.U32 R5, R4, R126, RZ ;  /* 0x0000007e04057227 */ /* 0x000fe200078e00ff */
[----:B------:R-:W-:-:S03]  /*1a510*/  ISETP.GT.U32.AND P1, PT, R3, R122, PT ;  /* 0x0000007a0300720c */ /* 0x000fc60003f24070 */
        /* <DEDUP_REMOVED lines=8> */
[----:B------:R-:W-:-:S02]  /*1a5a0*/  IMAD R126, R3, R5, R126 ;  /* 0x00000005037e7224 */ /* 0x000fc400078e027e */
[----:B------:R-:W-:-:S03]  /*1a5b0*/  @!P1 IMAD.IADD R122, R122, 0x1, -R3 ;  /* 0x000000017a7a9824 */ /* 0x000fc600078e0a03 */
[----:B------:R-:W-:Y:S02]  /*1a5c0*/  ISETP.GT.U32.AND P1, PT, R3, R126, PT ;  /* 0x0000007e0300720c */ /* 0x000fe40003f24070 */
[----:B------:R-:W-:Y:S01]  /*1a5d0*/  ISETP.GE.AND P6, PT, R155, RZ, PT ;  /* 0x000000ff9b00720c */ /* 0x000fe20003fc6270 */
[--C-:B------:R-:W-:Y:S02]  /*1a5e0*/  @!P5 IMAD.IADD R127, R127, 0x1, -R3.reuse ;  /* 0x000000017f7fd824 */ /* 0x100fe400078e0a03 */
[--C-:B------:R-:W-:Y:S01]  /*1a5f0*/  @!P4 IMAD.IADD R121, R121, 0x1, -R3.reuse ;  /* 0x000000017979c824 */ /* 0x100fe200078e0a03 */
[----:B------:R-:W-:Y:S01]  /*1a600*/  ISETP.GE.AND P4, PT, R164, RZ, PT ;  /* 0x000000ffa400720c */ /* 0x000fe20003f86270 */
[----:B------:R-:W-:Y:S01]  /*1a610*/  @!P0 IMAD.IADD R124, R124, 0x1, -R3 ;  /* 0x000000017c7c8824 */ /* 0x000fe200078e0a03 */
[----:B------:R-:W-:Y:S01]  /*1a620*/  ISETP.GT.U32.AND P5, PT, R3, R127, PT ;  /* 0x0000007f0300720c */ /* 0x000fe20003fa4070 */
[----:B------:R-:W-:Y:S01]  /*1a630*/  IMAD.MOV.U32 R164, RZ, RZ, R158 ;  /* 0x000000ffffa47224 */ /* 0x000fe200078e009e */
[----:B------:R-:W-:Y:S01]  /*1a640*/  ISETP.GE.AND P0, PT, R159, RZ, PT ;  /* 0x000000ff9f00720c */ /* 0x000fe20003f06270 */
[----:B------:R-:W-:-:S02]  /*1a650*/  IMAD.MOV.U32 R159, RZ, RZ, R153 ;  /* 0x000000ffff9f7224 */ /* 0x000fc400078e0099 */
[----:B------:R-:W-:Y:S02]  /*1a660*/  IMAD.MOV.U32 R158, RZ, RZ, R154 ;  /* 0x000000ffff9e7224 */ /* 0x000fe400078e009a */
[----:B------:R-:W-:Y:S01]  /*1a670*/  @!P1 IMAD.IADD R126, R126, 0x1, -R3 ;  /* 0x000000017e7e9824 */ /* 0x000fe200078e0a03 */
[----:B------:R-:W-:Y:S01]  /*1a680*/  ISETP.GE.AND P1, PT, R163, RZ, PT ;  /* 0x000000ffa300720c */ /* 0x000fe20003f26270 */
[----:B------:R-:W-:Y:S02]  /*1a690*/  IMAD.MOV.U32 R155, RZ, RZ, R150 ;  /* 0x000000ffff9b7224 */ /* 0x000fe400078e0096 */
[----:B------:R-:W-:Y:S02]  /*1a6a0*/  IMAD.MOV.U32 R163, RZ, RZ, R159 ;  /* 0x000000ffffa37224 */ /* 0x000fe400078e009f */
[----:B------:R-:W-:Y:S02]  /*1a6b0*/  IMAD.MOV.U32 R150, RZ, RZ, R138 ;  /* 0x000000ffff967224 */ /* 0x000fe400078e008a */
[----:B------:R-:W-:-:S02]  /*1a6c0*/  IMAD.MOV.U32 R159, RZ, RZ, R158 ;  /* 0x000000ffff9f7224 */ /* 0x000fc400078e009e */
[----:B------:R-:W-:Y:S01]  /*1a6d0*/  @!P2 IMAD.MOV R118, RZ, RZ, -R118 ;  /* 0x000000ffff76a224 */ /* 0x000fe200078e0a76 */
[----:B------:R-:W-:Y:S01]  /*1a6e0*/  ISETP.GE.AND P2, PT, R156, RZ, PT ;  /* 0x000000ff9c00720c */ /* 0x000fe20003f46270 */
        /* <DEDUP_REMOVED lines=8> */
[----:B------:R-:W-:Y:S02]  /*1a770*/  IMAD.MOV.U32 R160, RZ, RZ, R159 ;  /* 0x000000ffffa07224 */ /* 0x000fe400078e009f */
[----:B------:R-:W-:Y:S02]  /*1a780*/  IMAD.MOV.U32 R137, RZ, RZ, R133 ;  /* 0x000000ffff897224 */ /* 0x000fe400078e0085 */
[----:B------:R-:W-:Y:S02]  /*1a790*/  IMAD.MOV.U32 R159, RZ, RZ, R158 ;  /* 0x000000ffff9f7224 */ /* 0x000fe400078e009e */
[----:B--2---:R-:W-:Y:S01]  /*1a7a0*/  IMAD.MOV.U32 R133, RZ, RZ, R129 ;  /* 0x000000ffff857224 */ /* 0x004fe200078e0081 */
[----:B------:R-:W-:Y:S01]  /*1a7b0*/  IABS R129, R161 ;  /* 0x000000a100817213 */ /* 0x000fe20000000000 */
[----:B------:R-:W-:Y:S01]  /*1a7c0*/  @!P5 IMAD.IADD R127, R127, 0x1, -R3 ;  /* 0x000000017f7fd824 */ /* 0x000fe200078e0a03 */
[----:B------:R-:W-:Y:S01]  /*1a7d0*/  ISETP.GE.AND P5, PT, R161, RZ, PT ;  /* 0x000000ffa100720c */ /* 0x000fe20003fa6270 */
[----:B------:R-:W-:-:S02]  /*1a7e0*/  IMAD.MOV.U32 R161, RZ, RZ, R160 ;  /* 0x000000ffffa17224 */ /* 0x000fc400078e00a0 */
[----:B------:R-:W-:Y:S02]  /*1a7f0*/  IMAD.MOV.U32 R160, RZ, RZ, R159 ;  /* 0x000000ffffa07224 */ /* 0x000fe400078e009f */
[----:B------:R-:W-:Y:S02]  /*1a800*/  IMAD.MOV.U32 R154, RZ, RZ, R138 ;  /* 0x000000ffff9a7224 */ /* 0x000fe400078e008a */
[----:B------:R-:W-:Y:S01]  /*1a810*/  IMAD.MOV.U32 R157, RZ, RZ, R156 ;  /* 0x000000ffff9d7224 */ /* 0x000fe200078e009c */
[----:B------:R-:W2:Y:S01]  /*1a820*/  LDL.LU R138, [R1+0x6b8] ;  /* 0x0006b800018a7983 */ /* 0x000ea20000300800 */
[----:B------:R-:W-:Y:S02]  /*1a830*/  IMAD.MOV.U32 R156, RZ, RZ, R155 ;  /* 0x000000ffff9c7224 */ /* 0x000fe400078e009b */
[----:B------:R-:W-:Y:S01]  /*1a840*/  IMAD.MOV.U32 R174, RZ, RZ, R160 ;  /* 0x000000ffffae7224 */ /* 0x000fe200078e00a0 */
[----:B------:R-:W2:Y:S01]  /*1a850*/  LDL.LU R155, [R1+0x6b4] ;  /* 0x0006b400019b7983 */ /* 0x000ea20000300800 */
[----:B------:R-:W-:-:S03]  /*1a860*/  IMAD.HI.U32 R2, R4, R129, RZ ;  /* 0x0000008104027227 */ /* 0x000fc600078e00ff */
[----:B------:R-:W4:Y:S01]  /*1a870*/  LDL.LU R160, [R1+0x63c] ;  /* 0x00063c0001a07983 */ /* 0x000f220000300800 */
[----:B------:R-:W-:Y:S02]  /*1a880*/  IMAD.MOV.U32 R153, RZ, RZ, R140 ;  /* 0x000000ffff997224 */ /* 0x000fe400078e008c */
[----:B------:R-:W-:Y:S02]  /*1a890*/  IMAD.MOV.U32 R140, RZ, RZ, R133 ;  /* 0x000000ffff8c7224 */ /* 0x000fe400078e0085 */
[----:B------:R-:W-:Y:S01]  /*1a8a0*/  IMAD.MOV.U32 R133, RZ, RZ, R130 ;  /* 0x000000ffff857224 */ /* 0x000fe200078e0082 */
[----:B------:R-:W-:Y:S01]  /*1a8b0*/  IABS R130, R162 ;  /* 0x000000a200827213 */ /* 0x000fe20000000000 */
[----:B------:R-:W-:Y:S02]  /*1a8c0*/  IMAD.MOV R2, RZ, RZ, -R2 ;  /* 0x000000ffff027224 */ /* 0x000fe400078e0a02 */
[----:B------:R-:W-:Y:S01]  /*1a8d0*/  @!P3 IMAD.MOV R121, RZ, RZ, -R121 ;  /* 0x000000ffff79b224 */ /* 0x000fe200078e0a79 */
[----:B------:R-:W-:Y:S01]  /*1a8e0*/  ISETP.GT.U32.AND P3, PT, R3, R124, PT ;  /* 0x0000007c0300720c */ /* 0x000fe20003f64070 */
[----:B------:R-:W-:-:S04]  /*1a8f0*/  IMAD.HI.U32 R5, R4, R128, RZ ;  /* 0x0000008004057227 */ /* 0x000fc800078e00ff */
[----:B------:R-:W-:Y:S01]  /*1a900*/  @!P2 IMAD.MOV R122, RZ, RZ, -R122 ;  /* 0x000000ffff7aa224 */ /* 0x000fe200078e0a7a */
[C---:B------:R-:W-:Y:S01]  /*1a910*/  ISETP.GT.U32.AND P2, PT, R3.reuse, R126, PT ;  /* 0x0000007e0300720c */ /* 0x040fe20003f44070 */
[----:B------:R-:W-:Y:S02]  /*1a920*/  IMAD R129, R3, R2, R129 ;  /* 0x0000000203817224 */ /* 0x000fe400078e0281 */
[----:B------:R-:W-:-:S04]  /*1a930*/  IMAD.HI.U32 R2, R4, R130, RZ ;  /* 0x0000008204027227 */ /* 0x000fc800078e00ff */
[----:B------:R-:W-:Y:S02]  /*1a940*/  IMAD.MOV R5, RZ, RZ, -R5 ;  /* 0x000000ffff057224 */ /* 0x000fe400078e0a05 */
[----:B------:R-:W-:Y:S02]  /*1a950*/  IMAD.MOV R2, RZ, RZ, -R2 ;  /* 0x000000ffff027224 */ /* 0x000fe400078e0a02 */
[C---:B------:R-:W-:Y:S02]  /*1a960*/  IMAD R128, R3.reuse, R5, R128 ;  /* 0x0000000503807224 */ /* 0x040fe400078e0280 */
[C---:B------:R-:W-:Y:S02]  /*1a970*/  IMAD R130, R3.reuse, R2, R130 ;  /* 0x0000000203827224 */ /* 0x040fe400078e0282 */
[--C-:B------:R-:W-:Y:S01]  /*1a980*/  @!P3 IMAD.IADD R124, R124, 0x1, -R3.reuse ;  /* 0x000000017c7cb824 */ /* 0x100fe200078e0a03 */
[C---:B------:R-:W-:Y:S01]  /*1a990*/  ISETP.GT.U32.AND P3, PT, R3.reuse, R128, PT ;  /* 0x000000800300720c */ /* 0x040fe20003f64070 */
[----:B------:R-:W-:Y:S01]  /*1a9a0*/  @!P2 IMAD.IADD R126, R126, 0x1, -R3 ;  /* 0x000000017e7ea824 */ /* 0x000fe200078e0a03 */
[C---:B------:R-:W-:Y:S01]  /*1a9b0*/  ISETP.GT.U32.AND P2, PT, R3.reuse, R130, PT ;  /* 0x000000820300720c */ /* 0x040fe20003f44070 */
[----:B------:R-:W-:Y:S01]  /*1a9c0*/  @!P4 IMAD.MOV R124, RZ, RZ, -R124 ;  /* 0x000000ffff7cc224 */ /* 0x000fe200078e0a7c */
[----:B------:R-:W-:Y:S01]  /*1a9d0*/  ISETP.GT.U32.AND P4, PT, R3, R129, PT ;  /* 0x000000810300720c */ /* 0x000fe20003f84070 */
[----:B------:R-:W-:-:S08]  /*1a9e0*/  IMAD.MOV.U32 R158, RZ, RZ, R157 ;  /* 0x000000ffff9e7224 */ /* 0x000fd000078e009d */
[--C-:B------:R-:W-:Y:S02]  /*1a9f0*/  @!P3 IMAD.IADD R128, R128, 0x1, -R3.reuse ;  /* 0x000000018080b824 */ /* 0x100fe400078e0a03 */
[--C-:B------:R-:W-:Y:S02]  /*1aa00*/  @!P2 IMAD.IADD R130, R130, 0x1, -R3.reuse ;  /* 0x000000018282a824 */ /* 0x100fe400078e0a03 */
[----:B------:R-:W-:Y:S01]  /*1aa10*/  @!P4 IMAD.IADD R129, R129, 0x1, -R3 ;  /* 0x000000018181c824 */ /* 0x000fe200078e0a03 */
[C---:B------:R-:W-:Y:S01]  /*1aa20*/  ISETP.GT.U32.AND P4, PT, R3.reuse, R128, PT ;  /* 0x000000800300720c */ /* 0x040fe20003f84070 */
[----:B------:R-:W-:Y:S01]  /*1aa30*/  IMAD.MOV.U32 R157, RZ, RZ, R143 ;  /* 0x000000ffff9d7224 */ /* 0x000fe200078e008f */
[----:B------:R-:W-:Y:S01]  /*1aa40*/  ISETP.GT.U32.AND P2, PT, R3, R130, PT ;  /* 0x000000820300720c */ /* 0x000fe20003f44070 */
[----:B------:R-:W-:Y:S02]  /*1aa50*/  IMAD.MOV.U32 R143, RZ, RZ, R131 ;  /* 0x000000ffff8f7224 */ /* 0x000fe400078e0083 */
[----:B------:R-:W-:-:S02]  /*1aa60*/  IMAD.MOV.U32 R159, RZ, RZ, R158 ;  /* 0x000000ffff9f7224 */ /* 0x000fc400078e009e */
[----:B------:R-:W-:Y:S01]  /*1aa70*/  IMAD.MOV.U32 R158, RZ, RZ, R143 ;  /* 0x000000ffff9e7224 */ /* 0x000fe200078e008f */
[----:B------:R-:W-:Y:S01]  /*1aa80*/  IABS R131, R165 ;  /* 0x000000a500837213 */ /* 0x000fe20000000000 */
[----:B------:R-:W-:Y:S02]  /*1aa90*/  IMAD.MOV.U32 R143, RZ, RZ, R140 ;  /* 0x000000ffff8f7224 */ /* 0x000fe400078e008c */
[----:B------:R-:W-:Y:S01]  /*1aaa0*/  @!P1 IMAD.MOV R127, RZ, RZ, -R127 ;  /* 0x000000ffff7f9224 */ /* 0x000fe200078e0a7f */
[----:B------:R-:W-:Y:S01]  /*1aab0*/  ISETP.GE.AND P1, PT, R165, RZ, PT ;  /* 0x000000ffa500720c */ /* 0x000fe20003f26270 */
[----:B------:R-:W-:Y:S02]  /*1aac0*/  IMAD.MOV.U32 R140, RZ, RZ, R132 ;  /* 0x000000ffff8c7224 */ /* 0x000fe400078e0084 */
[----:B------:R-:W-:Y:S01]  /*1aad0*/  IMAD.MOV.U32 R165, RZ, RZ, R136 ;  /* 0x000000ffffa57224 */ /* 0x000fe200078e0088 */
[----:B------:R-:W-:Y:S01]  /*1aae0*/  ISETP.GE.AND P3, PT, R162, RZ, PT ;  /* 0x000000ffa200720c */ /* 0x000fe20003f66270 */
[----:B------:R-:W-:Y:S01]  /*1aaf0*/  IMAD.MOV.U32 R175, RZ, RZ, R159 ;  /* 0x000000ffffaf7224 */ /* 0x000fe200078e009f */
[----:B------:R-:W-:Y:S01]  /*1ab00*/  IABS R132, R164 ;  /* 0x000000a400847213 */ /* 0x000fe20000000000 */
[----:B------:R-:W-:-:S02]  /*1ab10*/  IMAD.MOV.U32 R169, RZ, RZ, R161 ;  /* 0x000000ffffa97224 */ /* 0x000fc400078e00a1 */
[----:B------:R-:W-:Y:S02]  /*1ab20*/  IMAD.MOV.U32 R159, RZ, RZ, R143 ;  /* 0x000000ffff9f7224 */ /* 0x000fe400078e008f */
[----:B------:R-:W-:Y:S02]  /*1ab30*/  IMAD.MOV.U32 R162, RZ, RZ, R140 ;  /* 0x000000ffffa27224 */ /* 0x000fe400078e008c */
[----:B------:R-:W-:Y:S01]  /*1ab40*/  @!P4 IMAD.IADD R128, R128, 0x1, -R3 ;  /* 0x000000018080c824 */ /* 0x000fe200078e0a03 */
[----:B------:R-:W-:Y:S01]  /*1ab50*/  ISETP.GE.AND P4, PT, R164, RZ, PT ;  /* 0x000000ffa400720c */ /* 0x000fe20003f86270 */
[----:B------:R-:W-:Y:S01]  /*1ab60*/  IMAD.MOV.U32 R161, RZ, RZ, R139 ;  /* 0x000000ffffa17224 */ /* 0x000fe200078e008b */
[----:B------:R-:W2:Y:S01]  /*1ab70*/  LDL.LU R140, [R1+0x6c4] ;  /* 0x0006c400018c7983 */ /* 0x000ea20000300800 */
[----:B------:R-:W-:Y:S02]  /*1ab80*/  IMAD.MOV.U32 R172, RZ, RZ, R165 ;  /* 0x000000ffffac7224 */ /* 0x000fe400078e00a5 */
[----:B------:R-:W-:Y:S01]  /*1ab90*/  IMAD.MOV.U32 R139, RZ, RZ, R133 ;  /* 0x000000ffff8b7224 */ /* 0x000fe200078e0085 */
[----:B------:R-:W2:Y:S01]  /*1aba0*/  LDL.LU R143, [R1+0x760] ;  /* 0x00076000018f7983 */ /* 0x000ea20000300800 */
[----:B------:R-:W-:Y:S01]  /*1abb0*/  @!P2 IMAD.IADD R130, R130, 0x1, -R3 ;  /* 0x000000018282a824 */ /* 0x000fe200078e0a03 */
[----:B------:R-:W-:Y:S01]  /*1abc0*/  IABS R133, R163 ;  /* 0x000000a300857213 */ /* 0x000fe20000000000 */
[----:B------:R-:W-:Y:S01]  /*1abd0*/  IMAD.MOV.U32 R164, RZ, RZ, R157 ;  /* 0x000000ffffa47224 */ /* 0x000fe200078e009d */
[----:B------:R-:W-:Y:S01]  /*1abe0*/  ISETP.GE.AND P2, PT, R163, RZ, PT ;  /* 0x000000ffa300720c */ /* 0x000fe20003f46270 */
[----:B------:R-:W-:-:S02]  /*1abf0*/  IMAD.MOV.U32 R165, RZ, RZ, R154 ;  /* 0x000000ffffa57224 */ /* 0x000fc400078e009a */
[----:B------:R-:W-:Y:S02]  /*1ac00*/  IMAD.MOV.U32 R157, RZ, RZ, R251 ;  /* 0x000000ffff9d7224 */ /* 0x000fe400078e00fb */
[----:B------:R-:W-:Y:S01]  /*1ac10*/  IMAD.MOV.U32 R154, RZ, RZ, R152 ;  /* 0x000000ffff9a7224 */ /* 0x000fe200078e0098 */
[----:B------:R-:W2:Y:S01]  /*1ac20*/  LDL.LU R251, [R1+0x758] ;  /* 0x0007580001fb7983 */ /* 0x000ea20000300800 */
[----:B------:R-:W-:Y:S02]  /*1ac30*/  IMAD.MOV.U32 R173, RZ, RZ, R162 ;  /* 0x000000ffffad7224 */ /* 0x000fe400078e00a2 */
[----:B------:R-:W-:Y:S02]  /*1ac40*/  IMAD.MOV.U32 R163, RZ, RZ, R158 ;  /* 0x000000ffffa37224 */ /* 0x000fe400078e009e */
[----:B------:R-:W-:Y:S01]  /*1ac50*/  IMAD.MOV.U32 R152, RZ, RZ, R151 ;  /* 0x000000ffff987224 */ /* 0x000fe200078e0097 */
[----:B------:R-:W2:Y:S01]  /*1ac60*/  LDL.LU R158, [R1+0x6cc] ;  /* 0x0006cc00019e7983 */ /* 0x000ea20000300800 */
[----:B------:R-:W-:-:S03]  /*1ac70*/  IMAD.MOV.U32 R162, RZ, RZ, R159 ;  /* 0x000000ffffa27224 */ /* 0x000fc600078e009f */
[----:B------:R-:W2:Y:S01]  /*1ac80*/  LDL.LU R159, [R1+0x6ec] ;  /* 0x0006ec00019f7983 */ /* 0x000ea20000300800 */
[----:B---3--:R-:W-:Y:S02]  /*1ac90*/  IMAD.MOV.U32 R151, RZ, RZ, R149 ;  /* 0x000000ffff977224 */ /* 0x008fe400078e0095 */
[----:B------:R-:W-:Y:S02]  /*1aca0*/  IMAD.MOV.U32 R149, RZ, RZ, R146 ;  /* 0x000000ffff957224 */ /* 0x000fe400078e0092 */
[----:B------:R-:W3:Y:S01]  /*1acb0*/  LDL.LU R146, [R1+0x680] ;  /* 0x0006800001927983 */ /* 0x000ee20000300800 */
[----:B------:R-:W-:Y:S01]  /*1acc0*/  @!P0 IMAD.MOV R126, RZ, RZ, -R126 ;  /* 0x000000ffff7e8224 */ /* 0x000fe200078e0a7e */
[----:B------:R-:W-:Y:S01]  /*1acd0*/  ISETP.GT.U32.AND P0, PT, R3, R129, PT ;  /* 0x000000810300720c */ /* 0x000fe20003f04070 */
[----:B------:R-:W-:-:S04]  /*1ace0*/  IMAD.HI.U32 R6, R4, R131, RZ ;  /* 0x0000008304067227 */ /* 0x000fc800078e00ff */
[----:B------:R-:W-:-:S04]  /*1acf0*/  IMAD.MOV R6, RZ, RZ, -R6 ;  /* 0x000000ffff067224 */ /* 0x000fc800078e0a06 */
[----:B------:R-:W-:-:S04]  /*1ad00*/  IMAD R131, R3, R6, R131 ;  /* 0x0000000603837224 */ /* 0x000fc800078e0283 */
[----:B------:R-:W-:Y:S01]  /*1ad10*/  @!P0 IMAD.IADD R129, R129, 0x1, -R3 ;  /* 0x0000000181818824 */ /* 0x000fe200078e0a03 */
[----:B------:R-:W-:Y:S01]  /*1ad20*/  ISETP.GT.U32.AND P0, PT, R3, R131, PT ;  /* 0x000000830300720c */ /* 0x000fe20003f04070 */
[----:B------:R-:W-:-:S04]  /*1ad30*/  IMAD.HI.U32 R2, R4, R132, RZ ;  /* 0x0000008404027227 */ /* 0x000fc800078e00ff */
[----:B------:R-:W-:-:S04]  /*1ad40*/  IMAD.HI.U32 R5, R4, R133, RZ ;  /* 0x0000008504057227 */ /* 0x000fc800078e00ff */
[----:B------:R-:W-:-:S04]  /*1ad50*/  IMAD.MOV R2, RZ, RZ, -R2 ;  /* 0x000000ffff027224 */ /* 0x000fc800078e0a02 */
[----:B------:R-:W-:Y:S02]  /*1ad60*/  @!P0 IMAD.IADD R131, R131, 0x1, -R3 ;  /* 0x0000000183838824 */ /* 0x000fe400078e0a03 */
[----:B------:R-:W-:Y:S02]  /*1ad70*/  IMAD.MOV R5, RZ, RZ, -R5 ;  /* 0x000000ffff057224 */ /* 0x000fe400078e0a05 */
[C---:B------:R-:W-:Y:S01]  /*1ad80*/  IMAD R132, R3.reuse, R2, R132 ;  /* 0x0000000203847224 */ /* 0x040fe200078e0284 */
[C---:B------:R-:W-:Y:S01]  /*1ad90*/  ISETP.GT.U32.AND P0, PT, R3.reuse, R131, PT ;  /* 0x000000830300720c */ /* 0x040fe20003f04070 */
[----:B------:R-:W-:Y:S02]  /*1ada0*/  IMAD.MOV.U32 R170, RZ, RZ, R161 ;  /* 0x000000ffffaa7224 */ /* 0x000fe400078e00a1 */
[C---:B------:R-:W-:Y:S02]  /*1adb0*/  IMAD R133, R3.reuse, R5, R133 ;  /* 0x0000000503857224 */ /* 0x040fe400078e0285 */
[----:B------:R-:W-:Y:S01]  /*1adc0*/  @!P6 IMAD.MOV R128, RZ, RZ, -R128 ;  /* 0x000000ffff80e224 */ /* 0x000fe200078e0a80 */
[----:B------:R-:W-:Y:S01]  /*1add0*/  ISETP.GT.U32.AND P6, PT, R3, R132, PT ;  /* 0x000000840300720c */ /* 0x000fe20003fc4070 */
[----:B------:R-:W-:-:S02]  /*1ade0*/  IMAD.MOV.U32 R161, RZ, RZ, R134 ;  /* 0x000000ffffa17224 */ /* 0x000fc400078e0086 */
[----:B------:R-:W-:Y:S01]  /*1adf0*/  @!P5 IMAD.MOV R129, RZ, RZ, -R129 ;  /* 0x000000ffff81d224 */ /* 0x000fe200078e0a81 */
[----:B------:R-:W-:-:S03]  /*1ae00*/  ISETP.GT.U32.AND P5, PT, R3, R133, PT ;  /* 0x000000850300720c */ /* 0x000fc60003fa4070 */
[----:B------:R-:W-:Y:S01]  /*1ae10*/  @!P0 IMAD.IADD R131, R131, 0x1, -R3 ;  /* 0x0000000183838824 */ /* 0x000fe200078e0a03 */
[----:B------:R-:W-:-:S03]  /*1ae20*/  IABS R136, R174 ;  /* 0x000000ae00887213 */ /* 0x000fc60000000000 */
[----:B------:R-:W-:Y:S02]  /*1ae30*/  @!P1 IMAD.MOV R131, RZ, RZ, -R131 ;  /* 0x000000ffff839224 */ /* 0x000fe400078e0a83 */
[----:B------:R-:W-:Y:S02]  /*1ae40*/  @!P6 IMAD.IADD R132, R132, 0x1, -R3 ;  /* 0x000000018484e824 */ /* 0x000fe400078e0a03 */
[----:B------:R-:W-:Y:S01]  /*1ae50*/  IMAD.MOV.U32 R166, RZ, RZ, R137 ;  /* 0x000000ffffa67224 */ /* 0x000fe200078e0089 */
[----:B------:R-:W-:Y:S01]  /*1ae60*/  IABS R137, R169 ;  /* 0x000000a900897213 */ /* 0x000fe20000000000 */
[----:B------:R-:W-:Y:S01]  /*1ae70*/  @!P5 IMAD.IADD R133, R133, 0x1, -R3 ;  /* 0x000000018585d824 */ /* 0x000fe200078e0a03 */
[----:B------:R-:W-:-:S04]  /*1ae80*/  ISETP.GT.U32.AND P6, PT, R3, R132, PT ;  /* 0x000000840300720c */ /* 0x000fc80003fc4070 */
[----:B------:R-:W-:Y:S01]  /*1ae90*/  ISETP.GT.U32.AND P5, PT, R3, R133, PT ;  /* 0x000000850300720c */ /* 0x000fe20003fa4070 */
[----:B------:R-:W-:-:S08]  /*1aea0*/  IMAD.MOV.U32 R168, RZ, RZ, R162 ;  /* 0x000000ffffa87224 */ /* 0x000fd000078e00a2 */
[----:B------:R-:W-:-:S04]  /*1aeb0*/  @!P6 IMAD.IADD R132, R132, 0x1, -R3 ;  /* 0x000000018484e824 */ /* 0x000fc800078e0a03 */
[----:B------:R-:W-:Y:S02]  /*1aec0*/  @!P5 IMAD.IADD R133, R133, 0x1, -R3 ;  /* 0x000000018585d824 */ /* 0x000fe400078e0a03 */
[----:B------:R-:W-:Y:S02]  /*1aed0*/  @!P3 IMAD.MOV R130, RZ, RZ, -R130 ;  /* 0x000000ffff82b224 */ /* 0x000fe400078e0a82 */
[----:B------:R-:W-:Y:S02]  /*1aee0*/  IMAD.MOV.U32 R171, RZ, RZ, R166 ;  /* 0x000000ffffab7224 */ /* 0x000fe400078e00a6 */
[----:B------:R-:W-:Y:S02]  /*1aef0*/  IMAD.MOV.U32 R166, RZ, RZ, R164 ;  /* 0x000000ffffa67224 */ /* 0x000fe400078e00a4 */
[----:B------:R-:W-:Y:S02]  /*1af00*/  IMAD.MOV.U32 R164, RZ, RZ, R153 ;  /* 0x000000ffffa47224 */ /* 0x000fe400078e0099 */
[----:B----4-:R-:W-:-:S02]  /*1af10*/  IMAD.MOV.U32 R167, RZ, RZ, R160 ;  /* 0x000000ffffa77224 */ /* 0x010fc400078e00a0 */
[----:B------:R-:W-:Y:S02]  /*1af20*/  IMAD.MOV.U32 R160, RZ, RZ, R142 ;  /* 0x000000ffffa07224 */ /* 0x000fe400078e008e */
[----:B------:R-:W-:Y:S01]  /*1af30*/  IMAD.MOV.U32 R142, RZ, RZ, R135 ;  /* 0x000000ffff8e7224 */ /* 0x000fe200078e0087 */
[----:B------:R-:W-:Y:S02]  /*1af40*/  IABS R135, R175 ;  /* 0x000000af00877213 */ /* 0x000fe40000000000 */
[----:B------:R-:W-:-:S03]  /*1af50*/  IABS R134, R167 ;  /* 0x000000a700867213 */ /* 0x000fc60000000000 */
[----:B------:R-:W-:-:S04]  /*1af60*/  IMAD.HI.U32 R2, R4, R135, RZ ;  /* 0x0000008704027227 */ /* 0x000fc800078e00ff */
[----:B------:R-:W-:Y:S02]  /*1af70*/  IMAD.MOV R2, RZ, RZ, -R2 ;  /* 0x000000ffff027224 */ /* 0x000fe400078e0a02 */
[----:B------:R-:W-:-:S04]  /*1af80*/  IMAD.HI.U32 R5, R4, R134, RZ ;  /* 0x0000008604057227 */ /* 0x000fc800078e00ff */
[----:B------:R-:W-:Y:S02]  /*1af90*/  IMAD R135, R3, R2, R135 ;  /* 0x0000000203877224 */ /* 0x000fe400078e0287 */
[----:B------:R-:W-:-:S03]  /*1afa0*/  IMAD.MOV R5, RZ, RZ, -R5 ;  /* 0x000000ffff057224 */ /* 0x000fc600078e0a05 */
[C---:B------:R-:W-:Y:S01]  /*1afb0*/  ISETP.GT.U32.AND P1, PT, R3.reuse, R135, PT ;  /* 0x000000870300720c */ /* 0x040fe20003f24070 */
[----:B------:R-:W-:Y:S02]  /*1afc0*/  IMAD R134, R3, R5, R134 ;  /* 0x0000000503867224 */ /* 0x000fe400078e0286 */
[----:B------:R-:W-:-:S03]  /*1afd0*/  IMAD.HI.U32 R5, R4, R136, RZ ;  /* 0x0000008804057227 */ /* 0x000fc600078e00ff */
[----:B------:R-:W-:Y:S01]  /*1afe0*/  ISETP.GT.U32.AND P0, PT, R3, R134, PT ;  /* 0x000000860300720c */ /* 0x000fe20003f04070 */
[----:B------:R-:W-:Y:S02]  /*1aff0*/  IMAD.MOV R5, RZ, RZ, -R5 ;  /* 0x000000ffff057224 */ /* 0x000fe400078e0a05 */
[----:B------:R-:W-:-:S04]  /*1b000*/  IMAD.HI.U32 R2, R4, R137, RZ ;  /* 0x0000008904027227 */ /* 0x000fc800078e00ff */
[----:B--2---:R-:W-:Y:S01]  /*1b010*/  IMAD.MOV.U32 R162, RZ, RZ, R138 ;  /* 0x000000ffffa27224 */ /* 0x004fe200078e008a */
[----:B------:R-:W-:Y:S01]  /*1b020*/  IABS R138, R170 ;  /* 0x000000aa008a7213 */ /* 0x000fe20000000000 */
[----:B------:R-:W-:Y:S02]  /*1b030*/  IMAD R136, R3, R5, R136 ;  /* 0x0000000503887224 */ /* 0x000fe400078e0288 */
[----:B------:R-:W-:Y:S02]  /*1b040*/  IMAD.MOV R2, RZ, RZ, -R2 ;  /* 0x000000ffff027224 */ /* 0x000fe400078e0a02 */
[----:B------:R-:W-:Y:S01]  /*1b050*/  @!P1 IMAD.IADD R135, R135, 0x1, -R3 ;  /* 0x0000000187879824 */ /* 0x000fe200078e0a03 */
[C---:B------:R-:W-:Y:S01]  /*1b060*/  ISETP.GT.U32.AND P6, PT, R3.reuse, R136, PT ;  /* 0x000000880300720c */ /* 0x040fe20003fc4070 */
[C---:B------:R-:W-:Y:S02]  /*1b070*/  IMAD R137, R3.reuse, R2, R137 ;  /* 0x0000000203897224 */ /* 0x040fe400078e0289 */
[----:B------:R-:W-:Y:S01]  /*1b080*/  @!P0 IMAD.IADD R134, R134, 0x1, -R3 ;  /* 0x0000000186868824 */ /* 0x000fe200078e0a03 */
[C---:B------:R-:W-:Y:S01]  /*1b090*/  ISETP.GT.U32.AND P1, PT, R3.reuse, R135, PT ;  /* 0x000000870300720c */ /* 0x040fe20003f24070 */
[----:B------:R-:W-:Y:S01]  /*1b0a0*/  IMAD.HI.U32 R5, R4, R138, RZ ;  /* 0x0000008a04057227 */ /* 0x000fe200078e00ff */
[----:B------:R-:W-:-:S02]  /*1b0b0*/  ISETP.GT.U32.AND P5, PT, R3, R137, PT ;  /* 0x000000890300720c */ /* 0x000fc40003fa4070 */
[----:B------:R-:W-:Y:S01]  /*1b0c0*/  ISETP.GT.U32.AND P0, PT, R3, R134, PT ;  /* 0x000000860300720c */ /* 0x000fe20003f04070 */
[----:B------:R-:W-:Y:S01]  /*1b0d0*/  IMAD.MOV R5, RZ, RZ, -R5 ;  /* 0x000000ffff057224 */ /* 0x000fe200078e0a05 */
[----:B------:R-:W-:-:S03]  /*1b0e0*/  ISETP.GE.AND P3, PT, R167, RZ, PT ;  /* 0x000000ffa700720c */ /* 0x000fc60003f66270 */
[----:B------:R-:W-:Y:S02]  /*1b0f0*/  IMAD R138, R3, R5, R138 ;  /* 0x00000005038a7224 */ /* 0x000fe400078e028a */
[--C-:B------:R-:W-:Y:S02]  /*1b100*/  @!P6 IMAD.IADD R136, R136, 0x1, -R3.reuse ;  /* 0x000000018888e824 */ /* 0x100fe400078e0a03 */
[----:B------:R-:W-:Y:S01]  /*1b110*/  @!P1 IMAD.IADD R135, R135, 0x1, -R3 ;  /* 0x0000000187879824 */ /* 0x000fe200078e0a03 */
[----:B------:R-:W-:Y:S01]  /*1b120*/  ISETP.GT.U32.AND P1, PT, R3, R138, PT ;  /* 0x0000008a0300720c */ /* 0x000fe20003f24070 */
[----:B------:R-:W-:Y:S01]  /*1b130*/  IMAD.MOV.U32 R167, RZ, RZ, R163 ;  /* 0x000000ffffa77224 */ /* 0x000fe200078e00a3 */
[----:B------:R-:W-:Y:S01]  /*1b140*/  ISETP.GE.AND P6, PT, R169, RZ, PT ;  /* 0x000000ffa900720c */ /* 0x000fe20003fc6270 */
[----:B------:R-:W-:Y:S02]  /*1b150*/  IMAD.MOV.U32 R169, RZ, RZ, R168 ;  /* 0x000000ffffa97224 */ /* 0x000fe400078e00a8 */
[--C-:B------:R-:W-:Y:S01]  /*1b160*/  @!P5 IMAD.IADD R137, R137, 0x1, -R3.reuse ;  /* 0x000000018989d824 */ /* 0x100fe200078e0a03 */
[----:B------:R-:W-:Y:S01]  /*1b170*/  ISETP.GT.U32.AND P5, PT, R3, R136, PT ;  /* 0x000000880300720c */ /* 0x000fe20003fa4070 */
[----:B------:R-:W-:-:S02]  /*1b180*/  @!P0 IMAD.IADD R134, R134, 0x1, -R3 ;  /* 0x0000000186868824 */ /* 0x000fc400078e0a03 */
[----:B------:R-:W-:Y:S02]  /*1b190*/  IMAD.MOV.U32 R168, RZ, RZ, R167 ;  /* 0x000000ffffa87224 */ /* 0x000fe400078e00a7 */
[----:B------:R-:W-:Y:S02]  /*1b1a0*/  IMAD.MOV.U32 R167, RZ, RZ, R166 ;  /* 0x000000ffffa77224 */ /* 0x000fe400078e00a6 */
[----:B------:R-:W-:Y:S02]  /*1b1b0*/  IMAD.MOV.U32 R153, RZ, RZ, R150 ;  /* 0x000000ffff997224 */ /* 0x000fe400078e0096 */
[----:B------:R-:W-:Y:S01]  /*1b1c0*/  @!P3 IMAD.MOV R134, RZ, RZ, -R134 ;  /* 0x000000ffff86b224 */ /* 0x000fe200078e0a86 */
[----:B------:R-:W-:Y:S01]  /*1b1d0*/  ISETP.GE.AND P3, PT, R170, RZ, PT ;  /* 0x000000ffaa00720c */ /* 0x000fe20003f66270 */
        /* <DEDUP_REMOVED lines=10> */
[----:B------:R-:W-:Y:S01]  /*1b280*/  @!P1 IMAD.IADD R138, R138, 0x1, -R3 ;  /* 0x000000018a8a9824 */ /* 0x000fe200078e0a03 */
[----:B------:R-:W-:Y:S01]  /*1b290*/  ISETP.GE.AND P1, PT, R171, RZ, PT ;  /* 0x000000ffab00720c */ /* 0x000fe20003f26270 */
[----:B------:R-:W-:Y:S01]  /*1b2a0*/  IMAD.MOV.U32 R178, RZ, RZ, R167 ;  /* 0x000000ffffb27224 */ /* 0x000fe200078e00a7 */
[----:B------:R-:W4:Y:S01]  /*1b2b0*/  LDL.LU R153, [R1+0x748] ;  /* 0x0007480001997983 */ /* 0x000f220000300800 */
[----:B------:R-:W-:Y:S02]  /*1b2c0*/  IMAD.MOV.U32 R151, RZ, RZ, R150 ;  /* 0x000000ffff977224 */ /* 0x000fe400078e0096 */
[----:B------:R-:W-:Y:S02]  /*1b2d0*/  IMAD.MOV.U32 R167, RZ, RZ, R154 ;  /* 0x000000ffffa77224 */ /* 0x000fe400078e009a */
[----:B------:R-:W-:-:S02]  /*1b2e0*/  IMAD.MOV.U32 R150, RZ, RZ, R149 ;  /* 0x000000ffff967224 */ /* 0x000fc400078e0095 */
[----:B------:R-:W-:Y:S01]  /*1b2f0*/  IMAD.MOV.U32 R154, RZ, RZ, R148 ;  /* 0x000000ffff9a7224 */ /* 0x000fe200078e0094 */
[----:B------:R-:W4:Y:S01]  /*1b300*/  LDL.LU R149, [R1+0x6b0] ;  /* 0x0006b00001957983 */ /* 0x000f220000300800 */
[----:B------:R-:W-:Y:S01]  /*1b310*/  @!P5 IMAD.IADD R136, R136, 0x1, -R3 ;  /* 0x000000018888d824 */ /* 0x000fe200078e0a03 */
[----:B------:R-:W-:Y:S02]  /*1b320*/  IABS R139, R173 ;  /* 0x000000ad008b7213 */ /* 0x000fe40000000000 */
[----:B------:R-:W4:Y:S01]  /*1b330*/  LDL.LU R148, [R1+0x708] ;  /* 0x0007080001947983 */ /* 0x000f220000300800 */
[----:B------:R-:W-:Y:S01]  /*1b340*/  ISETP.GE.AND P5, PT, R173, RZ, PT ;  /* 0x000000ffad00720c */ /* 0x000fe20003fa6270 */
[----:B------:R-:W-:Y:S01]  /*1b350*/  @!P4 IMAD.MOV R132, RZ, RZ, -R132 ;  /* 0x000000ffff84c224 */ /* 0x000fe200078e0a84 */
[----:B------:R-:W-:Y:S02]  /*1b360*/  ISETP.GE.AND P0, PT, R174, RZ, PT ;  /* 0x000000ffae00720c */ /* 0x000fe40003f06270 */
[----:B------:R-:W-:Y:S01]  /*1b370*/  ISETP.GE.AND P4, PT, R175, RZ, PT ;  /* 0x000000ffaf00720c */ /* 0x000fe20003f86270 */
[----:B---3--:R-:W-:-:S04]  /*1b380*/  IMAD.MOV.U32 R166, RZ, RZ, R146 ;  /* 0x000000ffffa67224 */ /* 0x008fc800078e0092 */
[----:B------:R-:W-:Y:S02]  /*1b390*/  IMAD.MOV.U32 R170, RZ, RZ, R166 ;  /* 0x000000ffffaa7224 */ /* 0x000fe400078e00a6 */
[----:B------:R-:W-:Y:S02]  /*1b3a0*/  IMAD.MOV.U32 R166, RZ, RZ, R164 ;  /* 0x000000ffffa67224 */ /* 0x000fe400078e00a4 */
[----:B------:R-:W-:Y:S01]  /*1b3b0*/  IMAD.MOV.U32 R164, RZ, RZ, R141 ;  /* 0x000000ffffa47224 */ /* 0x000fe200078e008d */
[----:B------:R-:W-:Y:S01]  /*1b3c0*/  IABS R141, R171 ;  /* 0x000000ab008d7213 */ /* 0x000fe20000000000 */
[----:B------:R-:W-:Y:S02]  /*1b3d0*/  IMAD.MOV.U32 R171, RZ, RZ, R169 ;  /* 0x000000ffffab7224 */ /* 0x000fe400078e00a9 */
[----:B------:R-:W-:Y:S02]  /*1b3e0*/  IMAD.MOV.U32 R169, RZ, RZ, R164 ;  /* 0x000000ffffa97224 */ /* 0x000fe400078e00a4 */
[----:B------:R-:W-:-:S02]  /*1b3f0*/  IMAD.MOV.U32 R164, RZ, RZ, R155 ;  /* 0x000000ffffa47224 */ /* 0x000fc400078e009b */
[----:B------:R-:W3:Y:S04]  /*1b400*/  LDL.LU R155, [R1+0x6e4] ;  /* 0x0006e400019b7983 */ /* 0x000ee80000300800 */
[----:B------:R-:W4:Y:S04]  /*1b410*/  LDL.LU R173, [R1+0x674] ;  /* 0x0006740001ad7983 */ /* 0x000f280000300800 */
[----:B------:R-:W3:Y:S04]  /*1b420*/  LDL.LU R174, [R1+0x678] ;  /* 0x0006780001ae7983 */ /* 0x000ee80000300800 */
[----:B------:R-:W4:Y:S01]  /*1b430*/  LDL.LU R175, [R1+0x67c] ;  /* 0x00067c0001af7983 */ /* 0x000f220000300800 */
[----:B------:R-:W-:-:S04]  /*1b440*/  IMAD.HI.U32 R2, R4, R139, RZ ;  /* 0x0000008b04027227 */ /* 0x000fc800078e00ff */
[----:B------:R-:W-:-:S04]  /*1b450*/  IMAD.MOV R2, RZ, RZ, -R2 ;  /* 0x000000ffff027224 */ /* 0x000fc800078e0a02 */
[C---:B------:R-:W-:Y:S02]  /*1b460*/  IMAD R139, R3.reuse, R2, R139 ;  /* 0x00000002038b7224 */ /* 0x040fe400078e028b */
[----:B------:R-:W-:Y:S01]  /*1b470*/  @!P2 IMAD.MOV R133, RZ, RZ, -R133 ;  /* 0x000000ffff85a224 */ /* 0x000fe200078e0a85 */
[C---:B------:R-:W-:Y:S01]  /*1b480*/  ISETP.GT.U32.AND P2, PT, R3.reuse, R137, PT ;  /* 0x000000890300720c */ /* 0x040fe20003f44070 */
[----:B------:R-:W-:Y:S01]  /*1b490*/  @!P4 IMAD.MOV R135, RZ, RZ, -R135 ;  /* 0x000000ffff87c224 */ /* 0x000fe200078e0a87 */
[----:B------:R-:W-:-:S11]  /*1b4a0*/  ISETP.GT.U32.AND P4, PT, R3, R139, PT ;  /* 0x0000008b0300720c */ /* 0x000fd60003f84070 */
[--C-:B------:R-:W-:Y:S02]  /*1b4b0*/  @!P2 IMAD.IADD R137, R137, 0x1, -R3.reuse ;  /* 0x000000018989a824 */ /* 0x100fe400078e0a03 */
[----:B------:R-:W-:Y:S02]  /*1b4c0*/  @!P4 IMAD.IADD R139, R139, 0x1, -R3 ;  /* 0x000000018b8bc824 */ /* 0x000fe400078e0a03 */
[----:B------:R-:W-:-:S03]  /*1b4d0*/  @!P6 IMAD.MOV R137, RZ, RZ, -R137 ;  /* 0x000000ffff89e224 */ /* 0x000fc600078e0a89 */
[----:B------:R-:W-:Y:S01]  /*1b4e0*/  ISETP.GT.U32.AND P6, PT, R3, R139, PT ;  /* 0x0000008b0300720c */ /* 0x000fe20003fc4070 */
[----:B------:R-:W-:Y:S02]  /*1b4f0*/  IMAD.MOV.U32 R176, RZ, RZ, R169 ;  /* 0x000000ffffb07224 */ /* 0x000fe400078e00a9 */
[----:B------:R-:W-:Y:S02]  /*1b500*/  IMAD.MOV.U32 R184, RZ, RZ, R171 ;  /* 0x000000ffffb87224 */ /* 0x000fe400078e00ab */
[----:B------:R-:W-:Y:S02]  /*1b510*/  IMAD.MOV.U32 R171, RZ, RZ, R167 ;  /* 0x000000ffffab7224 */ /* 0x000fe400078e00a7 */
[----:B------:R-:W-:Y:S01]  /*1b520*/  IMAD.MOV.U32 R167, RZ, RZ, R156 ;  /* 0x000000ffffa77224 */ /* 0x000fe200078e009c */
[----:B------:R-:W-:Y:S01]  /*1b530*/  ISETP.GE.AND P2, PT, R172, RZ, PT ;  /* 0x000000ffac00720c */ /* 0x000fe20003f46270 */
[----:B------:R-:W-:-:S04]  /*1b540*/  IMAD.MOV.U32 R146, RZ, RZ, R140 ;  /* 0x000000ffff927224 */ /* 0x000fc800078e008c */
[----:B------:R-:W-:Y:S01]  /*1b550*/  @!P6 IMAD.IADD R139, R139, 0x1, -R3 ;  /* 0x000000018b8be824 */ /* 0x000fe200078e0a03 */
[----:B------:R-:W-:Y:S01]  /*1b560*/  IABS R140, R172 ;  /* 0x000000ac008c7213 */ /* 0x000fe20000000000 */
[----:B------:R-:W-:Y:S02]  /*1b570*/  IMAD.MOV.U32 R172, RZ, RZ, R170 ;  /* 0x000000ffffac7224 */ /* 0x000fe400078e00aa */
[----:B------:R-:W-:Y:S01]  /*1b580*/  @!P5 IMAD.MOV R139, RZ, RZ, -R139 ;  /* 0x000000ffff8bd224 */ /* 0x000fe200078e0a8b */
[----:B------:R-:W-:Y:S01]  /*1b590*/  ISETP.GE.AND P5, PT, R176, RZ, PT ;  /* 0x000000ffb000720c */ /* 0x000fe20003fa6270 */
[----:B------:R-:W-:Y:S02]  /*1b5a0*/  IMAD.MOV.U32 R170, RZ, RZ, R168 ;  /* 0x000000ffffaa7224 */ /* 0x000fe400078e00a8 */
[----:B------:R-:W-:Y:S01]  /*1b5b0*/  IMAD.MOV.U32 R168, RZ, RZ, R142 ;  /* 0x000000ffffa87224 */ /* 0x000fe200078e008e */
[----:B------:R-:W-:Y:S02]  /*1b5c0*/  IABS R142, R172 ;  /* 0x000000ac008e7213 */ /* 0x000fe40000000000 */
[----:B------:R-:W-:Y:S01]  /*1b5d0*/  ISETP.GE.AND P4, PT, R172, RZ, PT ;  /* 0x000000ffac00720c */ /* 0x000fe20003f86270 */
[----:B------:R-:W-:-:S02]  /*1b5e0*/  IMAD.MOV.U32 R172, RZ, RZ, R168 ;  /* 0x000000ffffac7224 */ /* 0x000fc400078e00a8 */
[----:B--2---:R-:W-:Y:S01]  /*1b5f0*/  IMAD.MOV.U32 R156, RZ, RZ, R143 ;  /* 0x000000ffff9c7224 */ /* 0x004fe200078e008f */
[----:B------:R-:W-:Y:S01]  /*1b600*/  IABS R143, R176 ;  /* 0x000000b0008f7213 */ /* 0x000fe20000000000 */
[----:B----4-:R-:W-:Y:S02]  /*1b610*/  IMAD.MOV.U32 R181, RZ, RZ, R175 ;  /* 0x000000ffffb57224 */ /* 0x010fe400078e00af */
[----:B------:R-:W2:Y:S04]  /*1b620*/  LDL.LU R175, [R1+0x694] ;  /* 0x0006940001af7983 */ /* 0x000ea80000300800 */
[----:B------:R-:W4:Y:S01]  /*1b630*/  LDL.LU R176, [R1+0x690] ;  /* 0x0006900001b07983 */ /* 0x000f220000300800 */
[----:B------:R-:W-:Y:S02]  /*1b640*/  IMAD.MOV.U32 R183, RZ, RZ, R173 ;  /* 0x000000ffffb77224 */ /* 0x000fe400078e00ad */
[----:B------:R-:W-:-:S02]  /*1b650*/  IMAD.MOV.U32 R173, RZ, RZ, R172 ;  /* 0x000000ffffad7224 */ /* 0x000fc400078e00ac */
[----:B------:R-:W4:Y:S01]  /*1b660*/  LDL.LU R172, [R1+0x684] ;  /* 0x0006840001ac7983 */ /* 0x000f220000300800 */
[----:B------:R-:W-:Y:S01]  /*1b670*/  @!P0 IMAD.MOV R136, RZ, RZ, -R136 ;  /* 0x000000ffff888224 */ /* 0x000fe200078e0a88 */
[----:B------:R-:W-:Y:S01]  /*1b680*/  ISETP.GT.U32.AND P0, PT, R3, R138, PT ;  /* 0x0000008a0300720c */ /* 0x000fe20003f04070 */
[----:B------:R-:W-:-:S04]  /*1b690*/  IMAD.HI.U32 R5, R4, R140, RZ ;  /* 0x0000008c04057227 */ /* 0x000fc800078e00ff */
[----:B------:R-:W-:Y:S02]  /*1b6a0*/  IMAD.MOV R5, RZ, RZ, -R5 ;  /* 0x000000ffff057224 */ /* 0x000fe400078e0a05 */
[----:B------:R-:W-:-:S04]  /*1b6b0*/  IMAD.HI.U32 R2, R4, R141, RZ ;  /* 0x0000008d04027227 */ /* 0x000fc800078e00ff */
[C---:B------:R-:W-:Y:S02]  /*1b6c0*/  IMAD R140, R3.reuse, R5, R140 ;  /* 0x00000005038c7224 */ /* 0x040fe400078e028c */
[----:B------:R-:W-:Y:S02]  /*1b6d0*/  IMAD.MOV R2, RZ, RZ, -R2 ;  /* 0x000000ffff027224 */ /* 0x000fe400078e0a02 */
[----:B------:R-:W-:Y:S01]  /*1b6e0*/  @!P0 IMAD.IADD R138, R138, 0x1, -R3 ;  /* 0x000000018a8a8824 */ /* 0x000fe200078e0a03 */
[C---:B------:R-:W-:Y:S01]  /*1b6f0*/  ISETP.GT.U32.AND P0, PT, R3.reuse, R140, PT ;  /* 0x0000008c0300720c */ /* 0x040fe20003f04070 */
[----:B------:R-:W-:Y:S02]  /*1b700*/  IMAD R141, R3, R2, R141 ;  /* 0x00000002038d7224 */ /* 0x000fe400078e028d */
[----:B------:R-:W-:-:S03]  /*1b710*/  IMAD.HI.U32 R2, R4, R142, RZ ;  /* 0x0000008e04027227 */ /* 0x000fc600078e00ff */
[----:B------:R-:W-:Y:S01]  /*1b720*/  ISETP.GT.U32.AND P6, PT, R3, R141, PT ;  /* 0x0000008d0300720c */ /* 0x000fe20003fc4070 */
[----:B------:R-:W-:-:S04]  /*1b730*/  IMAD.MOV R2, RZ, RZ, -R2 ;  /* 0x000000ffff027224 */ /* 0x000fc800078e0a02 */
[----:B------:R-:W-:Y:S02]  /*1b740*/  IMAD R142, R3, R2, R142 ;  /* 0x00000002038e7224 */ /* 0x000fe400078e028e */
[----:B------:R-:W-:-:S03]  /*1b750*/  @!P0 IMAD.IADD R140, R140, 0x1, -R3 ;  /* 0x000000018c8c8824 */ /* 0x000fc600078e0a03 */
[----:B------:R-:W-:Y:S01]  /*1b760*/  ISETP.GT.U32.AND P0, PT, R3, R142, PT ;  /* 0x0000008e0300720c */ /* 0x000fe20003f04070 */
[----:B------:R-:W-:Y:S02]  /*1b770*/  IMAD.MOV.U32 R168, RZ, RZ, R163 ;  /* 0x000000ffffa87224 */ /* 0x000fe400078e00a3 */
[----:B------:R-:W-:Y:S01]  /*1b780*/  IMAD.MOV.U32 R163, RZ, RZ, R144 ;  /* 0x000000ffffa37224 */ /* 0x000fe200078e0090 */
[----:B------:R-:W-:Y:S01]  /*1b790*/  IABS R144, R178 ;  /* 0x000000b200907213 */ /* 0x000fe20000000000 */
[----:B------:R-:W-:Y:S02]  /*1b7a0*/  @!P6 IMAD.IADD R141, R141, 0x1, -R3 ;  /* 0x000000018d8de824 */ /* 0x000fe400078e0a03 */
[----:B------:R-:W-:Y:S01]  /*1b7b0*/  IMAD.MOV.U32 R169, RZ, RZ, R165 ;  /* 0x000000ffffa97224 */ /* 0x000fe200078e00a5 */
[C---:B------:R-:W-:Y:S01]  /*1b7c0*/  ISETP.GT.U32.AND P6, PT, R3.reuse, R140, PT ;  /* 0x0000008c0300720c */ /* 0x040fe20003fc4070 */
[----:B------:R-:W-:Y:S01]  /*1b7d0*/  IMAD.MOV.U32 R165, RZ, RZ, R145 ;  /* 0x000000ffffa57224 */ /* 0x000fe200078e0091 */
[----:B------:R-:W-:Y:S01]  /*1b7e0*/  IABS R145, R177 ;  /* 0x000000b100917213 */ /* 0x000fe20000000000 */
[----:B------:R-:W-:Y:S01]  /*1b7f0*/  @!P3 IMAD.MOV R138, RZ, RZ, -R138 ;  /* 0x000000ffff8ab224 */ /* 0x000fe200078e0a8a */
[----:B------:R-:W-:Y:S01]  /*1b800*/  ISETP.GT.U32.AND P3, PT, R3, R141, PT ;  /* 0x0000008d0300720c */ /* 0x000fe20003f64070 */
[----:B------:R-:W-:-:S02]  /*1b810*/  IMAD.MOV.U32 R185, RZ, RZ, R170 ;  /* 0x000000ffffb97224 */ /* 0x000fc400078e00aa */
[----:B------:R-:W-:-:S04]  /*1b820*/  IMAD.HI.U32 R6, R4, R144, RZ ;  /* 0x0000009004067227 */ /* 0x000fc800078e00ff */
[----:B------:R-:W-:Y:S02]  /*1b830*/  IMAD.MOV.U32 R170, RZ, RZ, R166 ;  /* 0x000000ffffaa7224 */ /* 0x000fe400078e00a6 */
[----:B------:R-:W-:Y:S01]  /*1b840*/  IMAD.MOV.U32 R166, RZ, RZ, R146 ;  /* 0x000000ffffa67224 */ /* 0x000fe200078e0092 */
[----:B------:R-:W-:Y:S01]  /*1b850*/  IABS R146, R179 ;  /* 0x000000b300927213 */ /* 0x000fe20000000000 */
[----:B------:R-:W-:Y:S02]  /*1b860*/  @!P0 IMAD.IADD R142, R142, 0x1, -R3 ;  /* 0x000000018e8e8824 */ /* 0x000fe400078e0a03 */
[----:B------:R-:W-:-:S04]  /*1b870*/  IMAD.HI.U32 R5, R4, R145, RZ ;  /* 0x0000009104057227 */ /* 0x000fc800078e00ff */
[----:B------:R-:W-:Y:S01]  /*1b880*/  IMAD.MOV R6, RZ, RZ, -R6 ;  /* 0x000000ffff067224 */ /* 0x000fe200078e0a06 */
[----:B------:R-:W-:Y:S01]  /*1b890*/  ISETP.GT.U32.AND P0, PT, R3, R142, PT ;  /* 0x0000008e0300720c */ /* 0x000fe20003f04070 */
[----:B------:R-:W-:-:S04]  /*1b8a0*/  IMAD.HI.U32 R2, R4, R146, RZ ;  /* 0x0000009204027227 */ /* 0x000fc800078e00ff */
[----:B------:R-:W-:Y:S02]  /*1b8b0*/  IMAD.MOV R5, RZ, RZ, -R5 ;  /* 0x000000ffff057224 */ /* 0x000fe400078e0a05 */
[C---:B------:R-:W-:Y:S02]  /*1b8c0*/  IMAD R144, R3.reuse, R6, R144 ;  /* 0x0000000603907224 */ /* 0x040fe400078e0290 */
[----:B------:R-:W-:Y:S02]  /*1b8d0*/  IMAD.MOV R2, RZ, RZ, -R2 ;  /* 0x000000ffff027224 */ /* 0x000fe400078e0a02 */
[----:B------:R-:W-:Y:S02]  /*1b8e0*/  IMAD R145, R3, R5, R145 ;  /* 0x0000000503917224 */ /* 0x000fe400078e0291 */
[--C-:B------:R-:W-:Y:S02]  /*1b8f0*/  @!P6 IMAD.IADD R140, R140, 0x1, -R3.reuse ;  /* 0x000000018c8ce824 */ /* 0x100fe400078e0a03 */
[----:B------:R-:W-:Y:S01]  /*1b900*/  @!P3 IMAD.IADD R141, R141, 0x1, -R3 ;  /* 0x000000018d8db824 */ /* 0x000fe200078e0a03 */
[C---:B------:R-:W-:Y:S01]  /*1b910*/  ISETP.GT.U32.AND P3, PT, R3.reuse, R144, PT ;  /* 0x000000900300720c */ /* 0x040fe20003f64070 */
[----:B------:R-:W-:-:S02]  /*1b920*/  IMAD R146, R3, R2, R146 ;  /* 0x0000000203927224 */ /* 0x000fc400078e0292 */
[----:B------:R-:W-:Y:S01]  /*1b930*/  @!P2 IMAD.MOV R140, RZ, RZ, -R140 ;  /* 0x000000ffff8ca224 */ /* 0x000fe200078e0a8c */
[C---:B------:R-:W-:Y:S01]  /*1b940*/  ISETP.GT.U32.AND P2, PT, R3.reuse, R145, PT ;  /* 0x000000910300720c */ /* 0x040fe20003f44070 */
[----:B---3--:R-:W-:Y:S02]  /*1b950*/  IMAD.MOV.U32 R182, RZ, RZ, R174 ;  /* 0x000000ffffb67224 */ /* 0x008fe400078e00ae */
[----:B------:R-:W-:Y:S02]  /*1b960*/  IMAD.MOV.U32 R174, RZ, RZ, R164 ;  /* 0x000000ffffae7224 */ /* 0x000fe400078e00a4 */
[----:B------:R-:W-:Y:S01]  /*1b970*/  @!P0 IMAD.IADD R142, R142, 0x1, -R3 ;  /* 0x000000018e8e8824 */ /* 0x000fe200078e0a03 */
[----:B------:R-:W-:Y:S01]  /*1b980*/  ISETP.GT.U32.AND P0, PT, R3, R146, PT ;  /* 0x000000920300720c */ /* 0x000fe20003f04070 */
[----:B------:R-:W-:Y:S01]  /*1b990*/  IMAD.MOV.U32 R164, RZ, RZ, R147 ;  /* 0x000000ffffa47224 */ /* 0x000fe200078e0093 */
[----:B------:R-:W-:Y:S01]  /*1b9a0*/  IABS R147, R185 ;  /* 0x000000b900937213 */ /* 0x000fe20000000000 */
[----:B------:R-:W-:-:S04]  /*1b9b0*/  IMAD.HI.U32 R7, R4, R143, RZ ;  /* 0x0000008f04077227 */ /* 0x000fc800078e00ff */
[----:B------:R-:W-:Y:S01]  /*1b9c0*/  @!P1 IMAD.MOV R141, RZ, RZ, -R141 ;  /* 0x000000ffff8d9224 */ /* 0x000fe200078e0a8d */
[----:B------:R-:W-:Y:S01]  /*1b9d0*/  ISETP.GE.AND P1, PT, R178, RZ, PT ;  /* 0x000000ffb200720c */ /* 0x000fe20003f26270 */
[----:B------:R-:W-:Y:S02]  /*1b9e0*/  IMAD.MOV.U32 R178, RZ, RZ, R173 ;  /* 0x000000ffffb27224 */ /* 0x000fe400078e00ad */
[----:B------:R-:W-:Y:S02]  /*1b9f0*/  IMAD.MOV.U32 R173, RZ, RZ, R168 ;  /* 0x000000ffffad7224 */ /* 0x000fe400078e00a8 */
[----:B------:R-:W-:Y:S02]  /*1ba00*/  IMAD.MOV R7, RZ, RZ, -R7 ;  /* 0x000000ffff077224 */ /* 0x000fe400078e0a07 */
[----:B------:R-:W-:Y:S02]  /*1ba10*/  IMAD.MOV.U32 R168, RZ, RZ, R167 ;  /* 0x000000ffffa87224 */ /* 0x000fe400078e00a7 */
[----:B------:R-:W-:-:S02]  /*1ba20*/  @!P3 IMAD.IADD R144, R144, 0x1, -R3 ;  /* 0x000000019090b824 */ /* 0x000fc400078e0a03 */
[----:B------:R-:W-:-:S04]  /*1ba30*/  IMAD.HI.U32 R2, R4, R147, RZ ;  /* 0x0000009304027227 */ /* 0x000fc800078e00ff */
[----:B------:R-:W-:Y:S02]  /*1ba40*/  IMAD.MOV.U32 R167, RZ, RZ, R166 ;  /* 0x000000ffffa77224 */ /* 0x000fe400078e00a6 */
[----:B------:R-:W-:Y:S02]  /*1ba50*/  IMAD.MOV.U32 R166, RZ, RZ, R163 ;  /* 0x000000ffffa67224 */ /* 0x000fe400078e00a3 */
[----:B------:R-:W-:Y:S02]  /*1ba60*/  IMAD.MOV.U32 R163, RZ, RZ, R154 ;  /* 0x000000ffffa37224 */ /* 0x000fe400078e009a */
[----:B------:R-:W-:Y:S02]  /*1ba70*/  IMAD R143, R3, R7, R143 ;  /* 0x00000007038f7224 */ /* 0x000fe400078e028f */
[----:B------:R-:W-:Y:S01]  /*1ba80*/  IMAD.MOV.U32 R154, RZ, RZ, R148 ;  /* 0x000000ffff9a7224 */ /* 0x000fe200078e0094 */
[----:B------:R-:W-:Y:S01]  /*1ba90*/  IABS R148, R184 ;  /* 0x000000b800947213 */ /* 0x000fe20000000000 */
[--C-:B------:R-:W-:Y:S01]  /*1baa0*/  @!P2 IMAD.IADD R145, R145, 0x1, -R3.reuse ;  /* 0x000000019191a824 */ /* 0x100fe200078e0a03 */
[C---:B------:R-:W-:Y:S01]  /*1bab0*/  ISETP.GT.U32.AND P2, PT, R3.reuse, R144, PT ;  /* 0x000000900300720c */ /* 0x040fe20003f44070 */
[----:B------:R-:W-:Y:S01]  /*1bac0*/  IMAD.MOV R2, RZ, RZ, -R2 ;  /* 0x000000ffff027224 */ /* 0x000fe200078e0a02 */
[C---:B------:R-:W-:Y:S01]  /*1bad0*/  ISETP.GT.U32.AND P6, PT, R3.reuse, R143, PT ;  /* 0x0000008f0300720c */ /* 0x040fe20003fc4070 */
[----:B------:R-:W-:Y:S01]  /*1bae0*/  @!P0 IMAD.IADD R146, R146, 0x1, -R3 ;  /* 0x0000000192928824 */ /* 0x000fe200078e0a03 */
[C---:B------:R-:W-:Y:S01]  /*1baf0*/  ISETP.GT.U32.AND P0, PT, R3.reuse, R145, PT ;  /* 0x000000910300720c */ /* 0x040fe20003f04070 */
[----:B------:R-:W-:-:S02]  /*1bb00*/  IMAD R147, R3, R2, R147 ;  /* 0x0000000203937224 */ /* 0x000fc400078e0293 */
[----:B------:R-:W-:-:S04]  /*1bb10*/  IMAD.HI.U32 R2, R4, R148, RZ ;  /* 0x0000009404027227 */ /* 0x000fc800078e00ff */
[----:B------:R-:W-:Y:S02]  /*1bb20*/  IMAD.MOV R2, RZ, RZ, -R2 ;  /* 0x000000ffff027224 */ /* 0x000fe400078e0a02 */
[--C-:B------:R-:W-:Y:S01]  /*1bb30*/  @!P2 IMAD.IADD R144, R144, 0x1, -R3.reuse ;  /* 0x000000019090a824 */ /* 0x100fe200078e0a03 */
[C---:B------:R-:W-:Y:S01]  /*1bb40*/  ISETP.GT.U32.AND P2, PT, R3.reuse, R147, PT ;  /* 0x000000930300720c */ /* 0x040fe20003f44070 */
[----:B------:R-:W-:Y:S02]  /*1bb50*/  IMAD R148, R3, R2, R148 ;  /* 0x0000000203947224 */ /* 0x000fe400078e0294 */
[--C-:B------:R-:W-:Y:S02]  /*1bb60*/  @!P6 IMAD.IADD R143, R143, 0x1, -R3.reuse ;  /* 0x000000018f8fe824 */ /* 0x100fe400078e0a03 */
[----:B------:R-:W-:Y:S01]  /*1bb70*/  @!P0 IMAD.IADD R145, R145, 0x1, -R3 ;  /* 0x0000000191918824 */ /* 0x000fe200078e0a03 */
[C---:B------:R-:W-:Y:S02]  /*1bb80*/  ISETP.GT.U32.AND P0, PT, R3.reuse, R148, PT ;  /* 0x000000940300720c */ /* 0x040fe40003f04070 */
[----:B------:R-:W-:Y:S01]  /*1bb90*/  ISETP.GT.U32.AND P3, PT, R3, R143, PT ;  /* 0x0000008f0300720c */ /* 0x000fe20003f64070 */
[----:B------:R-:W-:-:S04]  /*1bba0*/  @!P4 IMAD.MOV R142, RZ, RZ, -R142 ;  /* 0x000000ffff8ec224 */ /* 0x000fc800078e0a8e */
[----:B------:R-:W-:Y:S01]  /*1bbb0*/  @!P2 IMAD.IADD R147, R147, 0x1, -R3 ;  /* 0x000000019393a824 */ /* 0x000fe200078e0a03 */
[----:B------:R-:W-:Y:S02]  /*1bbc0*/  ISETP.GT.U32.AND P4, PT, R3, R146, PT ;  /* 0x000000920300720c */ /* 0x000fe40003f84070 */
[----:B------:R-:W-:-:S03]  /*1bbd0*/  ISETP.GE.AND P6, PT, R177, RZ, PT ;  /* 0x000000ffb100720c */ /* 0x000fc60003fc6270 */
[--C-:B------:R-:W-:Y:S01]  /*1bbe0*/  @!P0 IMAD.IADD R148, R148, 0x1, -R3.reuse ;  /* 0x0000000194948824 */ /* 0x100fe200078e0a03 */
[----:B------:R-:W-:Y:S01]  /*1bbf0*/  ISETP.GT.U32.AND P0, PT, R3, R147, PT ;  /* 0x000000930300720c */ /* 0x000fe20003f04070 */
[----:B------:R-:W-:Y:S02]  /*1bc00*/  IMAD.MOV.U32 R177, RZ, RZ, R174 ;  /* 0x000000ffffb17224 */ /* 0x000fe400078e00ae */
[----:B------:R-:W-:Y:S01]  /*1bc10*/  @!P3 IMAD.IADD R143, R143, 0x1, -R3 ;  /* 0x000000018f8fb824 */ /* 0x000fe200078e0a03 */
[----:B------:R-:W-:Y:S01]  /*1bc20*/  ISETP.GE.AND P3, PT, R179, RZ, PT ;  /* 0x000000ffb300720c */ /* 0x000fe20003f66270 */
[----:B------:R-:W-:Y:S02]  /*1bc30*/  IMAD.MOV.U32 R180, RZ, RZ, R178 ;  /* 0x000000ffffb47224 */ /* 0x000fe400078e00b2 */
[----:B------:R-:W-:Y:S02]  /*1bc40*/  IMAD.MOV.U32 R179, RZ, RZ, R177 ;  /* 0x000000ffffb37224 */ /* 0x000fe400078e00b1 */
[----:B------:R-:W-:-:S02]  /*1bc50*/  IMAD.MOV.U32 R199, RZ, RZ, R180 ;  /* 0x000000ffffc77224 */ /* 0x000fc400078e00b4 */
[----:B------:R-:W-:Y:S02]  /*1bc60*/  IMAD.MOV.U32 R200, RZ, RZ, R179 ;  /* 0x000000ffffc87224 */ /* 0x000fe400078e00b3 */
[--C-:B------:R-:W-:Y:S02]  /*1bc70*/  @!P4 IMAD.IADD R146, R146, 0x1, -R3.reuse ;  /* 0x000000019292c824 */ /* 0x100fe400078e0a03 */
[----:B------:R-:W-:Y:S01]  /*1bc80*/  @!P0 IMAD.IADD R147, R147, 0x1, -R3 ;  /* 0x0000000193938824 */ /* 0x000fe200078e0a03 */
[----:B------:R-:W-:Y:S01]  /*1bc90*/  ISETP.GE.AND P0, PT, R181, RZ, PT ;  /* 0x000000ffb500720c */ /* 0x000fe20003f06270 */
[----:B------:R-:W-:Y:S02]  /*1bca0*/  IMAD.MOV.U32 R174, RZ, RZ, R171 ;  /* 0x000000ffffae7224 */ /* 0x000fe400078e00ab */
[----:B------:R-:W-:Y:S02]  /*1bcb0*/  IMAD.MOV.U32 R171, RZ, RZ, R170 ;  /* 0x000000ffffab7224 */ /* 0x000fe400078e00aa */
[----:B------:R-:W-:Y:S01]  /*1bcc0*/  @!P3 IMAD.MOV R146, RZ, RZ, -R146 ;  /* 0x000000ffff92b224 */ /* 0x000fe200078e0a92 */
[----:B------:R-:W-:Y:S01]  /*1bcd0*/  ISETP.GE.AND P3, PT, R182, RZ, PT ;  /* 0x000000ffb600720c */ /* 0x000fe20003f66270 */
[----:B------:R-:W-:-:S02]  /*1bce0*/  IMAD.MOV.U32 R170, RZ, RZ, R169 ;  /* 0x000000ffffaa7224 */ /* 0x000fc400078e00a9 */
[----:B------:R-:W-:Y:S02]  /*1bcf0*/  IMAD.MOV.U32 R169, RZ, RZ, R156 ;  /* 0x000000ffffa97224 */ /* 0x000fe400078e009c */
[----:B------:R-:W-:Y:S02]  /*1bd00*/  IMAD.MOV.U32 R156, RZ, RZ, R153 ;  /* 0x000000ffff9c7224 */ /* 0x000fe400078e0099 */
[----:B------:R-:W-:Y:S02]  /*1bd10*/  IMAD.MOV.U32 R153, RZ, RZ, R149 ;  /* 0x000000ffff997224 */ /* 0x000fe400078e0095 */
[----:B--2---:R-:W-:Y:S02]  /*1bd20*/  IMAD.MOV.U32 R178, RZ, RZ, R175 ;  /* 0x000000ffffb27224 */ /* 0x004fe400078e00af */
[----:B------:R-:W-:Y:S02]  /*1bd30*/  IMAD.MOV.U32 R175, RZ, RZ, R151 ;  /* 0x000000ffffaf7224 */ /* 0x000fe400078e0097 */
[----:B----4-:R-:W-:-:S02]  /*1bd40*/  IMAD.MOV.U32 R177, RZ, RZ, R176 ;  /* 0x000000ffffb17224 */ /* 0x010fc400078e00b0 */
[----:B------:R-:W-:Y:S02]  /*1bd50*/  IMAD.MOV.U32 R176, RZ, RZ, R164 ;  /* 0x000000ffffb07224 */ /* 0x000fe400078e00a4 */
[----:B------:R-:W-:Y:S02]  /*1bd60*/  IMAD.MOV.U32 R180, RZ, RZ, R175 ;  /* 0x000000ffffb47224 */ /* 0x000fe400078e00af */
[----:B------:R-:W-:Y:S01]  /*1bd70*/  IMAD.MOV.U32 R179, RZ, RZ, R176 ;  /* 0x000000ffffb37224 */ /* 0x000fe200078e00b0 */
[----:B------:R-:W-:Y:S01]  /*1bd80*/  IABS R151, R181 ;  /* 0x000000b500977213 */ /* 0x000fe20000000000 */
[----:B------:R-:W-:Y:S02]  /*1bd90*/  IMAD.MOV.U32 R181, RZ, RZ, R180 ;  /* 0x000000ffffb57224 */ /* 0x000fe400078e00b4 */
[----:B------:R-:W-:Y:S02]  /*1bda0*/  IMAD.MOV.U32 R180, RZ, RZ, R179 ;  /* 0x000000ffffb47224 */ /* 0x000fe400078e00b3 */
[----:B------:R-:W-:Y:S01]  /*1bdb0*/  IMAD.MOV.U32 R164, RZ, RZ, R150 ;  /* 0x000000ffffa47224 */ /* 0x000fe200078e0096 */
[----:B------:R-:W-:Y:S01]  /*1bdc0*/  IABS R150, R182 ;  /* 0x000000b600967213 */ /* 0x000fe20000000000 */
[----:B------:R-:W-:-:S02]  /*1bdd0*/  IMAD.MOV.U32 R179, RZ, RZ, R178 ;  /* 0x000000ffffb37224 */ /* 0x000fc400078e00b2 */
[----:B------:R-:W-:Y:S02]  /*1bde0*/  IMAD.MOV.U32 R178, RZ, RZ, R177 ;  /* 0x000000ffffb27224 */ /* 0x000fe400078e00b1 */
[----:B------:R-:W-:Y:S02]  /*1bdf0*/  IMAD.MOV.U32 R177, RZ, RZ, R172 ;  /* 0x000000ffffb17224 */ /* 0x000fe400078e00ac */
[----:B------:R-:W-:Y:S02]  /*1be00*/  IMAD.MOV.U32 R182, RZ, RZ, R181 ;  /* 0x000000ffffb67224 */ /* 0x000fe400078e00b5 */
[----:B------:R-:W-:Y:S02]  /*1be10*/  IMAD.MOV.U32 R175, RZ, RZ, R155 ;  /* 0x000000ffffaf7224 */ /* 0x000fe400078e009b */
[----:B------:R-:W-:Y:S01]  /*1be20*/  IMAD.MOV.U32 R181, RZ, RZ, R180 ;  /* 0x000000ffffb57224 */ /* 0x000fe200078e00b4 */
[----:B------:R-:W2:Y:S01]  /*1be30*/  LDL.LU R155, [R1+0x73c] ;  /* 0x00073c00019b7983 */ /* 0x000ea20000300800 */
        /* <DEDUP_REMOVED lines=10> */
[----:B------:R-:W-:Y:S01]  /*1bee0*/  IMAD.MOV.U32 R168, RZ, RZ, R167 ;  /* 0x000000ffffa87224 */ /* 0x000fe200078e00a7 */
[----:B------:R-:W4:Y:S04]  /*1bef0*/  LDL.LU R172, [R1+0x710] ;  /* 0x0007100001ac7983 */ /* 0x000f280000300800 */
[----:B------:R-:W2:Y:S01]  /*1bf00*/  LDL.LU R167, [R1+0x6bc] ;  /* 0x0006bc0001a77983 */ /* 0x000ea20000300800 */
[----:B------:R-:W-:Y:S01]  /*1bf10*/  ISETP.GE.AND P2, PT, R184, RZ, PT ;  /* 0x000000ffb800720c */ /* 0x000fe20003f46270 */
[----:B------:R-:W-:Y:S01]  /*1bf20*/  @!P6 IMAD.MOV R145, RZ, RZ, -R145 ;  /* 0x000000ffff91e224 */ /* 0x000fe200078e0a91 */
[----:B------:R-:W-:Y:S01]  /*1bf30*/  IABS R149, R183 ;  /* 0x000000b700957213 */ /* 0x000fe20000000000 */
[----:B------:R-:W4:Y:S01]  /*1bf40*/  LDL.LU R184, [R1+0x6ac] ;  /* 0x0006ac0001b87983 */ /* 0x000f220000300800 */
[----:B------:R-:W-:-:S03]  /*1bf50*/  ISETP.GE.AND P6, PT, R183, RZ, PT ;  /* 0x000000ffb700720c */ /* 0x000fc60003fc6270 */
[----:B------:R-:W4:Y:S01]  /*1bf60*/  LDL.LU R183, [R1+0x6a8] ;  /* 0x0006a80001b77983 */ /* 0x000f220000300800 */
        /* <DEDUP_REMOVED lines=14> */
[----:B------:R-:W-:Y:S01]  /*1c050*/  @!P5 IMAD.MOV R143, RZ, RZ, -R143 ;  /* 0x000000ffff8fd224 */ /* 0x000fe200078e0a8f */
[----:B------:R-:W-:Y:S01]  /*1c060*/  ISETP.GT.U32.AND P5, PT, R3, R148, PT ;  /* 0x000000940300720c */ /* 0x000fe20003fa4070 */
[----:B------:R-:W-:-:S04]  /*1c070*/  IMAD.HI.U32 R2, R4, R149, RZ ;  /* 0x0000009504027227 */ /* 0x000fc800078e00ff */
[----:B------:R-:W-:-:S04]  /*1c080*/  IMAD.HI.U32 R5, R4, R150, RZ ;  /* 0x0000009604057227 */ /* 0x000fc800078e00ff */
[----:B------:R-:W-:Y:S02]  /*1c090*/  IMAD.MOV R2, RZ, RZ, -R2 ;  /* 0x000000ffff027224 */ /* 0x000fe400078e0a02 */
[----:B------:R-:W-:Y:S02]  /*1c0a0*/  IMAD.MOV R5, RZ, RZ, -R5 ;  /* 0x000000ffff057224 */ /* 0x000fe400078e0a05 */
[C---:B------:R-:W-:Y:S02]  /*1c0b0*/  IMAD R149, R3.reuse, R2, R149 ;  /* 0x0000000203957224 */ /* 0x040fe400078e0295 */
[C---:B------:R-:W-:Y:S02]  /*1c0c0*/  IMAD R150, R3.reuse, R5, R150 ;  /* 0x0000000503967224 */ /* 0x040fe400078e0296 */
[----:B------:R-:W-:Y:S01]  /*1c0d0*/  @!P1 IMAD.MOV R144, RZ, RZ, -R144 ;  /* 0x000000ffff909224 */ /* 0x000fe200078e0a90 */
[C---:B------:R-:W-:Y:S01]  /*1c0e0*/  ISETP.GT.U32.AND P1, PT, R3.reuse, R149, PT ;  /* 0x000000950300720c */ /* 0x040fe20003f24070 */
[----:B------:R-:W-:Y:S01]  /*1c0f0*/  @!P5 IMAD.IADD R148, R148, 0x1, -R3 ;  /* 0x000000019494d824 */ /* 0x000fe200078e0a03 */
[----:B------:R-:W-:Y:S01]  /*1c100*/  ISETP.GT.U32.AND P5, PT, R3, R150, PT ;  /* 0x000000960300720c */ /* 0x000fe20003fa4070 */
[----:B------:R-:W-:-:S04]  /*1c110*/  IMAD.HI.U32 R2, R4, R151, RZ ;  /* 0x0000009704027227 */ /* 0x000fc800078e00ff */
[----:B------:R-:W-:-:S06]  /*1c120*/  IMAD.MOV R2, RZ, RZ, -R2 ;  /* 0x000000ffff027224 */ /* 0x000fcc00078e0a02 */
[--C-:B------:R-:W-:Y:S01]  /*1c130*/  @!P1 IMAD.IADD R149, R149, 0x1, -R3.reuse ;  /* 0x0000000195959824 */ /* 0x100fe200078e0a03 */
[----:B------:R-:W-:Y:S01]  /*1c140*/  ISETP.GE.AND P1, PT, R152, RZ, PT ;  /* 0x000000ff9800720c */ /* 0x000fe20003f26270 */
[----:B------:R-:W-:Y:S01]  /*1c150*/  @!P5 IMAD.IADD R150, R150, 0x1, -R3 ;  /* 0x000000019696d824 */ /* 0x000fe200078e0a03 */
[----:B------:R-:W-:Y:S01]  /*1c160*/  IABS R152, R152 ;  /* 0x0000009800987213 */ /* 0x000fe20000000000 */
[----:B------:R-:W-:-:S03]  /*1c170*/  IMAD R151, R3, R2, R151 ;  /* 0x0000000203977224 */ /* 0x000fc600078e0297 */
[----:B------:R-:W-:Y:S01]  /*1c180*/  ISETP.GT.U32.AND P5, PT, R3, R150, PT ;  /* 0x000000960300720c */ /* 0x000fe20003fa4070 */
[----:B------:R-:W-:-:S04]  /*1c190*/  IMAD.HI.U32 R2, R4, R152, RZ ;  /* 0x0000009804027227 */ /* 0x000fc800078e00ff */
[----:B------:R-:W-:Y:S02]  /*1c1a0*/  IMAD.MOV R2, RZ, RZ, -R2 ;  /* 0x000000ffff027224 */ /* 0x000fe400078e0a02 */
[----:B------:R-:W-:Y:S01]  /*1c1b0*/  @!P4 IMAD.MOV R147, RZ, RZ, -R147 ;  /* 0x000000ffff93c224 */ /* 0x000fe200078e0a93 */
[C---:B------:R-:W-:Y:S01]  /*1c1c0*/  ISETP.GT.U32.AND P4, PT, R3.reuse, R149, PT ;  /* 0x000000950300720c */ /* 0x040fe20003f84070 */
[----:B------:R-:W-:Y:S02]  /*1c1d0*/  IMAD R152, R3, R2, R152 ;  /* 0x0000000203987224 */ /* 0x000fe400078e0298 */
[----:B--2---:R-:W-:Y:S02]  /*1c1e0*/  IMAD.MOV.U32 R182, RZ, RZ, R167 ;  /* 0x000000ffffb67224 */ /* 0x004fe400078e00a7 */
[----:B------:R-:W2:Y:S02]  /*1c1f0*/  LDL.LU R167, [R1+0x724] ;  /* 0x0007240001a77983 */ /* 0x000ea40000300800 */
[----:B------:R-:W-:-:S02]  /*1c200*/  IMAD.MOV.U32 R185, RZ, RZ, R182 ;  /* 0x000000ffffb97224 */ /* 0x000fc400078e00b6 */
[----:B------:R-:W2:Y:S01]  /*1c210*/  LDL.LU R168, [R1+0x71c] ;  /* 0x00071c0001a87983 */ /* 0x000ea20000300800 */
[----:B------:R-:W-:-:S03]  /*1c220*/  IMAD.MOV.U32 R182, RZ, RZ, R169 ;  /* 0x000000ffffb67224 */ /* 0x000fc600078e00a9 */
[----:B------:R-:W2:Y:S04]  /*1c230*/  LDL.LU R174, [R1+0x740] ;  /* 0x0007400001ae7983 */ /* 0x000ea80000300800 */
[----:B------:R-:W2:Y:S04]  /*1c240*/  LDL.LU R169, [R1+0x6e0] ;  /* 0x0006e00001a97983 */ /* 0x000ea80000300800 */
[----:B------:R-:W2:Y:S04]  /*1c250*/  LDL.LU R177, [R1+0x6d0] ;  /* 0x0006d00001b17983 */ /* 0x000ea80000300800 */
[----:B------:R-:W2:Y:S01]  /*1c260*/  LDL.LU R176, [R1+0x6d4] ;  /* 0x0006d40001b07983 */ /* 0x000ea20000300800 */
[----:B------:R-:W-:Y:S01]  /*1c270*/  @!P5 IMAD.IADD R150, R150, 0x1, -R3 ;  /* 0x000000019696d824 */ /* 0x000fe200078e0a03 */
[----:B------:R-:W-:Y:S01]  /*1c280*/  ISETP.GT.U32.AND P5, PT, R3, R152, PT ;  /* 0x000000980300720c */ /* 0x000fe20003fa4070 */
[----:B------:R-:W-:Y:S01]  /*1c290*/  @!P2 IMAD.MOV R148, RZ, RZ, -R148 ;  /* 0x000000ffff94a224 */ /* 0x000fe200078e0a94 */
[----:B---3--:R-:W-:-:S02]  /*1c2a0*/  ISETP.GE.AND P2, PT, R153, RZ, PT ;  /* 0x000000ff9900720c */ /* 0x008fc40003f46270 */
[----:B------:R-:W-:Y:S01]  /*1c2b0*/  IABS R153, R153 ;  /* 0x0000009900997213 */ /* 0x000fe20000000000 */
[----:B------:R-:W-:Y:S01]  /*1c2c0*/  @!P4 IMAD.IADD R149, R149, 0x1, -R3 ;  /* 0x000000019595c824 */ /* 0x000fe200078e0a03 */
[----:B------:R-:W-:Y:S01]  /*1c2d0*/  ISETP.GT.U32.AND P4, PT, R3, R151, PT ;  /* 0x000000970300720c */ /* 0x000fe20003f84070 */
[----:B------:R-:W-:Y:S02]  /*1c2e0*/  IMAD.MOV.U32 R186, RZ, RZ, R178 ;  /* 0x000000ffffba7224 */ /* 0x000fe400078e00b2 */
[----:B------:R-:W-:-:S04]  /*1c2f0*/  IMAD.HI.U32 R7, R4, R153, RZ ;  /* 0x0000009904077227 */ /* 0x000fc800078e00ff */
[----:B------:R-:W-:Y:S02]  /*1c300*/  IMAD.MOV.U32 R178, RZ, RZ, R175 ;  /* 0x000000ffffb27224 */ /* 0x000fe400078e00af */
[----:B------:R-:W-:Y:S01]  /*1c310*/  IMAD.MOV.U32 R175, RZ, RZ, R155 ;  /* 0x000000ffffaf7224 */ /* 0x000fe200078e009b */
[----:B------:R-:W-:Y:S01]  /*1c320*/  IABS R155, R200 ;  /* 0x000000c8009b7213 */ /* 0x000fe20000000000 */
[----:B------:R-:W-:Y:S02]  /*1c330*/  IMAD.MOV R7, RZ, RZ, -R7 ;  /* 0x000000ffff077224 */ /* 0x000fe400078e0a07 */
[----:B------:R-:W-:Y:S02]  /*1c340*/  @!P5 IMAD.IADD R152, R152, 0x1, -R3 ;  /* 0x000000019898d824 */ /* 0x000fe400078e0a03 */
[----:B------:R-:W-:Y:S01]  /*1c350*/  IMAD.MOV.U32 R173, RZ, RZ, R156 ;  /* 0x000000ffffad7224 */ /* 0x000fe200078e009c */
[----:B------:R-:W-:Y:S01]  /*1c360*/  IABS R156, R199 ;  /* 0x000000c7009c7213 */ /* 0x000fe20000000000 */
[C---:B------:R-:W-:Y:S01]  /*1c370*/  IMAD R153, R3.reuse, R7, R153 ;  /* 0x0000000703997224 */ /* 0x040fe200078e0299 */
[----:B------:R-:W-:Y:S01]  /*1c380*/  ISETP.GT.U32.AND P5, PT, R3, R152, PT ;  /* 0x000000980300720c */ /* 0x000fe20003fa4070 */
[----:B------:R-:W-:Y:S01]  /*1c390*/  IMAD.HI.U32 R5, R4, R155, RZ ;  /* 0x0000009b04057227 */ /* 0x000fe200078e00ff */
[----:B------:R-:W-:-:S03]  /*1c3a0*/  IABS R154, R186 ;  /* 0x000000ba009a7213 */ /* 0x000fc60000000000 */
[----:B------:R-:W-:Y:S01]  /*1c3b0*/  @!P3 IMAD.MOV R150, RZ, RZ, -R150 ;  /* 0x000000ffff96b224 */ /* 0x000fe200078e0a96 */
[----:B------:R-:W-:Y:S01]  /*1c3c0*/  ISETP.GT.U32.AND P3, PT, R3, R153, PT ;  /* 0x000000990300720c */ /* 0x000fe20003f64070 */
[----:B------:R-:W-:-:S04]  /*1c3d0*/  IMAD.HI.U32 R2, R4, R156, RZ ;  /* 0x0000009c04027227 */ /* 0x000fc800078e00ff */
[----:B------:R-:W-:Y:S02]  /*1c3e0*/  IMAD.MOV R5, RZ, RZ, -R5 ;  /* 0x000000ffff057224 */ /* 0x000fe400078e0a05 */
[----:B------:R-:W-:Y:S02]  /*1c3f0*/  @!P4 IMAD.IADD R151, R151, 0x1, -R3 ;  /* 0x000000019797c824 */ /* 0x000fe400078e0a03 */
[----:B------:R-:W-:Y:S02]  /*1c400*/  IMAD.MOV R2, RZ, RZ, -R2 ;  /* 0x000000ffff027224 */ /* 0x000fe400078e0a02 */
[C---:B------:R-:W-:Y:S02]  /*1c410*/  IMAD R155, R3.reuse, R5, R155 ;  /* 0x00000005039b7224 */ /* 0x040fe400078e029b */
[----:B------:R-:W-:Y:S01]  /*1c420*/  @!P6 IMAD.MOV R149, RZ, RZ, -R149 ;  /* 0x000000ffff95e224 */ /* 0x000fe200078e0a95 */
[----:B------:R-:W-:Y:S01]  /*1c430*/  ISETP.GT.U32.AND P6, PT, R3, R151, PT ;  /* 0x000000970300720c */ /* 0x000fe20003fc4070 */
[----:B------:R-:W-:-:S04]  /*1c440*/  IMAD.HI.U32 R6, R4, R154, RZ ;  /* 0x0000009a04067227 */ /* 0x000fc800078e00ff */
[C---:B------:R-:W-:Y:S02]  /*1c450*/  IMAD R156, R3.reuse, R2, R156 ;  /* 0x00000002039c7224 */ /* 0x040fe400078e029c */
[--C-:B------:R-:W-:Y:S01]  /*1c460*/  @!P5 IMAD.IADD R152, R152, 0x1, -R3.reuse ;  /* 0x000000019898d824 */ /* 0x100fe200078e0a03 */
[----:B------:R-:W-:Y:S01]  /*1c470*/  ISETP.GT.U32.AND P5, PT, R3, R155, PT ;  /* 0x0000009b0300720c */ /* 0x000fe20003fa4070 */
[----:B------:R-:W-:Y:S02]  /*1c480*/  IMAD.MOV R6, RZ, RZ, -R6 ;  /* 0x000000ffff067224 */ /* 0x000fe400078e0a06 */
[----:B------:R-:W-:Y:S01]  /*1c490*/  @!P3 IMAD.IADD R153, R153, 0x1, -R3 ;  /* 0x000000019999b824 */ /* 0x000fe200078e0a03 */
[C---:B------:R-:W-:Y:S01]  /*1c4a0*/  ISETP.GT.U32.AND P3, PT, R3.reuse, R156, PT ;  /* 0x0000009c0300720c */ /* 0x040fe20003f64070 */
[----:B------:R-:W-:Y:S02]  /*1c4b0*/  IMAD R154, R3, R6, R154 ;  /* 0x00000006039a7224 */ /* 0x000fe400078e029a */
[----:B------:R-:W-:Y:S01]  /*1c4c0*/  IMAD.MOV.U32 R187, RZ, RZ, R157 ;  /* 0x000000ffffbb7224 */ /* 0x000fe200078e009d */
[----:B------:R-:W-:Y:S01]  /*1c4d0*/  IABS R157, R196 ;  /* 0x000000c4009d7213 */ /* 0x000fe20000000000 */
[----:B------:R-:W-:Y:S01]  /*1c4e0*/  @!P6 IMAD.IADD R151, R151, 0x1, -R3 ;  /* 0x000000019797e824 */ /* 0x000fe200078e0a03 */
[----:B------:R-:W-:-:S03]  /*1c4f0*/  ISETP.GT.U32.AND P6, PT, R3, R154, PT ;  /* 0x0000009a0300720c */ /* 0x000fc60003fc4070 */
[----:B------:R-:W-:Y:S01]  /*1c500*/  @!P5 IMAD.IADD R155, R155, 0x1, -R3 ;  /* 0x000000019b9bd824 */ /* 0x000fe200078e0a03 */
[----:B------:R-:W-:Y:S01]  /*1c510*/  ISETP.GE.AND P4, PT, R186, RZ, PT ;  /* 0x000000ffba00720c */ /* 0x000fe20003f86270 */
[----:B------:R-:W-:-:S04]  /*1c520*/  IMAD.HI.U32 R2, R4, R157, RZ ;  /* 0x0000009d04027227 */ /* 0x000fc800078e00ff */
[----:B----4-:R-:W-:Y:S02]  /*1c530*/  IMAD.MOV.U32 R195, RZ, RZ, R183 ;  /* 0x000000ffffc37224 */ /* 0x010fe400078e00b7 */
[----:B------:R-:W-:Y:S02]  /*1c540*/  IMAD.MOV.U32 R183, RZ, RZ, R166 ;  /* 0x000000ffffb77224 */ /* 0x000fe400078e00a6 */
[----:B------:R-:W-:Y:S02]  /*1c550*/  IMAD.MOV.U32 R186, RZ, RZ, R163 ;  /* 0x000000ffffba7224 */ /* 0x000fe400078e00a3 */
[----:B------:R-:W-:Y:S01]  /*1c560*/  @!P3 IMAD.IADD R156, R156, 0x1, -R3 ;  /* 0x000000019c9cb824 */ /* 0x000fe200078e0a03 */
[----:B------:R-:W-:Y:S01]  /*1c570*/  ISETP.GT.U32.AND P3, PT, R3, R155, PT ;  /* 0x0000009b0300720c */ /* 0x000fe20003f64070 */
[----:B------:R-:W-:Y:S01]  /*1c580*/  IMAD.MOV.U32 R166, RZ, RZ, R160 ;  /* 0x000000ffffa67224 */ /* 0x000fe200078e00a0 */
[----:B------:R-:W-:Y:S01]  /*1c590*/  IABS R160, R197 ;  /* 0x000000c500a07213 */ /* 0x000fe20000000000 */
[----:B------:R-:W-:Y:S01]  /*1c5a0*/  IMAD.MOV.U32 R163, RZ, RZ, R159 ;  /* 0x000000ffffa37224 */ /* 0x000fe200078e009f */
[----:B------:R-:W-:Y:S01]  /*1c5b0*/  IABS R159, R198 ;  /* 0x000000c6009f7213 */ /* 0x000fe20000000000 */
[----:B------:R-:W-:-:S02]  /*1c5c0*/  IMAD.MOV.U32 R188, RZ, RZ, R181 ;  /* 0x000000ffffbc7224 */ /* 0x000fc400078e00b5 */
[----:B------:R-:W-:Y:S02]  /*1c5d0*/  IMAD.MOV R2, RZ, RZ, -R2 ;  /* 0x000000ffff027224 */ /* 0x000fe400078e0a02 */
[----:B------:R-:W-:Y:S02]  /*1c5e0*/  IMAD.MOV.U32 R181, RZ, RZ, R172 ;  /* 0x000000ffffb57224 */ /* 0x000fe400078e00ac */
[----:B------:R-:W-:Y:S01]  /*1c5f0*/  IMAD.MOV.U32 R172, RZ, RZ, R158 ;  /* 0x000000ffffac7224 */ /* 0x000fe200078e009e */
[----:B------:R-:W-:Y:S01]  /*1c600*/  IABS R158, R192 ;  /* 0x000000c0009e7213 */ /* 0x000fe20000000000 */
[----:B------:R-:W-:Y:S01]  /*1c610*/  @!P1 IMAD.MOV R152, RZ, RZ, -R152 ;  /* 0x000000ffff989224 */ /* 0x000fe200078e0a98 */
[C---:B------:R-:W-:Y:S01]  /*1c620*/  ISETP.GT.U32.AND P1, PT, R3.reuse, R156, PT ;  /* 0x0000009c0300720c */ /* 0x040fe20003f24070 */
[----:B------:R-:W-:Y:S02]  /*1c630*/  IMAD R157, R3, R2, R157 ;  /* 0x00000002039d7224 */ /* 0x000fe400078e029d */
[----:B------:R-:W-:-:S02]  /*1c640*/  @!P6 IMAD.IADD R154, R154, 0x1, -R3 ;  /* 0x000000019a9ae824 */ /* 0x000fc400078e0a03 */
[----:B------:R-:W-:Y:S01]  /*1c650*/  IMAD.HI.U32 R5, R4, R159, RZ ;  /* 0x0000009f04057227 */ /* 0x000fe200078e00ff */
[----:B------:R-:W-:-:S03]  /*1c660*/  ISETP.GT.U32.AND P5, PT, R3, R153, PT ;  /* 0x000000990300720c */ /* 0x000fc60003fa4070 */
[----:B------:R-:W-:-:S04]  /*1c670*/  IMAD.HI.U32 R2, R4, R160, RZ ;  /* 0x000000a004027227 */ /* 0x000fc800078e00ff */
[----:B------:R-:W-:Y:S02]  /*1c680*/  IMAD.MOV.U32 R194, RZ, RZ, R184 ;  /* 0x000000ffffc27224 */ /* 0x000fe400078e00b8 */
[----:B------:R-:W-:Y:S02]  /*1c690*/  IMAD.MOV.U32 R184, RZ, RZ, R165 ;  /* 0x000000ffffb87224 */ /* 0x000fe400078e00a5 */
[----:B------:R-:W-:Y:S01]  /*1c6a0*/  IMAD.MOV.U32 R165, RZ, RZ, R161 ;  /* 0x000000ffffa57224 */ /* 0x000fe200078e00a1 */
[----:B------:R-:W-:Y:S01]  /*1c6b0*/  IABS R161, R195 ;  /* 0x000000c300a17213 */ /* 0x000fe20000000000 */
[----:B------:R-:W-:-:S04]  /*1c6c0*/  IMAD.HI.U32 R6, R4, R158, RZ ;  /* 0x0000009e04067227 */ /* 0x000fc800078e00ff */
[----:B------:R-:W-:Y:S01]  /*1c6d0*/  @!P0 IMAD.MOV R151, RZ, RZ, -R151 ;  /* 0x000000ffff978224 */ /* 0x000fe200078e0a97 */
[----:B------:R-:W-:Y:S01]  /*1c6e0*/  ISETP.GT.U32.AND P0, PT, R3, R154, PT ;  /* 0x0000009a0300720c */ /* 0x000fe20003f04070 */
[----:B------:R-:W-:Y:S02]  /*1c6f0*/  IMAD.MOV R5, RZ, RZ, -R5 ;  /* 0x000000ffff057224 */ /* 0x000fe400078e0a05 */
[----:B------:R-:W-:Y:S02]  /*1c700*/  IMAD.MOV R2, RZ, RZ, -R2 ;  /* 0x000000ffff027224 */ /* 0x000fe400078e0a02 */
[----:B------:R-:W-:Y:S02]  /*1c710*/  IMAD.MOV R6, RZ, RZ, -R6 ;  /* 0x000000ffff067224 */ /* 0x000fe400078e0a06 */
[----:B------:R-:W-:Y:S01]  /*1c720*/  @!P3 IMAD.IADD R155, R155, 0x1, -R3 ;  /* 0x000000019b9bb824 */ /* 0x000fe200078e0a03 */
[----:B------:R-:W-:Y:S01]  /*1c730*/  ISETP.GE.AND P3, PT, R200, RZ, PT ;  /* 0x000000ffc800720c */ /* 0x000fe20003f66270 */
[----:B------:R-:W-:-:S02]  /*1c740*/  IMAD R159, R3, R5, R159 ;  /* 0x00000005039f7224 */ /* 0x000fc400078e029f */
[----:B------:R-:W-:Y:S02]  /*1c750*/  IMAD R160, R3, R2, R160 ;  /* 0x0000000203a07224 */ /* 0x000fe400078e02a0 */
[----:B------:R-:W-:-:S04]  /*1c760*/  IMAD.HI.U32 R5, R4, R161, RZ ;  /* 0x000000a104057227 */ /* 0x000fc800078e00ff */
[C---:B------:R-:W-:Y:S02]  /*1c770*/  IMAD R158, R3.reuse, R6, R158 ;  /* 0x00000006039e7224 */ /* 0x040fe400078e029e */
[----:B------:R-:W-:Y:S01]  /*1c780*/  @!P1 IMAD.IADD R156, R156, 0x1, -R3 ;  /* 0x000000019c9c9824 */ /* 0x000fe200078e0a03 */
[----:B------:R-:W-:Y:S01]  /*1c790*/  ISETP.GT.U32.AND P1, PT, R3, R160, PT ;  /* 0x000000a00300720c */ /* 0x000fe20003f24070 */
[----:B------:R-:W-:Y:S02]  /*1c7a0*/  IMAD.MOV R5, RZ, RZ, -R5 ;  /* 0x000000ffff057224 */ /* 0x000fe400078e0a05 */
[--C-:B------:R-:W-:Y:S01]  /*1c7b0*/  @!P5 IMAD.IADD R153, R153, 0x1, -R3.reuse ;  /* 0x000000019999d824 */ /* 0x100fe200078e0a03 */
[C---:B------:R-:W-:Y:S01]  /*1c7c0*/  ISETP.GT.U32.AND P5, PT, R3.reuse, R158, PT ;  /* 0x0000009e0300720c */ /* 0x040fe20003fa4070 */
[----:B------:R-:W-:Y:S01]  /*1c7d0*/  @!P0 IMAD.IADD R154, R154, 0x1, -R3 ;  /* 0x000000019a9a8824 */ /* 0x000fe200078e0a03 */
[C---:B------:R-:W-:Y:S01]  /*1c7e0*/  ISETP.GT.U32.AND P0, PT, R3.reuse, R159, PT ;  /* 0x0000009f0300720c */ /* 0x040fe20003f04070 */
[----:B------:R-:W-:-:S02]  /*1c7f0*/  IMAD R161, R3, R5, R161 ;  /* 0x0000000503a17224 */ /* 0x000fc400078e02a1 */
[----:B------:R-:W-:-:S03]  /*1c800*/  @!P3 IMAD.MOV R155, RZ, RZ, -R155 ;  /* 0x000000ffff9bb224 */ /* 0x000fc600078e0a9b */
[C---:B------:R-:W-:Y:S01]  /*1c810*/  ISETP.GT.U32.AND P3, PT, R3.reuse, R161, PT ;  /* 0x000000a10300720c */ /* 0x040fe20003f64070 */
[--C-:B------:R-:W-:Y:S02]  /*1c820*/  @!P1 IMAD.IADD R160, R160, 0x1, -R3.reuse ;  /* 0x00000001a0a09824 */ /* 0x100fe400078e0a03 */
[----:B------:R-:W-:Y:S02]  /*1c830*/  IMAD.MOV.U32 R191, RZ, RZ, R162 ;  /* 0x000000ffffbf7224 */ /* 0x000fe400078e00a2 */
[--C-:B------:R-:W-:Y:S01]  /*1c840*/  @!P5 IMAD.IADD R158, R158, 0x1, -R3.reuse ;  /* 0x000000019e9ed824 */ /* 0x100fe200078e0a03 */
[----:B------:R-:W-:Y:S01]  /*1c850*/  ISETP.GE.AND P5, PT, R196, RZ, PT ;  /* 0x000000ffc400720c */ /* 0x000fe20003fa6270 */
[----:B------:R-:W-:Y:S01]  /*1c860*/  @!P4 IMAD.MOV R154, RZ, RZ, -R154 ;  /* 0x000000ffff9ac224 */ /* 0x000fe200078e0a9a */
[----:B------:R-:W-:Y:S01]  /*1c870*/  ISETP.GT.U32.AND P4, PT, R3, R160, PT ;  /* 0x000000a00300720c */ /* 0x000fe20003f84070 */
[----:B------:R-:W-:Y:S01]  /*1c880*/  @!P0 IMAD.IADD R159, R159, 0x1, -R3 ;  /* 0x000000019f9f8824 */ /* 0x000fe200078e0a03 */
[----:B------:R-:W-:Y:S01]  /*1c890*/  ISETP.GE.AND P0, PT, R192, RZ, PT ;  /* 0x000000ffc000720c */ /* 0x000fe20003f06270 */
[----:B------:R-:W-:-:S02]  /*1c8a0*/  IMAD.MOV.U32 R196, RZ, RZ, R191 ;  /* 0x000000ffffc47224 */ /* 0x000fc400078e00bf */
[----:B------:R-:W-:Y:S02]  /*1c8b0*/  IMAD.MOV.U32 R191, RZ, RZ, R189 ;  /* 0x000000ffffbf7224 */ /* 0x000fe400078e00bd */
[----:B------:R-:W-:Y:S02]  /*1c8c0*/  IMAD.MOV.U32 R192, RZ, RZ, R188 ;  /* 0x000000ffffc07224 */ /* 0x000fe400078e00bc */
[----:B------:R-:W-:Y:S02]  /*1c8d0*/  IMAD.MOV.U32 R189, RZ, RZ, R187 ;  /* 0x000000ffffbd7224 */ /* 0x000fe400078e00bb */
[--C-:B------:R-:W-:Y:S01]  /*1c8e0*/  @!P3 IMAD.IADD R161, R161, 0x1, -R3.reuse ;  /* 0x00000001a1a1b824 */ /* 0x100fe200078e0a03 */
[----:B------:R-:W-:Y:S01]  /*1c8f0*/  ISETP.GE.AND P3, PT, R193, RZ, PT ;  /* 0x000000ffc100720c */ /* 0x000fe20003f66270 */
[----:B------:R-:W-:Y:S01]  /*1c900*/  @!P4 IMAD.IADD R160, R160, 0x1, -R3 ;  /* 0x00000001a0a0c824 */ /* 0x000fe200078e0a03 */
[----:B------:R-:W-:Y:S02]  /*1c910*/  IABS R162, R194 ;  /* 0x000000c200a27213 */ /* 0x000fe40000000000 */
[----:B------:R-:W-:Y:S01]  /*1c920*/  ISETP.GE.AND P4, PT, R194, RZ, PT ;  /* 0x000000ffc200720c */ /* 0x000fe20003f86270 */
[----:B--2---:R-:W-:-:S02]  /*1c930*/  IMAD.MOV.U32 R187, RZ, RZ, R177 ;  /* 0x000000ffffbb7224 */ /* 0x004fc400078e00b1 */
[----:B------:R-:W-:Y:S01]  /*1c940*/  IMAD.MOV.U32 R177, RZ, RZ, R163 ;  /* 0x000000ffffb17224 */ /* 0x000fe200078e00a3 */
[----:B------:R-:W-:Y:S01]  /*1c950*/  IABS R163, R193 ;  /* 0x000000c100a37213 */ /* 0x000fe20000000000 */
[----:B------:R-:W-:Y:S02]  /*1c960*/  IMAD.MOV.U32 R188, RZ, RZ, R176 ;  /* 0x000000ffffbc7224 */ /* 0x000fe400078e00b0 */
[----:B------:R-:W-:Y:S01]  /*1c970*/  IMAD.MOV.U32 R193, RZ, RZ, R192 ;  /* 0x000000ffffc17224 */ /* 0x000fe200078e00c0 */
[----:B------:R-:W2:Y:S01]  /*1c980*/  LDL.LU R176, [R1+0x704] ;  /* 0x0007040001b07983 */ /* 0x000ea20000300800 */
        /* <DEDUP_REMOVED lines=8> */
[----:B------:R-:W-:Y:S02]  /*1ca10*/  IMAD.MOV.U32 R194, RZ, RZ, R189 ;  /* 0x000000ffffc27224 */ /* 0x000fe400078e00bd */
[----:B------:R-:W-:Y:S01]  /*1ca20*/  IMAD.MOV.U32 R205, RZ, RZ, R192 ;  /* 0x000000ffffcd7224 */ /* 0x000fe200078e00c0 */
[----:B------:R-:W4:Y:S01]  /*1ca30*/  LDL.LU R189, [R1+0x728] ;  /* 0x0007280001bd7983 */ /* 0x000f220000300800 */
[----:B------:R-:W-:-:S02]  /*1ca40*/  IMAD.MOV.U32 R193, RZ, RZ, R188 ;  /* 0x000000ffffc17224 */ /* 0x000fc400078e00bc */
[----:B------:R-:W-:Y:S01]  /*1ca50*/  IMAD.MOV.U32 R192, RZ, RZ, R187 ;  /* 0x000000ffffc07224 */ /* 0x000fe200078e00bb */
[----:B------:R-:W2:Y:S04]  /*1ca60*/  LDL.LU R188, [R1+0x754] ;  /* 0x0007540001bc7983 */ /* 0x000ea80000300800 */
[----:B------:R-:W3:Y:S01]  /*1ca70*/  LDL.LU R187, [R1+0x750] ;  /* 0x0007500001bb7983 */ /* 0x000ee20000300800 */
[C---:B------:R-:W-:Y:S01]  /*1ca80*/  ISETP.GT.U32.AND P6, PT, R3.reuse, R157, PT ;  /* 0x0000009d0300720c */ /* 0x040fe20003fc4070 */
[----:B------:R-:W-:Y:S01]  /*1ca90*/  @!P2 IMAD.MOV R153, RZ, RZ, -R153 ;  /* 0x000000ffff99a224 */ /* 0x000fe200078e0a99 */
[----:B------:R-:W-:Y:S01]  /*1caa0*/  ISETP.GT.U32.AND P2, PT, R3, R159, PT ;  /* 0x0000009f0300720c */ /* 0x000fe20003f44070 */
[----:B------:R-:W-:-:S10]  /*1cab0*/  IMAD.HI.U32 R2, R4, R162, RZ ;  /* 0x000000a204027227 */ /* 0x000fd400078e00ff */
[----:B------:R-:W-:-:S05]  /*1cac0*/  @!P6 IMAD.IADD R157, R157, 0x1, -R3 ;  /* 0x000000019d9de824 */ /* 0x000fca00078e0a03 */
[C---:B------:R-:W-:Y:S02]  /*1cad0*/  ISETP.GT.U32.AND P6, PT, R3.reuse, R157, PT ;  /* 0x0000009d0300720c */ /* 0x040fe40003fc4070 */
[----:B------:R-:W-:Y:S01]  /*1cae0*/  ISETP.GT.U32.AND P1, PT, R3, R158, PT ;  /* 0x0000009e0300720c */ /* 0x000fe20003f24070 */
[----:B------:R-:W-:-:S04]  /*1caf0*/  IMAD.MOV R2, RZ, RZ, -R2 ;  /* 0x000000ffff027224 */ /* 0x000fc800078e0a02 */
[----:B------:R-:W-:Y:S02]  /*1cb00*/  IMAD R162, R3, R2, R162 ;  /* 0x0000000203a27224 */ /* 0x000fe400078e02a2 */
[----:B------:R-:W-:-:S04]  /*1cb10*/  @!P2 IMAD.IADD R159, R159, 0x1, -R3 ;  /* 0x000000019f9fa824 */ /* 0x000fc800078e0a03 */
[----:B------:R-:W-:Y:S01]  /*1cb20*/  @!P6 IMAD.IADD R157, R157, 0x1, -R3 ;  /* 0x000000019d9de824 */ /* 0x000fe200078e0a03 */
[----:B------:R-:W-:Y:S01]  /*1cb30*/  ISETP.GE.AND P2, PT, R195, RZ, PT ;  /* 0x000000ffc300720c */ /* 0x000fe20003f46270 */
[----:B------:R-:W-:Y:S02]  /*1cb40*/  IMAD.MOV.U32 R195, RZ, RZ, R190 ;  /* 0x000000ffffc37224 */ /* 0x000fe400078e00be */
[----:B------:R-:W-:Y:S01]  /*1cb50*/  @!P5 IMAD.MOV R157, RZ, RZ, -R157 ;  /* 0x000000ffff9dd224 */ /* 0x000fe200078e0a9d */
[----:B------:R-:W-:Y:S01]  /*1cb60*/  ISETP.GT.U32.AND P5, PT, R3, R162, PT ;  /* 0x000000a20300720c */ /* 0x000fe20003fa4070 */
[----:B------:R-:W-:Y:S01]  /*1cb70*/  @!P1 IMAD.IADD R158, R158, 0x1, -R3 ;  /* 0x000000019e9e9824 */ /* 0x000fe200078e0a03 */
        /* <DEDUP_REMOVED lines=8> */
[----:B------:R-:W-:-:S05]  /*1cc00*/  @!P5 IMAD.IADD R162, R162, 0x1, -R3 ;  /* 0x00000001a2a2d824 */ /* 0x000fca00078e0a03 */
[----:B------:R-:W-:Y:S01]  /*1cc10*/  ISETP.GT.U32.AND P5, PT, R3, R162, PT ;  /* 0x000000a20300720c */ /* 0x000fe20003fa4070 */
[----:B------:R-:W-:Y:S02]  /*1cc20*/  IMAD.MOV.U32 R201, RZ, RZ, R193 ;  /* 0x000000ffffc97224 */ /* 0x000fe400078e00c1 */
[----:B------:R-:W-:Y:S02]  /*1cc30*/  IMAD.MOV.U32 R185, RZ, RZ, R177 ;  /* 0x000000ffffb97224 */ /* 0x000fe400078e00b1 */
[----:B------:R-:W-:Y:S02]  /*1cc40*/  IMAD.MOV.U32 R206, RZ, RZ, R194 ;  /* 0x000000ffffce7224 */ /* 0x000fe400078e00c2 */
[----:B------:R-:W-:Y:S01]  /*1cc50*/  IMAD.MOV.U32 R177, RZ, RZ, R166 ;  /* 0x000000ffffb17224 */ /* 0x000fe200078e00a6 */
[----:B------:R-:W-:Y:S01]  /*1cc60*/  IABS R166, R196 ;  /* 0x000000c400a67213 */ /* 0x000fe20000000000 */
[----:B------:R-:W-:-:S04]  /*1cc70*/  IMAD.MOV.U32 R202, RZ, RZ, R192 ;  /* 0x000000ffffca7224 */ /* 0x000fc800078e00c0 */
[----:B------:R-:W-:Y:S01]  /*1cc80*/  @!P5 IMAD.IADD R162, R162, 0x1, -R3 ;  /* 0x00000001a2a2d824 */ /* 0x000fe200078e0a03 */
[----:B------:R-:W-:Y:S01]  /*1cc90*/  ISETP.GE.AND P5, PT, R196, RZ, PT ;  /* 0x000000ffc400720c */ /* 0x000fe20003fa6270 */
[----:B----4-:R-:W-:Y:S02]  /*1cca0*/  IMAD.MOV.U32 R191, RZ, RZ, R189 ;  /* 0x000000ffffbf7224 */ /* 0x010fe400078e00bd */
[----:B--2---:R-:W-:Y:S02]  /*1ccb0*/  IMAD.MOV.U32 R189, RZ, RZ, R188 ;  /* 0x000000ffffbd7224 */ /* 0x004fe400078e00bc */
[----:B---3--:R-:W-:Y:S02]  /*1ccc0*/  IMAD.MOV.U32 R188, RZ, RZ, R187 ;  /* 0x000000ffffbc7224 */ /* 0x008fe400078e00bb */
        /* <DEDUP_REMOVED lines=10> */
[----:B------:R-:W2:Y:S01]  /*1cd70*/  LDL.LU R170, [R1+0x6dc] ;  /* 0x0006dc0001aa7983 */ /* 0x000ea20000300800 */
        /* <DEDUP_REMOVED lines=8> */
[----:B------:R-:W4:Y:S01]  /*1ce00*/  LDL.LU R183, [R1+0x784] ;  /* 0x0007840001b77983 */ /* 0x000f220000300800 */
[----:B------:R-:W-:-:S03]  /*1ce10*/  IMAD.MOV.U32 R180, RZ, RZ, R251 ;  /* 0x000000ffffb47224 */ /* 0x000fc600078e00fb */
[----:B------:R-:W4:Y:S04]  /*1ce20*/  LDL.LU R182, [R1+0x738] ;  /* 0x0007380001b67983 */ /* 0x000f280000300800 */
[----:B------:R-:W4:Y:S01]  /*1ce30*/  LDL.LU R251, [R1+0x768] ;  /* 0x0007680001fb7983 */ /* 0x000f220000300800 */
[----:B------:R-:W-:Y:S01]  /*1ce40*/  ISETP.GE.AND P6, PT, R199, RZ, PT ;  /* 0x000000ffc700720c */ /* 0x000fe20003fc6270 */
[----:B------:R-:W-:-:S04]  /*1ce50*/  IMAD.HI.U32 R2, R4, R163, RZ ;  /* 0x000000a304027227 */ /* 0x000fc800078e00ff */
[----:B------:R-:W-:-:S08]  /*1ce60*/  IMAD.MOV R2, RZ, RZ, -R2 ;  /* 0x000000ffff027224 */ /* 0x000fd000078e0a02 */
[----:B------:R-:W-:Y:S01]  /*1ce70*/  @!P6 IMAD.MOV R156, RZ, RZ, -R156 ;  /* 0x000000ffff9ce224 */ /* 0x000fe200078e0a9c */
[----:B------:R-:W-:Y:S01]  /*1ce80*/  ISETP.GE.AND P6, PT, R198, RZ, PT ;  /* 0x000000ffc600720c */ /* 0x000fe20003fc6270 */
[----:B------:R-:W-:Y:S02]  /*1ce90*/  IMAD R163, R3, R2, R163 ;  /* 0x0000000203a37224 */ /* 0x000fe400078e02a3 */
[----:B------:R-:W-:-:S03]  /*1cea0*/  @!P1 IMAD.MOV R160, RZ, RZ, -R160 ;  /* 0x000000ffffa09224 */ /* 0x000fc600078e0aa0 */
[C---:B------:R-:W-:Y:S01]  /*1ceb0*/  ISETP.GT.U32.AND P1, PT, R3.reuse, R163, PT ;  /* 0x000000a30300720c */ /* 0x040fe20003f24070 */
[----:B------:R-:W-:Y:S01]  /*1cec0*/  @!P0 IMAD.MOV R158, RZ, RZ, -R158 ;  /* 0x000000ffff9e8224 */ /* 0x000fe200078e0a9e */
[----:B------:R-:W-:-:S05]  /*1ced0*/  ISETP.GT.U32.AND P0, PT, R3, R161, PT ;  /* 0x000000a10300720c */ /* 0x000fca0003f04070 */
[----:B------:R-:W-:Y:S01]  /*1cee0*/  @!P6 IMAD.MOV R159, RZ, RZ, -R159 ;  /* 0x000000ffff9fe224 */ /* 0x000fe200078e0a9f */
[----:B------:R-:W-:Y:S02]  /*1cef0*/  ISETP.GE.AND P6, PT, R164, RZ, PT ;  /* 0x000000ffa400720c */ /* 0x000fe40003fc6270 */
[----:B------:R-:W-:Y:S01]  /*1cf00*/  IABS R164, R164 ;  /* 0x000000a400a47213 */ /* 0x000fe20000000000 */
[----:B------:R-:W-:Y:S01]  /*1cf10*/  IMAD.MOV.U32 R190, RZ, RZ, R165 ;  /* 0x000000ffffbe7224 */ /* 0x000fe200078e00a5 */
[----:B------:R-:W-:-:S03]  /*1cf20*/  IABS R165, R197 ;  /* 0x000000c500a57213 */ /* 0x000fc60000000000 */
[----:B------:R-:W-:-:S04]  /*1cf30*/  IMAD.HI.U32 R6, R4, R164, RZ ;  /* 0x000000a404067227 */ /* 0x000fc800078e00ff */
[----:B------:R-:W-:-:S04]  /*1cf40*/  IMAD.HI.U32 R5, R4, R165, RZ ;  /* 0x000000a504057227 */ /* 0x000fc800078e00ff */
[----:B------:R-:W-:Y:S02]  /*1cf50*/  IMAD.MOV R6, RZ, RZ, -R6 ;  /* 0x000000ffff067224 */ /* 0x000fe400078e0a06 */
[--C-:B------:R-:W-:Y:S02]  /*1cf60*/  @!P1 IMAD.IADD R163, R163, 0x1, -R3.reuse ;  /* 0x00000001a3a39824 */ /* 0x100fe400078e0a03 */
[----:B------:R-:W-:Y:S02]  /*1cf70*/  @!P0 IMAD.IADD R161, R161, 0x1, -R3 ;  /* 0x00000001a1a18824 */ /* 0x000fe400078e0a03 */
[----:B------:R-:W-:Y:S01]  /*1cf80*/  IMAD.MOV R5, RZ, RZ, -R5 ;  /* 0x000000ffff057224 */ /* 0x000fe200078e0a05 */
[C---:B------:R-:W-:Y:S01]  /*1cf90*/  ISETP.GT.U32.AND P1, PT, R3.reuse, R163, PT ;  /* 0x000000a30300720c */ /* 0x040fe20003f24070 */
        /* <DEDUP_REMOVED lines=10> */
[----:B------:R-:W-:Y:S01]  /*1d040*/  @!P1 IMAD.IADD R163, R163, 0x1, -R3 ;  /* 0x00000001a3a39824 */ /* 0x000fe200078e0a03 */
[----:B------:R-:W-:Y:S01]  /*1d050*/  ISETP.GT.U32.AND P1, PT, R3, R166, PT ;  /* 0x000000a60300720c */ /* 0x000fe20003f24070 */
[----:B------:R-:W-:Y:S02]  /*1d060*/  IMAD.MOV.U32 R195, RZ, RZ, R188 ;  /* 0x000000ffffc37224 */ /* 0x000fe400078e00bc */
[----:B------:R-:W-:Y:S02]  /*1d070*/  IMAD.MOV.U32 R188, RZ, RZ, R181 ;  /* 0x000000ffffbc7224 */ /* 0x000fe400078e00b5 */
[----:B------:R-:W-:Y:S02]  /*1d080*/  IMAD.MOV.U32 R181, RZ, RZ, R179 ;  /* 0x000000ffffb57224 */ /* 0x000fe400078e00b3 */
[----:B------:R-:W-:Y:S01]  /*1d090*/  IMAD.MOV.U32 R179, RZ, RZ, R168 ;  /* 0x000000ffffb37224 */ /* 0x000fe200078e00a8 */
[----:B------:R-:W-:Y:S01]  /*1d0a0*/  IABS R168, R205 ;  /* 0x000000cd00a87213 */ /* 0x000fe20000000000 */
[----:B------:R-:W-:-:S02]  /*1d0b0*/  @!P2 IMAD.IADD R164, R164, 0x1, -R3 ;  /* 0x00000001a4a4a824 */ /* 0x000fc400078e0a03 */
[----:B------:R-:W-:Y:S02]  /*1d0c0*/  @!P4 IMAD.IADD R165, R165, 0x1, -R3 ;  /* 0x00000001a5a5c824 */ /* 0x000fe400078e0a03 */
[----:B------:R-:W-:Y:S01]  /*1d0d0*/  IMAD.HI.U32 R5, R4, R168, RZ ;  /* 0x000000a804057227 */ /* 0x000fe200078e00ff */
[----:B------:R-:W-:-:S03]  /*1d0e0*/  ISETP.GT.U32.AND P4, PT, R3, R164, PT ;  /* 0x000000a40300720c */ /* 0x000fc60003f84070 */
[----:B------:R-:W-:Y:S02]  /*1d0f0*/  IMAD.MOV R5, RZ, RZ, -R5 ;  /* 0x000000ffff057224 */ /* 0x000fe400078e0a05 */
[----:B------:R-:W-:Y:S02]  /*1d100*/  @!P1 IMAD.IADD R166, R166, 0x1, -R3 ;  /* 0x00000001a6a69824 */ /* 0x000fe400078e0a03 */
[----:B------:R-:W-:-:S03]  /*1d110*/  IMAD R168, R3, R5, R168 ;  /* 0x0000000503a87224 */ /* 0x000fc600078e02a8 */
[----:B------:R-:W-:-:S03]  /*1d120*/  ISETP.GT.U32.AND P1, PT, R3, R166, PT ;  /* 0x000000a60300720c */ /* 0x000fc60003f24070 */
[----:B------:R-:W-:Y:S01]  /*1d130*/  @!P4 IMAD.IADD R164, R164, 0x1, -R3 ;  /* 0x00000001a4a4c824 */ /* 0x000fe200078e0a03 */
[----:B------:R-:W-:Y:S01]  /*1d140*/  ISETP.GT.U32.AND P4, PT, R3, R168, PT ;  /* 0x000000a80300720c */ /* 0x000fe20003f84070 */
[----:B------:R-:W-:Y:S01]  /*1d150*/  IMAD.MOV.U32 R200, RZ, RZ, R169 ;  /* 0x000000ffffc87224 */ /* 0x000fe200078e00a9 */
[----:B------:R-:W-:Y:S01]  /*1d160*/  ISETP.GE.AND P0, PT, R197, RZ, PT ;  /* 0x000000ffc500720c */ /* 0x000fe20003f06270 */
[----:B------:R-:W-:Y:S02]  /*1d170*/  IMAD.MOV.U32 R197, RZ, RZ, R178 ;  /* 0x000000ffffc57224 */ /* 0x000fe400078e00b2 */
[----:B------:R-:W-:Y:S01]  /*1d180*/  IMAD.MOV.U32 R178, RZ, RZ, R167 ;  /* 0x000000ffffb27224 */ /* 0x000fe200078e00a7 */
[----:B------:R-:W-:-:S03]  /*1d190*/  IABS R167, R202 ;  /* 0x000000ca00a77213 */ /* 0x000fc60000000000 */
[--C-:B------:R-:W-:Y:S01]  /*1d1a0*/  @!P1 IMAD.IADD R166, R166, 0x1, -R3.reuse ;  /* 0x00000001a6a69824 */ /* 0x100fe200078e0a03 */
[----:B------:R-:W-:Y:S01]  /*1d1b0*/  ISETP.GE.AND P1, PT, R202, RZ, PT ;  /* 0x000000ffca00720c */ /* 0x000fe20003f26270 */
[----:B------:R-:W-:Y:S02]  /*1d1c0*/  IMAD.MOV.U32 R202, RZ, RZ, R200 ;  /* 0x000000ffffca7224 */ /* 0x000fe400078e00c8 */
[----:B------:R-:W-:Y:S02]  /*1d1d0*/  IMAD.MOV.U32 R200, RZ, RZ, R196 ;  /* 0x000000ffffc87224 */ /* 0x000fe400078e00c4 */
[----:B------:R-:W-:Y:S01]  /*1d1e0*/  @!P4 IMAD.IADD R168, R168, 0x1, -R3 ;  /* 0x00000001a8a8c824 */ /* 0x000fe200078e0a03 */
[----:B------:R-:W-:Y:S01]  /*1d1f0*/  ISETP.GE.AND P4, PT, R205, RZ, PT ;  /* 0x000000ffcd00720c */ /* 0x000fe20003f86270 */
[----:B--2---:R-:W-:-:S04]  /*1d200*/  IMAD.MOV.U32 R199, RZ, RZ, R170 ;  /* 0x000000ffffc77224 */ /* 0x004fc800078e00aa */
[----:B------:R-:W-:-:S04]  /*1d210*/  IMAD.MOV.U32 R204, RZ, RZ, R199 ;  /* 0x000000ffffcc7224 */ /* 0x000fc800078e00c7 */
[----:B------:R-:W-:Y:S02]  /*1d220*/  IMAD.MOV.U32 R205, RZ, RZ, R204 ;  /* 0x000000ffffcd7224 */ /* 0x000fe400078e00cc */
[----:B------:R-:W-:Y:S02]  /*1d230*/  IMAD.MOV.U32 R204, RZ, RZ, R200 ;  /* 0x000000ffffcc7224 */ /* 0x000fe400078e00c8 */
[----:B---3--:R-:W-:Y:S02]  /*1d240*/  IMAD.MOV.U32 R200, RZ, RZ, R184 ;  /* 0x000000ffffc87224 */ /* 0x008fe400078e00b8 */
[----:B----4-:R-:W-:Y:S02]  /*1d250*/  IMAD.MOV.U32 R184, RZ, RZ, R183 ;  /* 0x000000ffffb87224 */ /* 0x010fe400078e00b7 */
[----:B------:R-:W-:Y:S02]  /*1d260*/  IMAD.MOV.U32 R183, RZ, RZ, R182 ;  /* 0x000000ffffb77224 */ /* 0x000fe400078e00b6 */
[----:B------:R-:W-:-:S02]  /*1d270*/  IMAD.MOV.U32 R182, RZ, RZ, R251 ;  /* 0x000000ffffb67224 */ /* 0x000fc400078e00fb */
[----:B------:R-:W2:Y:S04]  /*1d280*/  LDL.LU R251, [R1+0x770] ;  /* 0x0007700001fb7983 */ /* 0x000ea80000300800 */
[----:B------:R-:W3:Y:S04]  /*1d290*/  LDL.LU R215, [R1+0x6f0] ;  /* 0x0006f00001d77983 */ /* 0x000ee80000300800 */
[----:B------:R-:W4:Y:S04]  /*1d2a0*/  LDL.LU R214, [R1+0x6f4] ;  /* 0x0006f40001d67983 */ /* 0x000f280000300800 */
[----:B------:R-:W2:Y:S01]  /*1d2b0*/  LDL.LU R213, [R1+0x6f8] ;  /* 0x0006f80001d57983 */ /* 0x000ea20000300800 */
[----:B------:R-:W-:-:S04]  /*1d2c0*/  IMAD.HI.U32 R2, R4, R167, RZ ;  /* 0x000000a704027227 */ /* 0x000fc800078e00ff */
[----:B------:R-:W-:Y:S01]  /*1d2d0*/  IMAD.MOV R2, RZ, RZ, -R2 ;  /* 0x000000ffff027224 */ /* 0x000fe200078e0a02 */
[----:B------:R-:W-:-:S03]  /*1d2e0*/  IABS R169, R208 ;  /* 0x000000d000a97213 */ /* 0x000fc60000000000 */
[C---:B------:R-:W-:Y:S02]  /*1d2f0*/  IMAD R167, R3.reuse, R2, R167 ;  /* 0x0000000203a77224 */ /* 0x040fe400078e02a7 */
[----:B------:R-:W-:Y:S01]  /*1d300*/  @!P3 IMAD.MOV R163, RZ, RZ, -R163 ;  /* 0x000000ffffa3b224 */ /* 0x000fe200078e0aa3 */
[C---:B------:R-:W-:Y:S02]  /*1d310*/  ISETP.GT.U32.AND P3, PT, R3.reuse, R165, PT ;  /* 0x000000a50300720c */ /* 0x040fe40003f64070 */
[----:B------:R-:W-:Y:S01]  /*1d320*/  ISETP.GT.U32.AND P2, PT, R3, R167, PT ;  /* 0x000000a70300720c */ /* 0x000fe20003f44070 */
[----:B------:R-:W-:-:S04]  /*1d330*/  IMAD.HI.U32 R2, R4, R169, RZ ;  /* 0x000000a904027227 */ /* 0x000fc800078e00ff */
[----:B------:R-:W-:Y:S01]  /*1d340*/  IMAD.MOV R2, RZ, RZ, -R2 ;  /* 0x000000ffff027224 */ /* 0x000fe200078e0a02 */
[----:B------:R-:W-:-:S03]  /*1d350*/  IABS R170, R203 ;  /* 0x000000cb00aa7213 */ /* 0x000fc60000000000 */
[----:B------:R-:W-:Y:S02]  /*1d360*/  IMAD R169, R3, R2, R169 ;  /* 0x0000000203a97224 */ /* 0x000fe400078e02a9 */
[--C-:B------:R-:W-:Y:S02]  /*1d370*/  @!P3 IMAD.IADD R165, R165, 0x1, -R3.reuse ;  /* 0x00000001a5a5b824 */ /* 0x100fe400078e0a03 */
[----:B------:R-:W-:Y:S01]  /*1d380*/  @!P2 IMAD.IADD R167, R167, 0x1, -R3 ;  /* 0x00000001a7a7a824 */ /* 0x000fe200078e0a03 */
[----:B------:R-:W-:Y:S01]  /*1d390*/  ISETP.GT.U32.AND P3, PT, R3, R169, PT ;  /* 0x000000a90300720c */ /* 0x000fe20003f64070 */
[----:B------:R-:W-:-:S03]  /*1d3a0*/  IMAD.HI.U32 R2, R4, R170, RZ ;  /* 0x000000aa04027227 */ /* 0x000fc600078e00ff */
[----:B------:R-:W-:Y:S01]  /*1d3b0*/  ISETP.GT.U32.AND P2, PT, R3, R167, PT ;  /* 0x000000a70300720c */ /* 0x000fe20003f44070 */
[----:B------:R-:W-:Y:S01]  /*1d3c0*/  IMAD.MOV.U32 R198, RZ, RZ, R171 ;  /* 0x000000ffffc67224 */ /* 0x000fe200078e00ab */
[----:B------:R-:W-:Y:S01]  /*1d3d0*/  IABS R171, R201 ;  /* 0x000000c900ab7213 */ /* 0x000fe20000000000 */
[----:B------:R-:W-:-:S04]  /*1d3e0*/  IMAD.MOV R2, RZ, RZ, -R2 ;  /* 0x000000ffff027224 */ /* 0x000fc800078e0a02 */
[----:B------:R-:W-:Y:S02]  /*1d3f0*/  IMAD R170, R3, R2, R170 ;  /* 0x0000000203aa7224 */ /* 0x000fe400078e02aa */
[----:B------:R-:W-:-:S04]  /*1d400*/  IMAD.HI.U32 R2, R4, R171, RZ ;  /* 0x000000ab04027227 */ /* 0x000fc800078e00ff */
[----:B------:R-:W-:Y:S02]  /*1d410*/  IMAD.MOV.U32 R199, RZ, RZ, R197 ;  /* 0x000000ffffc77224 */ /* 0x000fe400078e00c5 */
[----:B------:R-:W-:Y:S02]  /*1d420*/  IMAD.MOV.U32 R197, RZ, RZ, R176 ;  /* 0x000000ffffc57224 */ /* 0x000fe400078e00b0 */
[----:B------:R-:W-:Y:S01]  /*1d430*/  IMAD.MOV.U32 R176, RZ, RZ, R172 ;  /* 0x000000ffffb07224 */ /* 0x000fe200078e00ac */
[----:B------:R-:W-:Y:S01]  /*1d440*/  IABS R172, R206 ;  /* 0x000000ce00ac7213 */ /* 0x000fe20000000000 */
[----:B------:R-:W-:Y:S02]  /*1d450*/  IMAD.MOV R2, RZ, RZ, -R2 ;  /* 0x000000ffff027224 */ /* 0x000fe400078e0a02 */
[--C-:B------:R-:W-:Y:S02]  /*1d460*/  @!P3 IMAD.IADD R169, R169, 0x1, -R3.reuse ;  /* 0x00000001a9a9b824 */ /* 0x100fe400078e0a03 */
[----:B------:R-:W-:Y:S01]  /*1d470*/  @!P2 IMAD.IADD R167, R167, 0x1, -R3 ;  /* 0x00000001a7a7a824 */ /* 0x000fe200078e0a03 */
[----:B------:R-:W-:Y:S01]  /*1d480*/  ISETP.GT.U32.AND P2, PT, R3, R170, PT ;  /* 0x000000aa0300720c */ /* 0x000fe20003f44070 */
[----:B------:R-:W-:-:S02]  /*1d490*/  IMAD.MOV.U32 R196, RZ, RZ, R185 ;  /* 0x000000ffffc47224 */ /* 0x000fc400078e00b9 */
[----:B------:R-:W-:Y:S01]  /*1d4a0*/  IMAD.MOV.U32 R185, RZ, RZ, R173 ;  /* 0x000000ffffb97224 */ /* 0x000fe200078e00ad */
[----:B------:R-:W-:Y:S01]  /*1d4b0*/  IABS R173, R207 ;  /* 0x000000cf00ad7213 */ /* 0x000fe20000000000 */
[C---:B------:R-:W-:Y:S02]  /*1d4c0*/  IMAD R171, R3.reuse, R2, R171 ;  /* 0x0000000203ab7224 */ /* 0x040fe400078e02ab */
[----:B------:R-:W-:Y:S01]  /*1d4d0*/  @!P0 IMAD.MOV R165, RZ, RZ, -R165 ;  /* 0x000000ffffa58224 */ /* 0x000fe200078e0aa5 */
        /* <DEDUP_REMOVED lines=8> */
[----:B------:R-:W-:Y:S01]  /*1d560*/  @!P2 IMAD.IADD R170, R170, 0x1, -R3 ;  /* 0x00000001aaaaa824 */ /* 0x000fe200078e0a03 */
[C---:B------:R-:W-:Y:S01]  /*1d570*/  ISETP.GT.U32.AND P2, PT, R3.reuse, R168, PT ;  /* 0x000000a80300720c */ /* 0x040fe20003f44070 */
[----:B------:R-:W-:Y:S02]  /*1d580*/  IMAD R173, R3, R2, R173 ;  /* 0x0000000203ad7224 */ /* 0x000fe400078e02ad */
[--C-:B------:R-:W-:Y:S01]  /*1d590*/  @!P0 IMAD.IADD R169, R169, 0x1, -R3.reuse ;  /* 0x00000001a9a98824 */ /* 0x100fe200078e0a03 */
[----:B------:R-:W-:Y:S01]  /*1d5a0*/  ISETP.GT.U32.AND P0, PT, R3, R172, PT ;  /* 0x000000ac0300720c */ /* 0x000fe20003f04070 */
[----:B------:R-:W-:Y:S01]  /*1d5b0*/  @!P1 IMAD.IADD R171, R171, 0x1, -R3 ;  /* 0x00000001abab9824 */ /* 0x000fe200078e0a03 */
[----:B------:R-:W-:Y:S01]  /*1d5c0*/  ISETP.GT.U32.AND P1, PT, R3, R173, PT ;  /* 0x000000ad0300720c */ /* 0x000fe20003f24070 */
[----:B------:R-:W-:Y:S01]  /*1d5d0*/  @!P5 IMAD.MOV R166, RZ, RZ, -R166 ;  /* 0x000000ffffa6d224 */ /* 0x000fe200078e0aa6 */
[----:B------:R-:W-:Y:S01]  /*1d5e0*/  ISETP.GE.AND P5, PT, R203, RZ, PT ;  /* 0x000000ffcb00720c */ /* 0x000fe20003fa6270 */
[----:B------:R-:W-:-:S02]  /*1d5f0*/  IMAD.MOV.U32 R203, RZ, RZ, R200 ;  /* 0x000000ffffcb7224 */ /* 0x000fc400078e00c8 */
[----:B------:R-:W-:Y:S02]  /*1d600*/  IMAD.MOV.U32 R200, RZ, RZ, R198 ;  /* 0x000000ffffc87224 */ /* 0x000fe400078e00c6 */
[----:B------:R-:W-:Y:S02]  /*1d610*/  IMAD.MOV.U32 R198, RZ, RZ, R196 ;  /* 0x000000ffffc67224 */ /* 0x000fe400078e00c4 */
[----:B------:R-:W-:Y:S02]  /*1d620*/  @!P2 IMAD.IADD R168, R168, 0x1, -R3 ;  /* 0x00000001a8a8a824 */ /* 0x000fe400078e0a03 */
[----:B------:R-:W-:Y:S02]  /*1d630*/  IMAD.MOV.U32 R196, RZ, RZ, R193 ;  /* 0x000000ffffc47224 */ /* 0x000fe400078e00c1 */
[----:B------:R-:W-:Y:S02]  /*1d640*/  IMAD.MOV.U32 R193, RZ, RZ, R188 ;  /* 0x000000ffffc17224 */ /* 0x000fe400078e00bc */
[----:B------:R-:W-:Y:S01]  /*1d650*/  IMAD.MOV.U32 R188, RZ, RZ, R175 ;  /* 0x000000ffffbc7224 */ /* 0x000fe200078e00af */
[----:B------:R-:W-:Y:S01]  /*1d660*/  IABS R175, R202 ;  /* 0x000000ca00af7213 */ /* 0x000fe20000000000 */
[----:B------:R-:W-:-:S02]  /*1d670*/  @!P0 IMAD.IADD R172, R172, 0x1, -R3 ;  /* 0x00000001acac8824 */ /* 0x000fc400078e0a03 */
[----:B------:R-:W-:Y:S01]  /*1d680*/  @!P6 IMAD.MOV R164, RZ, RZ, -R164 ;  /* 0x000000ffffa4e224 */ /* 0x000fe200078e0aa4 */
[C---:B------:R-:W-:Y:S01]  /*1d690*/  ISETP.GT.U32.AND P6, PT, R3.reuse, R170, PT ;  /* 0x000000aa0300720c */ /* 0x040fe20003fc4070 */
[----:B------:R-:W-:Y:S01]  /*1d6a0*/  @!P4 IMAD.MOV R168, RZ, RZ, -R168 ;  /* 0x000000ffffa8c224 */ /* 0x000fe200078e0aa8 */
[----:B------:R-:W-:Y:S01]  /*1d6b0*/  ISETP.GT.U32.AND P4, PT, R3, R171, PT ;  /* 0x000000ab0300720c */ /* 0x000fe20003f84070 */
[----:B------:R-:W-:Y:S01]  /*1d6c0*/  @!P1 IMAD.IADD R173, R173, 0x1, -R3 ;  /* 0x00000001adad9824 */ /* 0x000fe200078e0a03 */
[----:B------:R-:W-:Y:S01]  /*1d6d0*/  ISETP.GT.U32.AND P1, PT, R3, R172, PT ;  /* 0x000000ac0300720c */ /* 0x000fe20003f24070 */
[----:B------:R-:W-:Y:S01]  /*1d6e0*/  IMAD.HI.U32 R5, R4, R175, RZ ;  /* 0x000000af04057227 */ /* 0x000fe200078e00ff */
[----:B------:R-:W-:-:S03]  /*1d6f0*/  ISETP.GE.AND P2, PT, R201, RZ, PT ;  /* 0x000000ffc900720c */ /* 0x000fc60003f46270 */
[----:B------:R-:W-:Y:S02]  /*1d700*/  IMAD.MOV R5, RZ, RZ, -R5 ;  /* 0x000000ffff057224 */ /* 0x000fe400078e0a05 */
[----:B------:R-:W-:Y:S02]  /*1d710*/  IMAD.MOV.U32 R201, RZ, RZ, R197 ;  /* 0x000000ffffc97224 */ /* 0x000fe400078e00c5 */
[----:B------:R-:W-:Y:S02]  /*1d720*/  IMAD.MOV.U32 R197, RZ, RZ, R192 ;  /* 0x000000ffffc57224 */ /* 0x000fe400078e00c0 */
[----:B------:R-:W-:Y:S02]  /*1d730*/  IMAD.MOV.U32 R192, RZ, RZ, R185 ;  /* 0x000000ffffc07224 */ /* 0x000fe400078e00b9 */
[----:B------:R-:W-:Y:S01]  /*1d740*/  IMAD.MOV.U32 R185, RZ, RZ, R174 ;  /* 0x000000ffffb97224 */ /* 0x000fe200078e00ae */
[----:B------:R-:W-:Y:S01]  /*1d750*/  IABS R174, R205 ;  /* 0x000000cd00ae7213 */ /* 0x000fe20000000000 */
[----:B------:R-:W-:-:S02]  /*1d760*/  IMAD R175, R3, R5, R175 ;  /* 0x0000000503af7224 */ /* 0x000fc400078e02af */
[--C-:B------:R-:W-:Y:S01]  /*1d770*/  @!P6 IMAD.IADD R170, R170, 0x1, -R3.reuse ;  /* 0x00000001aaaae824 */ /* 0x100fe200078e0a03 */
[----:B------:R-:W-:Y:S01]  /*1d780*/  ISETP.GE.AND P6, PT, R206, RZ, PT ;  /* 0x000000ffce00720c */ /* 0x000fe20003fc6270 */
[----:B------:R-:W-:Y:S02]  /*1d790*/  @!P4 IMAD.IADD R171, R171, 0x1, -R3 ;  /* 0x00000001ababc824 */ /* 0x000fe400078e0a03 */
[----:B------:R-:W-:Y:S02]  /*1d7a0*/  IMAD.MOV.U32 R206, RZ, RZ, R198 ;  /* 0x000000ffffce7224 */ /* 0x000fe400078e00c6 */
[----:B------:R-:W-:Y:S02]  /*1d7b0*/  IMAD.MOV.U32 R198, RZ, RZ, R193 ;  /* 0x000000ffffc67224 */ /* 0x000fe400078e00c1 */
[----:B------:R-:W-:Y:S01]  /*1d7c0*/  @!P1 IMAD.IADD R172, R172, 0x1, -R3 ;  /* 0x00000001acac9824 */ /* 0x000fe200078e0a03 */
[----:B------:R-:W-:Y:S01]  /*1d7d0*/  ISETP.GT.U32.AND P1, PT, R3, R175, PT ;  /* 0x000000af0300720c */ /* 0x000fe20003f24070 */
[----:B------:R-:W-:-:S02]  /*1d7e0*/  IMAD.MOV.U32 R193, RZ, RZ, R192 ;  /* 0x000000ffffc17224 */ /* 0x000fc400078e00c0 */
[----:B------:R-:W-:Y:S02]  /*1d7f0*/  IMAD.MOV.U32 R192, RZ, RZ, R188 ;  /* 0x000000ffffc07224 */ /* 0x000fe400078e00bc */
[----:B------:R-:W-:-:S04]  /*1d800*/  IMAD.HI.U32 R2, R4, R174, RZ ;  /* 0x000000ae04027227 */ /* 0x000fc800078e00ff */
[----:B------:R-:W-:Y:S01]  /*1d810*/  @!P2 IMAD.MOV R171, RZ, RZ, -R171 ;  /* 0x000000ffffaba224 */ /* 0x000fe200078e0aab */
[----:B------:R-:W-:Y:S01]  /*1d820*/  ISETP.GE.AND P2, PT, R202, RZ, PT ;  /* 0x000000ffca00720c */ /* 0x000fe20003f46270 */
[----:B------:R-:W-:Y:S02]  /*1d830*/  IMAD.MOV.U32 R188, RZ, RZ, R185 ;  /* 0x000000ffffbc7224 */ /* 0x000fe400078e00b9 */
[----:B------:R-:W-:Y:S02]  /*1d840*/  IMAD.MOV.U32 R185, RZ, RZ, R180 ;  /* 0x000000ffffb97224 */ /* 0x000fe400078e00b4 */
[----:B------:R-:W-:Y:S02]  /*1d850*/  IMAD.MOV.U32 R202, RZ, RZ, R201 ;  /* 0x000000ffffca7224 */ /* 0x000fe400078e00c9 */
[----:B------:R-:W-:Y:S01]  /*1d860*/  IMAD.MOV.U32 R180, RZ, RZ, R176 ;  /* 0x000000ffffb47224 */ /* 0x000fe200078e00b0 */
[----:B------:R-:W-:Y:S01]  /*1d870*/  IABS R176, R204 ;  /* 0x000000cc00b07213 */ /* 0x000fe20000000000 */
[----:B------:R-:W-:-:S02]  /*1d880*/  IMAD.MOV.U32 R201, RZ, RZ, R200 ;  /* 0x000000ffffc97224 */ /* 0x000fc400078e00c8 */
[----:B------:R-:W-:Y:S02]  /*1d890*/  IMAD.MOV R2, RZ, RZ, -R2 ;  /* 0x000000ffff027224 */ /* 0x000fe400078e0a02 */
[----:B------:R-:W-:Y:S02]  /*1d8a0*/  IMAD.MOV.U32 R200, RZ, RZ, R199 ;  /* 0x000000ffffc87224 */ /* 0x000fe400078e00c7 */
[----:B------:R-:W-:Y:S02]  /*1d8b0*/  IMAD.MOV.U32 R199, RZ, RZ, R198 ;  /* 0x000000ffffc77224 */ /* 0x000fe400078e00c6 */
[----:B------:R-:W-:Y:S02]  /*1d8c0*/  IMAD.MOV.U32 R198, RZ, RZ, R197 ;  /* 0x000000ffffc67224 */ /* 0x000fe400078e00c5 */
[----:B------:R-:W-:Y:S02]  /*1d8d0*/  IMAD.MOV.U32 R197, RZ, RZ, R196 ;  /* 0x000000ffffc57224 */ /* 0x000fe400078e00c4 */
[----:B------:R-:W-:-:S02]  /*1d8e0*/  IMAD R174, R3, R2, R174 ;  /* 0x0000000203ae7224 */ /* 0x000fc400078e02ae */
[----:B------:R-:W-:Y:S02]  /*1d8f0*/  IMAD.MOV.U32 R196, RZ, RZ, R195 ;  /* 0x000000ffffc47224 */ /* 0x000fe400078e00c3 */
[----:B------:R-:W-:-:S04]  /*1d900*/  IMAD.HI.U32 R2, R4, R176, RZ ;  /* 0x000000b004027227 */ /* 0x000fc800078e00ff */
[----:B------:R-:W-:Y:S02]  /*1d910*/  IMAD.MOV.U32 R195, RZ, RZ, R194 ;  /* 0x000000ffffc37224 */ /* 0x000fe400078e00c2 */
[----:B------:R-:W-:Y:S02]  /*1d920*/  IMAD.MOV.U32 R194, RZ, RZ, R191 ;  /* 0x000000ffffc27224 */ /* 0x000fe400078e00bf */
[----:B------:R-:W-:Y:S02]  /*1d930*/  IMAD.MOV.U32 R191, RZ, RZ, R190 ;  /* 0x000000ffffbf7224 */ /* 0x000fe400078e00be */
[----:B------:R-:W-:Y:S01]  /*1d940*/  IMAD.MOV.U32 R190, RZ, RZ, R177 ;  /* 0x000000ffffbe7224 */ /* 0x000fe200078e00b1 */
[----:B------:R-:W-:Y:S01]  /*1d950*/  IABS R177, R203 ;  /* 0x000000cb00b17213 */ /* 0x000fe20000000000 */
[----:B------:R-:W-:Y:S02]  /*1d960*/  @!P1 IMAD.IADD R175, R175, 0x1, -R3 ;  /* 0x00000001afaf9824 */ /* 0x000fe400078e0a03 */
[----:B------:R-:W-:Y:S01]  /*1d970*/  IMAD.MOV R2, RZ, RZ, -R2 ;  /* 0x000000ffff027224 */ /* 0x000fe200078e0a02 */
[----:B------:R-:W-:-:S02]  /*1d980*/  ISETP.GE.AND P3, PT, R208, RZ, PT ;  /* 0x000000ffd000720c */ /* 0x000fc40003f66270 */
[C---:B------:R-:W-:Y:S01]  /*1d990*/  ISETP.GT.U32.AND P1, PT, R3.reuse, R175, PT ;  /* 0x000000af0300720c */ /* 0x040fe20003f24070 */
[----:B------:R-:W-:Y:S02]  /*1d9a0*/  IMAD R176, R3, R2, R176 ;  /* 0x0000000203b07224 */ /* 0x000fe400078e02b0 */
[----:B------:R-:W-:-:S04]  /*1d9b0*/  IMAD.HI.U32 R2, R4, R177, RZ ;  /* 0x000000b104027227 */ /* 0x000fc800078e00ff */
[----:B------:R-:W-:-:S04]  /*1d9c0*/  IMAD.MOV R2, RZ, RZ, -R2 ;  /* 0x000000ffff027224 */ /* 0x000fc800078e0a02 */
[C---:B------:R-:W-:Y:S02]  /*1d9d0*/  IMAD R177, R3.reuse, R2, R177 ;  /* 0x0000000203b17224 */ /* 0x040fe400078e02b1 */
[----:B------:R-:W-:Y:S01]  /*1d9e0*/  @!P3 IMAD.MOV R169, RZ, RZ, -R169 ;  /* 0x000000ffffa9b224 */ /* 0x000fe200078e0aa9 */
[----:B------:R-:W-:Y:S01]  /*1d9f0*/  ISETP.GT.U32.AND P3, PT, R3, R173, PT ;  /* 0x000000ad0300720c */ /* 0x000fe20003f64070 */
[----:B------:R-:W-:Y:S01]  /*1da00*/  @!P1 IMAD.IADD R175, R175, 0x1, -R3 ;  /* 0x00000001afaf9824 */ /* 0x000fe200078e0a03 */
[----:B------:R-:W-:Y:S02]  /*1da10*/  ISETP.GT.U32.AND P1, PT, R3, R177, PT ;  /* 0x000000b10300720c */ /* 0x000fe40003f24070 */
[----:B------:R-:W-:Y:S01]  /*1da20*/  ISETP.GE.AND P0, PT, R207, RZ, PT ;  /* 0x000000ffcf00720c */ /* 0x000fe20003f06270 */
[----:B------:R-:W-:Y:S01]  /*1da30*/  @!P6 IMAD.MOV R172, RZ, RZ, -R172 ;  /* 0x000000fffface224 */ /* 0x000fe200078e0aac */
[----:B------:R-:W-:Y:S01]  /*1da40*/  ISETP.GE.AND P6, PT, R204, RZ, PT ;  /* 0x000000ffcc00720c */ /* 0x000fe20003fc6270 */
[----:B------:R-:W-:-:S02]  /*1da50*/  IMAD.MOV.U32 R207, RZ, RZ, R200 ;  /* 0x000000ffffcf7224 */ /* 0x000fc400078e00c8 */
[----:B------:R-:W-:Y:S02]  /*1da60*/  IMAD.MOV.U32 R204, RZ, RZ, R193 ;  /* 0x000000ffffcc7224 */ /* 0x000fe400078e00c1 */
[----:B------:R-:W-:Y:S02]  /*1da70*/  IMAD.MOV.U32 R193, RZ, RZ, R192 ;  /* 0x000000ffffc17224 */ /* 0x000fe400078e00c0 */
[----:B------:R-:W-:Y:S02]  /*1da80*/  IMAD.MOV.U32 R192, RZ, RZ, R188 ;  /* 0x000000ffffc07224 */ /* 0x000fe400078e00bc */
[--C-:B------:R-:W-:Y:S02]  /*1da90*/  @!P3 IMAD.IADD R173, R173, 0x1, -R3.reuse ;  /* 0x00000001adadb824 */ /* 0x100fe400078e0a03 */
[----:B------:R-:W-:Y:S01]  /*1daa0*/  IMAD.MOV.U32 R188, RZ, RZ, R182 ;  /* 0x000000ffffbc7224 */ /* 0x000fe200078e00b6 */
[----:B------:R-:W-:Y:S01]  /*1dab0*/  IABS R182, R207 ;  /* 0x000000cf00b67213 */ /* 0x000fe20000000000 */
[----:B------:R-:W-:-:S02]  /*1dac0*/  @!P1 IMAD.IADD R177, R177, 0x1, -R3 ;  /* 0x00000001b1b19824 */ /* 0x000fc400078e0a03 */
[----:B------:R-:W-:Y:S02]  /*1dad0*/  @!P0 IMAD.MOV R173, RZ, RZ, -R173 ;  /* 0x000000ffffad8224 */ /* 0x000fe400078e0aad */
[----:B------:R-:W-:Y:S01]  /*1dae0*/  IMAD.HI.U32 R7, R4, R182, RZ ;  /* 0x000000b604077227 */ /* 0x000fe200078e00ff */
[C---:B------:R-:W-:Y:S02]  /*1daf0*/  ISETP.GT.U32.AND P0, PT, R3.reuse, R177, PT ;  /* 0x000000b10300720c */ /* 0x040fe40003f04070 */
[----:B------:R-:W-:Y:S01]  /*1db00*/  ISETP.GT.U32.AND P3, PT, R3, R176, PT ;  /* 0x000000b00300720c */ /* 0x000fe20003f64070 */
[----:B------:R-:W-:Y:S02]  /*1db10*/  IMAD.MOV.U32 R211, RZ, RZ, R202 ;  /* 0x000000ffffd37224 */ /* 0x000fe400078e00ca */
[----:B------:R-:W-:Y:S02]  /*1db20*/  IMAD.MOV.U32 R202, RZ, RZ, R199 ;  /* 0x000000ffffca7224 */ /* 0x000fe400078e00c7 */
[----:B------:R-:W-:-:S02]  /*1db30*/  IMAD.MOV R7, RZ, RZ, -R7 ;  /* 0x000000ffff077224 */ /* 0x000fc400078e0a07 */
[----:B------:R-:W-:Y:S02]  /*1db40*/  IMAD.MOV.U32 R199, RZ, RZ, R194 ;  /* 0x000000ffffc77224 */ /* 0x000fe400078e00c2 */
[----:B------:R-:W-:Y:S02]  /*1db50*/  IMAD.MOV.U32 R194, RZ, RZ, R179 ;  /* 0x000000ffffc27224 */ /* 0x000fe400078e00b3 */
[----:B------:R-:W-:Y:S02]  /*1db60*/  IMAD R182, R3, R7, R182 ;  /* 0x0000000703b67224 */ /* 0x000fe400078e02b6 */
[----:B------:R-:W-:Y:S02]  /*1db70*/  IMAD.MOV.U32 R212, RZ, RZ, R201 ;  /* 0x000000ffffd47224 */ /* 0x000fe400078e00c9 */
[----:B------:R-:W-:Y:S02]  /*1db80*/  IMAD.MOV.U32 R200, RZ, RZ, R191 ;  /* 0x000000ffffc87224 */ /* 0x000fe400078e00bf */
[----:B------:R-:W-:-:S02]  /*1db90*/  IMAD.MOV.U32 R201, RZ, RZ, R198 ;  /* 0x000000ffffc97224 */ /* 0x000fc400078e00c6 */
[----:B------:R-:W-:Y:S02]  /*1dba0*/  IMAD.MOV.U32 R191, RZ, RZ, R180 ;  /* 0x000000ffffbf7224 */ /* 0x000fe400078e00b4 */
[----:B------:R-:W-:Y:S02]  /*1dbb0*/  IMAD.MOV.U32 R198, RZ, RZ, R197 ;  /* 0x000000ffffc67224 */ /* 0x000fe400078e00c5 */
[----:B------:R-:W-:Y:S01]  /*1dbc0*/  @!P0 IMAD.IADD R177, R177, 0x1, -R3 ;  /* 0x00000001b1b18824 */ /* 0x000fe200078e0a03 */
[----:B------:R-:W-:Y:S01]  /*1dbd0*/  ISETP.GT.U32.AND P0, PT, R3, R182, PT ;  /* 0x000000b60300720c */ /* 0x000fe20003f04070 */
[----:B------:R-:W-:Y:S02]  /*1dbe0*/  IMAD.MOV.U32 R197, RZ, RZ, R196 ;  /* 0x000000ffffc57224 */ /* 0x000fe400078e00c4 */
[----:B------:R-:W-:Y:S02]  /*1dbf0*/  IMAD.MOV.U32 R196, RZ, RZ, R195 ;  /* 0x000000ffffc47224 */ /* 0x000fe400078e00c3 */
[----:B------:R-:W-:-:S02]  /*1dc00*/  IMAD.MOV.U32 R195, RZ, RZ, R190 ;  /* 0x000000ffffc37224 */ /* 0x000fc400078e00be */
[----:B------:R-:W-:Y:S01]  /*1dc10*/  IMAD.MOV.U32 R190, RZ, RZ, R178 ;  /* 0x000000ffffbe7224 */ /* 0x000fe200078e00b2 */
[----:B------:R-:W-:Y:S01]  /*1dc20*/  IABS R178, R206 ;  /* 0x000000ce00b27213 */ /* 0x000fe20000000000 */
[----:B------:R-:W-:Y:S02]  /*1dc30*/  @!P3 IMAD.IADD R176, R176, 0x1, -R3 ;  /* 0x00000001b0b0b824 */ /* 0x000fe400078e0a03 */
[----:B------:R-:W-:Y:S01]  /*1dc40*/  @!P5 IMAD.MOV R170, RZ, RZ, -R170 ;  /* 0x000000ffffaad224 */ /* 0x000fe200078e0aaa */
[----:B------:R-:W-:Y:S01]  /*1dc50*/  ISETP.GE.AND P5, PT, R205, RZ, PT ;  /* 0x000000ffcd00720c */ /* 0x000fe20003fa6270 */
[----:B------:R-:W-:Y:S01]  /*1dc60*/  IMAD.MOV.U32 R205, RZ, RZ, R181 ;  /* 0x000000ffffcd7224 */ /* 0x000fe200078e00b5 */
[----:B------:R-:W-:Y:S01]  /*1dc70*/  ISETP.GT.U32.AND P3, PT, R3, R176, PT ;  /* 0x000000b00300720c */ /* 0x000fe20003f64070 */
[----:B------:R-:W-:-:S04]  /*1dc80*/  IMAD.HI.U32 R6, R4, R178, RZ ;  /* 0x000000b204067227 */ /* 0x000fc800078e00ff */
[----:B------:R-:W-:Y:S01]  /*1dc90*/  IMAD.MOV R6, RZ, RZ, -R6 ;  /* 0x000000ffff067224 */ /* 0x000fe200078e0a06 */
[----:B---3--:R-:W-:Y:S02]  /*1dca0*/  IABS R179, R215 ;  /* 0x000000d700b37213 */ /* 0x008fe40000000000 */
[----:B----4-:R-:W-:-:S03]  /*1dcb0*/  IABS R180, R214 ;  /* 0x000000d600b47213 */ /* 0x010fc60000000000 */
[----:B------:R-:W-:-:S04]  /*1dcc0*/  IMAD.HI.U32 R5, R4, R179, RZ ;  /* 0x000000b304057227 */ /* 0x000fc800078e00ff */
[----:B------:R-:W-:Y:S02]  /*1dcd0*/  IMAD.MOV R5, RZ, RZ, -R5 ;  /* 0x000000ffff057224 */ /* 0x000fe400078e0a05 */
[----:B------:R-:W-:Y:S01]  /*1dce0*/  IMAD.HI.U32 R2, R4, R180, RZ ;  /* 0x000000b404027227 */ /* 0x000fe200078e00ff */
[----:B--2---:R-:W-:-:S03]  /*1dcf0*/  IABS R181, R213 ;  /* 0x000000d500b57213 */ /* 0x004fc60000000000 */
[C---:B------:R-:W-:Y:S02]  /*1dd00*/  IMAD R179, R3.reuse, R5, R179 ;  /* 0x0000000503b37224 */ /* 0x040fe400078e02b3 */
[----:B------:R-:W-:Y:S02]  /*1dd10*/  IMAD.MOV R2, RZ, RZ, -R2 ;  /* 0x000000ffff027224 */ /* 0x000fe400078e0a02 */
[----:B------:R-:W-:Y:S01]  /*1dd20*/  @!P0 IMAD.IADD R182, R182, 0x1, -R3 ;  /* 0x00000001b6b68824 */ /* 0x000fe200078e0a03 */
[C---:B------:R-:W-:Y:S01]  /*1dd30*/  ISETP.GT.U32.AND P1, PT, R3.reuse, R179, PT ;  /* 0x000000b30300720c */ /* 0x040fe20003f24070 */
[C---:B------:R-:W-:Y:S01]  /*1dd40*/  IMAD R180, R3.reuse, R2, R180 ;  /* 0x0000000203b47224 */ /* 0x040fe200078e02b4 */
[----:B------:R-:W-:Y:S01]  /*1dd50*/  ISETP.GE.AND P0, PT, R214, RZ, PT ;  /* 0x000000ffd600720c */ /* 0x000fe20003f06270 */
[----:B------:R-:W-:Y:S01]  /*1dd60*/  IMAD.HI.U32 R2, R4, R181, RZ ;  /* 0x000000b504027227 */ /* 0x000fe200078e00ff */
[----:B------:R-:W2:Y:S03]  /*1dd70*/  LDL.LU R214, [R1+0x720] ;  /* 0x0007200001d67983 */ /* 0x000ea60000300800 */
[----:B------:R-:W-:-:S02]  /*1dd80*/  IMAD R178, R3, R6, R178 ;  /* 0x0000000603b27224 */ /* 0x000fc400078e02b2 */
[----:B------:R-:W-:Y:S02]  /*1dd90*/  IMAD.MOV R2, RZ, RZ, -R2 ;  /* 0x000000ffff027224 */ /* 0x000fe400078e0a02 */
[----:B------:R-:W-:Y:S01]  /*1dda0*/  @!P3 IMAD.IADD R176, R176, 0x1, -R3 ;  /* 0x00000001b0b0b824 */ /* 0x000fe200078e0a03 */
[C---:B------:R-:W-:Y:S01]  /*1ddb0*/  ISETP.GT.U32.AND P3, PT, R3.reuse, R178, PT ;  /* 0x000000b20300720c */ /* 0x040fe20003f64070 */
[----:B------:R-:W-:Y:S02]  /*1ddc0*/  IMAD R181, R3, R2, R181 ;  /* 0x0000000203b57224 */ /* 0x000fe400078e02b5 */
[----:B------:R-:W-:-:S03]  /*1ddd0*/  @!P1 IMAD.IADD R179, R179, 0x1, -R3 ;  /* 0x00000001b3b39824 */ /* 0x000fc600078e0a03 */
[----:B------:R-:W-:Y:S01]  /*1dde0*/  ISETP.GT.U32.AND P1, PT, R3, R181, PT ;  /* 0x000000b50300720c */ /* 0x000fe20003f24070 */
[----:B------:R-:W-:Y:S02]  /*1ddf0*/  IMAD.MOV.U32 R209, RZ, RZ, R201 ;  /* 0x000000ffffd17224 */ /* 0x000fe400078e00c9 */
[----:B------:R-:W-:Y:S02]  /*1de00*/  IMAD.MOV.U32 R201, RZ, RZ, R200 ;  /* 0x000000ffffc97224 */ /* 0x000fe400078e00c8 */
[----:B------:R-:W-:Y:S01]  /*1de10*/  IMAD.MOV.U32 R200, RZ, RZ, R183 ;  /* 0x000000ffffc87224 */ /* 0x000fe200078e00b7 */
[----:B------:R-:W-:Y:S01]  /*1de20*/  IABS R183, R212 ;  /* 0x000000d400b77213 */ /* 0x000fe20000000000 */
[----:B------:R-:W-:-:S04]  /*1de30*/  @!P3 IMAD.IADD R178, R178, 0x1, -R3 ;  /* 0x00000001b2b2b824 */ /* 0x000fc800078e0a03 */
[----:B------:R-:W-:-:S04]  /*1de40*/  IMAD.HI.U32 R6, R4, R183, RZ ;  /* 0x000000b704067227 */ /* 0x000fc800078e00ff */
[----:B------:R-:W-:Y:S01]  /*1de50*/  @!P1 IMAD.IADD R181, R181, 0x1, -R3 ;  /* 0x00000001b5b59824 */ /* 0x000fe200078e0a03 */
[----:B------:R-:W-:Y:S01]  /*1de60*/  ISETP.GT.U32.AND P1, PT, R3, R178, PT ;  /* 0x000000b20300720c */ /* 0x000fe20003f24070 */
[----:B------:R-:W-:-:S04]  /*1de70*/  IMAD.MOV R6, RZ, RZ, -R6 ;  /* 0x000000ffff067224 */ /* 0x000fc800078e0a06 */
[----:B------:R-:W-:-:S08]  /*1de80*/  IMAD R183, R3, R6, R183 ;  /* 0x0000000603b77224 */ /* 0x000fd000078e02b7 */
[----:B------:R-:W-:Y:S01]  /*1de90*/  @!P1 IMAD.IADD R178, R178, 0x1, -R3 ;  /* 0x00000001b2b29824 */ /* 0x000fe200078e0a03 */
[----:B------:R-:W-:-:S13]  /*1dea0*/  ISETP.GT.U32.AND P1, PT, R3, R183, PT ;  /* 0x000000b70300720c */ /* 0x000fda0003f24070 */
[----:B------:R-:W-:Y:S01]  /*1deb0*/  @!P1 IMAD.IADD R183, R183, 0x1, -R3 ;  /* 0x00000001b7b79824 */ /* 0x000fe200078e0a03 */
[----:B------:R-:W-:Y:S02]  /*1dec0*/  ISETP.GE.AND P1, PT, R213, RZ, PT ;  /* 0x000000ffd500720c */ /* 0x000fe40003f26270 */
[----:B------:R-:W3:Y:S01]  /*1ded0*/  LDL.LU R213, [R1+0x72c] ;  /* 0x00072c0001d57983 */ /* 0x000ee20000300800 */
[----:B------:R-:W-:-:S13]  /*1dee0*/  ISETP.GT.U32.AND P4, PT, R3, R174, PT ;  /* 0x000000ae0300720c */ /* 0x000fda0003f84070 */
[----:B------:R-:W-:-:S05]  /*1def0*/  @!P4 IMAD.IADD R174, R174, 0x1, -R3 ;  /* 0x00000001aeaec824 */ /* 0x000fca00078e0a03 */
[C---:B------:R-:W-:Y:S02]  /*1df00*/  ISETP.GT.U32.AND P4, PT, R3.reuse, R174, PT ;  /* 0x000000ae0300720c */ /* 0x040fe40003f84070 */
[----:B------:R-:W-:Y:S01]  /*1df10*/  ISETP.GT.U32.AND P3, PT, R3, R180, PT ;  /* 0x000000b40300720c */ /* 0x000fe20003f64070 */
[----:B------:R-:W-:Y:S02]  /*1df20*/  IMAD.MOV.U32 R210, RZ, RZ, R202 ;  /* 0x000000ffffd27224 */ /* 0x000fe400078e00ca */
[----:B------:R-:W-:Y:S02]  /*1df30*/  IMAD.MOV.U32 R202, RZ, RZ, R195 ;  /* 0x000000ffffca7224 */ /* 0x000fe400078e00c3 */
[----:B------:R-:W-:Y:S01]  /*1df40*/  IMAD.MOV.U32 R195, RZ, RZ, R184 ;  /* 0x000000ffffc37224 */ /* 0x000fe200078e00b8 */
[----:B------:R-:W-:-:S05]  /*1df50*/  IABS R184, R211 ;  /* 0x000000d300b87213 */ /* 0x000fca0000000000 */
[----:B------:R-:W-:Y:S01]  /*1df60*/  @!P4 IMAD.IADD R174, R174, 0x1, -R3 ;  /* 0x00000001aeaec824 */ /* 0x000fe200078e0a03 */
[----:B------:R-:W-:Y:S01]  /*1df70*/  ISETP.GE.AND P4, PT, R203, RZ, PT ;  /* 0x000000ffcb00720c */ /* 0x000fe20003f86270 */
[----:B------:R-:W-:Y:S02]  /*1df80*/  IMAD.MOV.U32 R203, RZ, RZ, R194 ;  /* 0x000000ffffcb7224 */ /* 0x000fe400078e00c2 */
[----:B------:R-:W-:Y:S01]  /*1df90*/  IMAD.MOV.U32 R194, RZ, RZ, R185 ;  /* 0x000000ffffc27224 */ /* 0x000fe200078e00b9 */
[----:B------:R-:W-:Y:S01]  /*1dfa0*/  IABS R185, R210 ;  /* 0x000000d200b97213 */ /* 0x000fe20000000000 */
[----:B------:R-:W-:Y:S02]  /*1dfb0*/  @!P3 IMAD.IADD R180, R180, 0x1, -R3 ;  /* 0x00000001b4b4b824 */ /* 0x000fe400078e0a03 */
[----:B------:R-:W-:Y:S01]  /*1dfc0*/  @!P6 IMAD.MOV R176, RZ, RZ, -R176 ;  /* 0x000000ffffb0e224 */ /* 0x000fe200078e0ab0 */
[C---:B------:R-:W-:Y:S01]  /*1dfd0*/  ISETP.GT.U32.AND P6, PT, R3.reuse, R181, PT ;  /* 0x000000b50300720c */ /* 0x040fe20003fc4070 */
[----:B------:R-:W-:Y:S01]  /*1dfe0*/  @!P2 IMAD.MOV R175, RZ, RZ, -R175 ;  /* 0x000000ffffafa224 */ /* 0x000fe200078e0aaf */
[----:B------:R-:W-:Y:S01]  /*1dff0*/  ISETP.GT.U32.AND P2, PT, R3, R179, PT ;  /* 0x000000b30300720c */ /* 0x000fe20003f44070 */
[----:B------:R-:W-:-:S04]  /*1e000*/  IMAD.HI.U32 R2, R4, R185, RZ ;  /* 0x000000b904027227 */ /* 0x000fc800078e00ff */
[----:B------:R-:W-:-:S04]  /*1e010*/  IMAD.HI.U32 R5, R4, R184, RZ ;  /* 0x000000b804057227 */ /* 0x000fc800078e00ff */
[----:B------:R-:W-:Y:S01]  /*1e020*/  @!P5 IMAD.MOV R174, RZ, RZ, -R174 ;  /* 0x000000ffffaed224 */ /* 0x000fe200078e0aae */
[C---:B------:R-:W-:Y:S01]  /*1e030*/  ISETP.GT.U32.AND P5, PT, R3.reuse, R180, PT ;  /* 0x000000b40300720c */ /* 0x040fe20003fa4070 */
[----:B------:R-:W-:Y:S02]  /*1e040*/  IMAD.MOV R2, RZ, RZ, -R2 ;  /* 0x000000ffff027224 */ /* 0x000fe400078e0a02 */
[----:B------:R-:W-:Y:S02]  /*1e050*/  IMAD.MOV R5, RZ, RZ, -R5 ;  /* 0x000000ffff057224 */ /* 0x000fe400078e0a05 */
[C---:B------:R-:W-:Y:S02]  /*1e060*/  IMAD R185, R3.reuse, R2, R185 ;  /* 0x0000000203b97224 */ /* 0x040fe400078e02b9 */
[----:B------:R-:W-:Y:S02]  /*1e070*/  IMAD R184, R3, R5, R184 ;  /* 0x0000000503b87224 */ /* 0x000fe400078e02b8 */
[----:B------:R-:W-:-:S02]  /*1e080*/  IMAD.MOV.U32 R208, RZ, RZ, R205 ;  /* 0x000000ffffd07224 */ /* 0x000fc400078e00cd */
[----:B------:R-:W-:Y:S01]  /*1e090*/  @!P6 IMAD.IADD R181, R181, 0x1, -R3 ;  /* 0x00000001b5b5e824 */ /* 0x000fe200078e0a03 */
[----:B------:R-:W-:Y:S01]  /*1e0a0*/  ISETP.GT.U32.AND P6, PT, R3, R185, PT ;  /* 0x000000b90300720c */ /* 0x000fe20003fc4070 */
[----:B------:R-:W-:Y:S02]  /*1e0b0*/  IMAD.MOV.U32 R205, RZ, RZ, R203 ;  /* 0x000000ffffcd7224 */ /* 0x000fe400078e00cb */
[----:B------:R-:W-:Y:S01]  /*1e0c0*/  @!P2 IMAD.IADD R179, R179, 0x1, -R3 ;  /* 0x00000001b3b3a824 */ /* 0x000fe200078e0a03 */
[----:B------:R-:W-:Y:S01]  /*1e0d0*/  ISETP.GT.U32.AND P2, PT, R3, R184, PT ;  /* 0x000000b80300720c */ /* 0x000fe20003f44070 */
[----:B------:R-:W-:Y:S02]  /*1e0e0*/  IMAD.MOV.U32 R203, RZ, RZ, R202 ;  /* 0x000000ffffcb7224 */ /* 0x000fe400078e00ca */
[----:B------:R-:W-:Y:S02]  /*1e0f0*/  IMAD.MOV.U32 R202, RZ, RZ, R201 ;  /* 0x000000ffffca7224 */ /* 0x000fe400078e00c9 */
[----:B------:R-:W-:-:S02]  /*1e100*/  IMAD.MOV.U32 R201, RZ, RZ, R199 ;  /* 0x000000ffffc97224 */ /* 0x000fc400078e00c7 */
[----:B------:R-:W-:Y:S01]  /*1e110*/  @!P5 IMAD.IADD R180, R180, 0x1, -R3 ;  /* 0x00000001b4b4d824 */ /* 0x000fe200078e0a03 */
[----:B------:R-:W-:Y:S01]  /*1e120*/  ISETP.GE.AND P5, PT, R215, RZ, PT ;  /* 0x000000ffd700720c */ /* 0x000fe20003fa6270 */
[----:B------:R-:W-:Y:S01]  /*1e130*/  IMAD.MOV.U32 R199, RZ, RZ, R187 ;  /* 0x000000ffffc77224 */ /* 0x000fe200078e00bb */
[----:B------:R-:W-:Y:S01]  /*1e140*/  IABS R187, R209 ;  /* 0x000000d100bb7213 */ /* 0x000fe20000000000 */
[----:B------:R-:W-:Y:S01]  /*1e150*/  @!P4 IMAD.MOV R177, RZ, RZ, -R177 ;  /* 0x000000ffffb1c224 */ /* 0x000fe200078e0ab1 */
[----:B------:R-:W-:Y:S01]  /*1e160*/  ISETP.GE.AND P3, PT, R206, RZ, PT ;  /* 0x000000ffce00720c */ /* 0x000fe20003f66270 */
[----:B------:R-:W-:Y:S01]  /*1e170*/  IMAD.MOV.U32 R206, RZ, RZ, R186 ;  /* 0x000000ffffce7224 */ /* 0x000fe200078e00ba */
[----:B------:R-:W-:Y:S01]  /*1e180*/  ISETP.GT.U32.AND P4, PT, R3, R182, PT ;  /* 0x000000b60300720c */ /* 0x000fe20003f84070 */
[----:B------:R-:W-:Y:S01]  /*1e190*/  IMAD.HI.U32 R2, R4, R187, RZ ;  /* 0x000000bb04027227 */ /* 0x000fe200078e00ff */
[----:B------:R-:W-:Y:S01]  /*1e1a0*/  IABS R186, R189 ;  /* 0x000000bd00ba7213 */ /* 0x000fe20000000000 */
[----:B------:R-:W4:Y:S02]  /*1e1b0*/  LDL.LU R215, [R1+0x75c] ;  /* 0x00075c0001d77983 */ /* 0x000f240000300800 */
[----:B------:R-:W-:-:S02]  /*1e1c0*/  @!P6 IMAD.IADD R185, R185, 0x1, -R3 ;  /* 0x00000001b9b9e824 */ /* 0x000fc400078e0a03 */
[----:B------:R-:W-:Y:S02]  /*1e1d0*/  IMAD.MOV R2, RZ, RZ, -R2 ;  /* 0x000000ffff027224 */ /* 0x000fe400078e0a02 */
[----:B------:R-:W-:Y:S01]  /*1e1e0*/  @!P2 IMAD.IADD R184, R184, 0x1, -R3 ;  /* 0x00000001b8b8a824 */ /* 0x000fe200078e0a03 */
[----:B------:R-:W-:Y:S01]  /*1e1f0*/  ISETP.GE.AND P2, PT, R207, RZ, PT ;  /* 0x000000ffcf00720c */ /* 0x000fe20003f46270 */
[----:B------:R-:W-:-:S04]  /*1e200*/  IMAD.HI.U32 R5, R4, R186, RZ ;  /* 0x000000ba04057227 */ /* 0x000fc800078e00ff */
[----:B------:R-:W-:Y:S02]  /*1e210*/  IMAD.MOV.U32 R207, RZ, RZ, R206 ;  /* 0x000000ffffcf7224 */ /* 0x000fe400078e00ce */
[----:B------:R-:W-:Y:S02]  /*1e220*/  IMAD.MOV.U32 R206, RZ, RZ, R200 ;  /* 0x000000ffffce7224 */ /* 0x000fe400078e00c8 */
[----:B------:R-:W-:Y:S01]  /*1e230*/  @!P5 IMAD.MOV R179, RZ, RZ, -R179 ;  /* 0x000000ffffb3d224 */ /* 0x000fe200078e0ab3 */
[C---:B------:R-:W-:Y:S01]  /*1e240*/  ISETP.GT.U32.AND P5, PT, R3.reuse, R185, PT ;  /* 0x000000b90300720c */ /* 0x040fe20003fa4070 */
[----:B------:R-:W-:Y:S01]  /*1e250*/  IMAD.MOV.U32 R200, RZ, RZ, R188 ;  /* 0x000000ffffc87224 */ /* 0x000fe200078e00bc */
[----:B------:R-:W-:Y:S01]  /*1e260*/  IABS R188, R208 ;  /* 0x000000d000bc7213 */ /* 0x000fe20000000000 */
[----:B------:R-:W-:Y:S02]  /*1e270*/  IMAD R187, R3, R2, R187 ;  /* 0x0000000203bb7224 */ /* 0x000fe400078e02bb */
[----:B------:R-:W-:-:S02]  /*1e280*/  IMAD.MOV R5, RZ, RZ, -R5 ;  /* 0x000000ffff057224 */ /* 0x000fc400078e0a05 */
[----:B------:R-:W-:Y:S01]  /*1e290*/  @!P4 IMAD.IADD R182, R182, 0x1, -R3 ;  /* 0x00000001b6b6c824 */ /* 0x000fe200078e0a03 */
[C---:B------:R-:W-:Y:S01]  /*1e2a0*/  ISETP.GT.U32.AND P4, PT, R3.reuse, R187, PT ;  /* 0x000000bb0300720c */ /* 0x040fe20003f84070 */
[----:B------:R-:W-:Y:S02]  /*1e2b0*/  IMAD R186, R3, R5, R186 ;  /* 0x0000000503ba7224 */ /* 0x000fe400078e02ba */
[----:B------:R-:W-:-:S04]  /*1e2c0*/  IMAD.HI.U32 R2, R4, R188, RZ ;  /* 0x000000bc04027227 */ /* 0x000fc800078e00ff */
[----:B------:R-:W-:Y:S01]  /*1e2d0*/  @!P0 IMAD.MOV R180, RZ, RZ, -R180 ;  /* 0x000000ffffb48224 */ /* 0x000fe200078e0ab4 */
[----:B------:R-:W-:Y:S01]  /*1e2e0*/  ISETP.GT.U32.AND P0, PT, R3, R186, PT ;  /* 0x000000ba0300720c */ /* 0x000fe20003f04070 */
[----:B------:R-:W-:Y:S02]  /*1e2f0*/  IMAD.MOV R2, RZ, RZ, -R2 ;  /* 0x000000ffff027224 */ /* 0x000fe400078e0a02 */
[--C-:B------:R-:W-:Y:S01]  /*1e300*/  @!P5 IMAD.IADD R185, R185, 0x1, -R3.reuse ;  /* 0x00000001b9b9d824 */ /* 0x100fe200078e0a03 */
[----:B------:R-:W-:Y:S01]  /*1e310*/  ISETP.GE.AND P5, PT, R189, RZ, PT ;  /* 0x000000ffbd00720c */ /* 0x000fe20003fa6270 */
[C---:B------:R-:W-:Y:S01]  /*1e320*/  IMAD R188, R3.reuse, R2, R188 ;  /* 0x0000000203bc7224 */ /* 0x040fe200078e02bc */
[----:B------:R-:W-:Y:S01]  /*1e330*/  IABS R189, R207 ;  /* 0x000000cf00bd7213 */ /* 0x000fe20000000000 */
[----:B------:R-:W-:Y:S01]  /*1e340*/  @!P3 IMAD.MOV R178, RZ, RZ, -R178 ;  /* 0x000000ffffb2b224 */ /* 0x000fe200078e0ab2 */
[----:B------:R-:W-:Y:S01]  /*1e350*/  ISETP.GT.U32.AND P3, PT, R3, R183, PT ;  /* 0x000000b70300720c */ /* 0x000fe20003f64070 */
[----:B------:R-:W-:Y:S01]  /*1e360*/  @!P4 IMAD.IADD R187, R187, 0x1, -R3 ;  /* 0x00000001bbbbc824 */ /* 0x000fe200078e0a03 */
[----:B------:R-:W-:Y:S01]  /*1e370*/  ISETP.GT.U32.AND P4, PT, R3, R188, PT ;  /* 0x000000bc0300720c */ /* 0x000fe20003f84070 */
[----:B------:R-:W-:-:S04]  /*1e380*/  IMAD.HI.U32 R5, R4, R189, RZ ;  /* 0x000000bd04057227 */ /* 0x000fc800078e00ff */
[----:B------:R-:W-:Y:S01]  /*1e390*/  @!P1 IMAD.MOV R181, RZ, RZ, -R181 ;  /* 0x000000ffffb59224 */ /* 0x000fe200078e0ab5 */
[----:B------:R-:W-:Y:S01]  /*1e3a0*/  ISETP.GE.AND P1, PT, R212, RZ, PT ;  /* 0x000000ffd400720c */ /* 0x000fe20003f26270 */
[----:B------:R-:W-:Y:S02]  /*1e3b0*/  @!P0 IMAD.IADD R186, R186, 0x1, -R3 ;  /* 0x00000001baba8824 */ /* 0x000fe400078e0a03 */
[----:B------:R-:W-:Y:S01]  /*1e3c0*/  IMAD.MOV R5, RZ, RZ, -R5 ;  /* 0x000000ffff057224 */ /* 0x000fe200078e0a05 */
[C---:B------:R-:W-:Y:S01]  /*1e3d0*/  ISETP.GT.U32.AND P6, PT, R3.reuse, R184, PT ;  /* 0x000000b80300720c */ /* 0x040fe20003fc4070 */
[----:B------:R-:W-:Y:S01]  /*1e3e0*/  @!P2 IMAD.MOV R182, RZ, RZ, -R182 ;  /* 0x000000ffffb6a224 */ /* 0x000fe200078e0ab6 */
[C---:B------:R-:W-:Y:S01]  /*1e3f0*/  ISETP.GT.U32.AND P2, PT, R3.reuse, R186, PT ;  /* 0x000000ba0300720c */ /* 0x040fe20003f44070 */
[----:B------:R-:W-:Y:S01]  /*1e400*/  IMAD R189, R3, R5, R189 ;  /* 0x0000000503bd7224 */ /* 0x000fe200078e02bd */
[----:B------:R-:W-:Y:S01]  /*1e410*/  IABS R2, R206 ;  /* 0x000000ce00027213 */ /* 0x000fe20000000000 */
[----:B------:R-:W-:-:S02]  /*1e420*/  @!P3 IMAD.IADD R183, R183, 0x1, -R3 ;  /* 0x00000001b7b7b824 */ /* 0x000fc400078e0a03 */
[----:B------:R-:W-:Y:S01]  /*1e430*/  @!P4 IMAD.IADD R188, R188, 0x1, -R3 ;  /* 0x00000001bcbcc824 */ /* 0x000fe200078e0a03 */
[C---:B------:R-:W-:Y:S01]  /*1e440*/  ISETP.GT.U32.AND P4, PT, R3.reuse, R189, PT ;  /* 0x000000bd0300720c */ /* 0x040fe20003f84070 */
[----:B------:R-:W-:Y:S01]  /*1e450*/  @!P1 IMAD.MOV R183, RZ, RZ, -R183 ;  /* 0x000000ffffb79224 */ /* 0x000fe200078e0ab7 */
[----:B------:R-:W-:Y:S01]  /*1e460*/  ISETP.GT.U32.AND P1, PT, R3, R187, PT ;  /* 0x000000bb0300720c */ /* 0x000fe20003f24070 */
[----:B------:R-:W-:Y:S01]  /*1e470*/  IMAD.MOV.U32 R6, RZ, RZ, R2 ;  /* 0x000000ffff067224 */ /* 0x000fe200078e0002 */
[----:B------:R-:W-:Y:S01]  /*1e480*/  ISETP.GE.AND P3, PT, R211, RZ, PT ;  /* 0x000000ffd300720c */ /* 0x000fe20003f66270 */
[----:B------:R-:W-:Y:S02]  /*1e490*/  IMAD.MOV.U32 R211, RZ, RZ, R190 ;  /* 0x000000ffffd37224 */ /* 0x000fe400078e00be */
[----:B------:R-:W-:Y:S01]  /*1e4a0*/  IMAD.HI.U32 R190, R4, R6, RZ ;  /* 0x0000000604be7227 */ /* 0x000fe200078e00ff */
[----:B------:R-:W-:-:S03]  /*1e4b0*/  IABS R2, R204 ;  /* 0x000000cc00027213 */ /* 0x000fc60000000000 */
[--C-:B------:R-:W-:Y:S01]  /*1e4c0*/  @!P6 IMAD.IADD R184, R184, 0x1, -R3.reuse ;  /* 0x00000001b8b8e824 */ /* 0x100fe200078e0a03 */
[----:B------:R-:W-:Y:S01]  /*1e4d0*/  ISETP.GE.AND P6, PT, R210, RZ, PT ;  /* 0x000000ffd200720c */ /* 0x000fe20003fc6270 */
[--C-:B------:R-:W-:Y:S02]  /*1e4e0*/  @!P2 IMAD.IADD R186, R186, 0x1, -R3.reuse ;  /* 0x00000001babaa824 */ /* 0x100fe400078e0a03 */
[----:B------:R-:W-:Y:S02]  /*1e4f0*/  IMAD.MOV R190, RZ, RZ, -R190 ;  /* 0x000000ffffbe7224 */ /* 0x000fe400078e0abe */
[----:B------:R-:W-:Y:S01]  /*1e500*/  @!P5 IMAD.MOV R186, RZ, RZ, -R186 ;  /* 0x000000ffffbad224 */ /* 0x000fe200078e0aba */
[----:B------:R-:W-:Y:S01]  /*1e510*/  ISETP.GT.U32.AND P5, PT, R3, R188, PT ;  /* 0x000000bc0300720c */ /* 0x000fe20003fa4070 */
[--C-:B------:R-:W-:Y:S02]  /*1e520*/  @!P4 IMAD.IADD R189, R189, 0x1, -R3.reuse ;  /* 0x00000001bdbdc824 */ /* 0x100fe400078e0a03 */
[----:B------:R-:W-:Y:S01]  /*1e530*/  IMAD R190, R3, R190, R6 ;  /* 0x000000be03be7224 */ /* 0x000fe200078e0206 */
[----:B------:R-:W-:Y:S01]  /*1e540*/  ISETP.GE.AND P0, PT, R209, RZ, PT ;  /* 0x000000ffd100720c */ /* 0x000fe20003f06270 */
[----:B------:R-:W-:Y:S01]  /*1e550*/  IMAD.MOV.U32 R6, RZ, RZ, R2 ;  /* 0x000000ffff067224 */ /* 0x000fe200078e0002 */
[----:B------:R-:W-:Y:S01]  /*1e560*/  IABS R5, R193 ;  /* 0x000000c100057213 */ /* 0x000fe20000000000 */
[----:B------:R-:W-:Y:S01]  /*1e570*/  @!P1 IMAD.IADD R187, R187, 0x1, -R3 ;  /* 0x00000001bbbb9824 */ /* 0x000fe200078e0a03 */
[----:B------:R-:W-:Y:S01]  /*1e580*/  ISETP.GE.AND P1, PT, R193, RZ, PT ;  /* 0x000000ffc100720c */ /* 0x000fe20003f26270 */
[----:B------:R-:W-:Y:S01]  /*1e590*/  @!P3 IMAD.MOV R184, RZ, RZ, -R184 ;  /* 0x000000ffffb8b224 */ /* 0x000fe200078e0ab8 */
[----:B------:R-:W-:Y:S01]  /*1e5a0*/  ISETP.GE.AND P3, PT, R208, RZ, PT ;  /* 0x000000ffd000720c */ /* 0x000fe20003f66270 */
[----:B------:R-:W-:Y:S01]  /*1e5b0*/  IMAD.MOV.U32 R209, RZ, RZ, R203 ;  /* 0x000000ffffd17224 */ /* 0x000fe200078e00cb */
[----:B------:R-:W-:Y:S01]  /*1e5c0*/  IABS R193, R205 ;  /* 0x000000cd00c17213 */ /* 0x000fe20000000000 */
[----:B------:R-:W-:Y:S01]  /*1e5d0*/  IMAD.MOV.U32 R203, RZ, RZ, R192 ;  /* 0x000000ffffcb7224 */ /* 0x000fe200078e00c0 */
[----:B------:R-:W-:Y:S01]  /*1e5e0*/  ISETP.GT.U32.AND P4, PT, R3, R189, PT ;  /* 0x000000bd0300720c */ /* 0x000fe20003f84070 */
[----:B------:R-:W-:-:S04]  /*1e5f0*/  IMAD.HI.U32 R192, R4, R6, RZ ;  /* 0x0000000604c07227 */ /* 0x000fc800078e00ff */
[----:B------:R-:W-:Y:S01]  /*1e600*/  @!P6 IMAD.MOV R185, RZ, RZ, -R185 ;  /* 0x000000ffffb9e224 */ /* 0x000fe200078e0ab9 */
[----:B------:R-:W-:Y:S01]  /*1e610*/  ISETP.GE.AND P6, PT, R207, RZ, PT ;  /* 0x000000ffcf00720c */ /* 0x000fe20003fc6270 */
[----:B------:R-:W-:-:S04]  /*1e620*/  IMAD.HI.U32 R2, R4, R193, RZ ;  /* 0x000000c104027227 */ /* 0x000fc800078e00ff */
[----:B------:R-:W-:Y:S02]  /*1e630*/  IMAD.MOV R192, RZ, RZ, -R192 ;  /* 0x000000ffffc07224 */ /* 0x000fe400078e0ac0 */
[----:B------:R-:W-:Y:S02]  /*1e640*/  @!P5 IMAD.IADD R188, R188, 0x1, -R3 ;  /* 0x00000001bcbcd824 */ /* 0x000fe400078e0a03 */
[----:B------:R-:W-:Y:S02]  /*1e650*/  IMAD.MOV R2, RZ, RZ, -R2 ;  /* 0x000000ffff027224 */ /* 0x000fe400078e0a02 */
[C---:B------:R-:W-:Y:S02]  /*1e660*/  IMAD R192, R3.reuse, R192, R6 ;  /* 0x000000c003c07224 */ /* 0x040fe400078e0206 */
[----:B------:R-:W-:Y:S01]  /*1e670*/  @!P0 IMAD.MOV R187, RZ, RZ, -R187 ;  /* 0x000000ffffbb8224 */ /* 0x000fe200078e0abb */
[----:B------:R-:W-:Y:S01]  /*1e680*/  ISETP.GE.AND P0, PT, R204, RZ, PT ;  /* 0x000000ffcc00720c */ /* 0x000fe20003f06270 */
[----:B------:R-:W-:-:S02]  /*1e690*/  IMAD R193, R3, R2, R193 ;  /* 0x0000000203c17224 */ /* 0x000fc400078e02c1 */
[----:B------:R-:W-:Y:S02]  /*1e6a0*/  @!P4 IMAD.IADD R189, R189, 0x1, -R3 ;  /* 0x00000001bdbdc824 */ /* 0x000fe400078e0a03 */
[----:B------:R-:W-:Y:S01]  /*1e6b0*/  @!P3 IMAD.MOV R188, RZ, RZ, -R188 ;  /* 0x000000ffffbcb224 */ /* 0x000fe200078e0abc */
[----:B------:R-:W-:Y:S01]  /*1e6c0*/  ISETP.GT.U32.AND P3, PT, R3, R192, PT ;  /* 0x000000c00300720c */ /* 0x000fe20003f64070 */
[----:B------:R-:W-:Y:S02]  /*1e6d0*/  IMAD.MOV.U32 R204, RZ, RZ, R191 ;  /* 0x000000ffffcc7224 */ /* 0x000fe400078e00bf */
[----:B------:R-:W-:-:S04]  /*1e6e0*/  IMAD.HI.U32 R191, R4, R5, RZ ;  /* 0x0000000504bf7227 */ /* 0x000fc800078e00ff */
[----:B------:R-:W-:Y:S01]  /*1e6f0*/  @!P6 IMAD.MOV R189, RZ, RZ, -R189 ;  /* 0x000000ffffbde224 */ /* 0x000fe200078e0abd */
[C---:B------:R-:W-:Y:S01]  /*1e700*/  ISETP.GT.U32.AND P6, PT, R3.reuse, R193, PT ;  /* 0x000000c10300720c */ /* 0x040fe20003fc4070 */
[----:B------:R-:W-:Y:S02]  /*1e710*/  IMAD.MOV R191, RZ, RZ, -R191 ;  /* 0x000000ffffbf7224 */ /* 0x000fe400078e0abf */
[----:B------:R-:W-:Y:S02]  /*1e720*/  IMAD.MOV.U32 R210, RZ, RZ, R202 ;  /* 0x000000ffffd27224 */ /* 0x000fe400078e00ca */
[----:B------:R-:W-:Y:S01]  /*1e730*/  IMAD.MOV.U32 R202, RZ, RZ, R200 ;  /* 0x000000ffffca7224 */ /* 0x000fe200078e00c8 */
[C---:B------:R-:W-:Y:S01]  /*1e740*/  ISETP.GT.U32.AND P5, PT, R3.reuse, R190, PT ;  /* 0x000000be0300720c */ /* 0x040fe20003fa4070 */
[----:B------:R-:W-:Y:S02]  /*1e750*/  IMAD.MOV.U32 R200, RZ, RZ, R194 ;  /* 0x000000ffffc87224 */ /* 0x000fe400078e00c2 */
[----:B------:R-:W-:-:S02]  /*1e760*/  IMAD R191, R3, R191, R5 ;  /* 0x000000bf03bf7224 */ /* 0x000fc400078e0205 */
[----:B------:R-:W-:-:S03]  /*1e770*/  @!P3 IMAD.IADD R192, R192, 0x1, -R3 ;  /* 0x00000001c0c0b824 */ /* 0x000fc600078e0a03 */
[----:B------:R-:W-:Y:S01]  /*1e780*/  ISETP.GT.U32.AND P4, PT, R3, R191, PT ;  /* 0x000000bf0300720c */ /* 0x000fe20003f84070 */
[----:B------:R-:W-:Y:S01]  /*1e790*/  @!P6 IMAD.IADD R193, R193, 0x1, -R3 ;  /* 0x00000001c1c1e824 */ /* 0x000fe200078e0a03 */
[----:B------:R-:W-:Y:S02]  /*1e7a0*/  ISETP.GT.U32.AND P6, PT, R3, R192, PT ;  /* 0x000000c00300720c */ /* 0x000fe40003fc4070 */
[----:B--2---:R-:W-:-:S05]  /*1e7b0*/  IABS R194, R214 ;  /* 0x000000d600c27213 */ /* 0x004fca0000000000 */
[----:B------:R-:W-:-:S04]  /*1e7c0*/  IMAD.HI.U32 R5, R4, R194, RZ ;  /* 0x000000c204057227 */ /* 0x000fc800078e00ff */
[----:B------:R-:W-:Y:S02]  /*1e7d0*/  IMAD.MOV R5, RZ, RZ, -R5 ;  /* 0x000000ffff057224 */ /* 0x000fe400078e0a05 */
[--C-:B------:R-:W-:Y:S02]  /*1e7e0*/  @!P5 IMAD.IADD R190, R190, 0x1, -R3.reuse ;  /* 0x00000001bebed824 */ /* 0x100fe400078e0a03 */
[----:B------:R-:W-:Y:S02]  /*1e7f0*/  IMAD R194, R3, R5, R194 ;  /* 0x0000000503c27224 */ /* 0x000fe400078e02c2 */
[--C-:B------:R-:W-:Y:S01]  /*1e800*/  @!P4 IMAD.IADD R191, R191, 0x1, -R3.reuse ;  /* 0x00000001bfbfc824 */ /* 0x100fe200078e0a03 */
[C---:B------:R-:W-:Y:S02]  /*1e810*/  ISETP.GT.U32.AND P5, PT, R3.reuse, R190, PT ;  /* 0x000000be0300720c */ /* 0x040fe40003fa4070 */
[----:B------:R-:W-:Y:S01]  /*1e820*/  ISETP.GT.U32.AND P4, PT, R3, R194, PT ;  /* 0x000000c20300720c */ /* 0x000fe20003f84070 */
[----:B------:R-:W-:Y:S01]  /*1e830*/  @!P6 IMAD.IADD R192, R192, 0x1, -R3 ;  /* 0x00000001c0c0e824 */ /* 0x000fe200078e0a03 */
[----:B------:R-:W-:-:S02]  /*1e840*/  ISETP.GE.AND P2, PT, R206, RZ, PT ;  /* 0x000000ffce00720c */ /* 0x000fc40003f46270 */
[----:B------:R-:W-:Y:S02]  /*1e850*/  ISETP.GE.AND P6, PT, R214, RZ, PT ;  /* 0x000000ffd600720c */ /* 0x000fe40003fc6270 */
[----:B------:R-:W2:Y:S05]  /*1e860*/  LDL.LU R214, [R1+0x764] ;  /* 0x0007640001d67983 */ /* 0x000eaa0000300800 */
[--C-:B------:R-:W-:Y:S02]  /*1e870*/  @!P5 IMAD.IADD R190, R190, 0x1, -R3.reuse ;  /* 0x00000001bebed824 */ /* 0x100fe400078e0a03 */
[----:B------:R-:W-:Y:S02]  /*1e880*/  @!P4 IMAD.IADD R194, R194, 0x1, -R3 ;  /* 0x00000001c2c2c824 */ /* 0x000fe400078e0a03 */
[----:B------:R-:W-:-:S03]  /*1e890*/  @!P2 IMAD.MOV R190, RZ, RZ, -R190 ;  /* 0x000000ffffbea224 */ /* 0x000fc600078e0abe */
[----:B------:R-:W-:Y:S01]  /*1e8a0*/  ISETP.GT.U32.AND P2, PT, R3, R194, PT ;  /* 0x000000c20300720c */ /* 0x000fe20003f44070 */
[----:B------:R-:W-:-:S12]  /*1e8b0*/  IMAD.MOV.U32 R206, RZ, RZ, R197 ;  /* 0x000000ffffce7224 */ /* 0x000fd800078e00c5 */
[----:B------:R-:W-:-:S04]  /*1e8c0*/  @!P2 IMAD.IADD R194, R194, 0x1, -R3 ;  /* 0x00000001c2c2a824 */ /* 0x000fc800078e0a03 */
[----:B------:R-:W-:Y:S01]  /*1e8d0*/  @!P6 IMAD.MOV R194, RZ, RZ, -R194 ;  /* 0x000000ffffc2e224 */ /* 0x000fe200078e0ac2 */
[----:B---3--:R-:W-:Y:S02]  /*1e8e0*/  IABS R197, R213 ;  /* 0x000000d500c57213 */ /* 0x008fe40000000000 */
[----:B------:R-:W-:Y:S02]  /*1e8f0*/  ISETP.GE.AND P6, PT, R213, RZ, PT ;  /* 0x000000ffd500720c */ /* 0x000fe40003fc6270 */
[----:B------:R-:W3:Y:S01]  /*1e900*/  LDL.LU R213, [R1+0x76c] ;  /* 0x00076c0001d57983 */ /* 0x000ee20000300800 */
[----:B------:R-:W-:Y:S02]  /*1e910*/  IMAD.MOV.U32 R207, RZ, RZ, R201 ;  /* 0x000000ffffcf7224 */ /* 0x000fe400078e00c9 */
[----:B------:R-:W-:Y:S01]  /*1e920*/  IMAD.MOV.U32 R201, RZ, RZ, R195 ;  /* 0x000000ffffc97224 */ /* 0x000fe200078e00c3 */
[----:B------:R-:W-:Y:S02]  /*1e930*/  IABS R195, R211 ;  /* 0x000000d300c37213 */ /* 0x000fe40000000000 */
[----:B------:R-:W-:-:S03]  /*1e940*/  ISETP.GT.U32.AND P3, PT, R3, R191, PT ;  /* 0x000000bf0300720c */ /* 0x000fc60003f64070 */
[----:B------:R-:W-:-:S04]  /*1e950*/  IMAD.HI.U32 R2, R4, R195, RZ ;  /* 0x000000c304027227 */ /* 0x000fc800078e00ff */
[----:B------:R-:W-:-:S04]  /*1e960*/  IMAD.MOV R2, RZ, RZ, -R2 ;  /* 0x000000ffff027224 */ /* 0x000fc800078e0a02 */
[----:B------:R-:W-:Y:S02]  /*1e970*/  IMAD R195, R3, R2, R195 ;  /* 0x0000000203c37224 */ /* 0x000fe400078e02c3 */
[----:B------:R-:W-:-:S03]  /*1e980*/  @!P3 IMAD.IADD R191, R191, 0x1, -R3 ;  /* 0x00000001bfbfb824 */ /* 0x000fc600078e0a03 */
[C---:B------:R-:W-:Y:S01]  /*1e990*/  ISETP.GT.U32.AND P3, PT, R3.reuse, R195, PT ;  /* 0x000000c30300720c */ /* 0x040fe20003f64070 */
[----:B------:R-:W-:Y:S01]  /*1e9a0*/  IMAD.MOV.U32 R208, RZ, RZ, R196 ;  /* 0x000000ffffd07224 */ /* 0x000fe200078e00c4 */
[----:B------:R-:W-:Y:S02]  /*1e9b0*/  IABS R196, R207 ;  /* 0x000000cf00c47213 */ /* 0x000fe40000000000 */
[----:B------:R-:W-:Y:S02]  /*1e9c0*/  ISETP.GT.U32.AND P4, PT, R3, R193, PT ;  /* 0x000000c10300720c */ /* 0x000fe40003f84070 */
[----:B------:R-:W-:Y:S01]  /*1e9d0*/  ISETP.GE.AND P5, PT, R205, RZ, PT ;  /* 0x000000ffcd00720c */ /* 0x000fe20003fa6270 */
[----:B------:R-:W-:-:S04]  /*1e9e0*/  IMAD.HI.U32 R2, R4, R196, RZ ;  /* 0x000000c404027227 */ /* 0x000fc800078e00ff */
[----:B------:R-:W-:Y:S01]  /*1e9f0*/  IMAD.MOV.U32 R205, RZ, RZ, R198 ;  /* 0x000000ffffcd7224 */ /* 0x000fe200078e00c6 */
[----:B------:R-:W-:Y:S01]  /*1ea00*/  IABS R198, R210 ;  /* 0x000000d200c67213 */ /* 0x000fe20000000000 */
[----:B------:R-:W-:Y:S02]  /*1ea10*/  IMAD.MOV.U32 R212, RZ, RZ, R204 ;  /* 0x000000ffffd47224 */ /* 0x000fe400078e00cc */
[----:B------:R-:W-:Y:S02]  /*1ea20*/  IMAD.MOV.U32 R204, RZ, RZ, R203 ;  /* 0x000000ffffcc7224 */ /* 0x000fe400078e00cb */
[----:B------:R-:W-:Y:S02]  /*1ea30*/  IMAD.MOV.U32 R203, RZ, RZ, R202 ;  /* 0x000000ffffcb7224 */ /* 0x000fe400078e00ca */
[----:B------:R-:W-:Y:S02]  /*1ea40*/  IMAD.MOV R2, RZ, RZ, -R2 ;  /* 0x000000ffff027224 */ /* 0x000fe400078e0a02 */
[----:B------:R-:W-:Y:S01]  /*1ea50*/  IMAD.MOV.U32 R202, RZ, RZ, R199 ;  /* 0x000000ffffca7224 */ /* 0x000fe200078e00c7 */
[----:B------:R-:W-:Y:S01]  /*1ea60*/  IABS R199, R209 ;  /* 0x000000d100c77213 */ /* 0x000fe20000000000 */
[----:B------:R-:W-:-:S02]  /*1ea70*/  @!P3 IMAD.IADD R195, R195, 0x1, -R3 ;  /* 0x00000001c3c3b824 */ /* 0x000fc400078e0a03 */
[----:B------:R-:W-:-:S04]  /*1ea80*/  IMAD.HI.U32 R5, R4, R198, RZ ;  /* 0x000000c604057227 */ /* 0x000fc800078e00ff */
[C---:B------:R-:W-:Y:S02]  /*1ea90*/  IMAD R196, R3.reuse, R2, R196 ;  /* 0x0000000203c47224 */ /* 0x040fe400078e02c4 */
[----:B------:R-:W-:Y:S01]  /*1eaa0*/  @!P1 IMAD.MOV R191, RZ, RZ, -R191 ;  /* 0x000000ffffbf9224 */ /* 0x000fe200078e0abf */
[----:B------:R-:W-:Y:S01]  /*1eab0*/  ISETP.GT.U32.AND P1, PT, R3, R195, PT ;  /* 0x000000c30300720c */ /* 0x000fe20003f24070 */
[----:B------:R-:W-:-:S04]  /*1eac0*/  IMAD.HI.U32 R2, R4, R199, RZ ;  /* 0x000000c704027227 */ /* 0x000fc800078e00ff */
[----:B------:R-:W-:Y:S02]  /*1ead0*/  IMAD.MOV R5, RZ, RZ, -R5 ;  /* 0x000000ffff057224 */ /* 0x000fe400078e0a05 */
[----:B------:R-:W-:Y:S01]  /*1eae0*/  @!P4 IMAD.IADD R193, R193, 0x1, -R3 ;  /* 0x00000001c1c1c824 */ /* 0x000fe200078e0a03 */
[----:B------:R-:W-:Y:S01]  /*1eaf0*/  ISETP.GT.U32.AND P4, PT, R3, R196, PT ;  /* 0x000000c40300720c */ /* 0x000fe20003f84070 */
[----:B------:R-:W-:-:S04]  /*1eb00*/  IMAD.HI.U32 R6, R4, R197, RZ ;  /* 0x000000c504067227 */ /* 0x000fc800078e00ff */
[----:B------:R-:W-:Y:S02]  /*1eb10*/  IMAD.MOV R2, RZ, RZ, -R2 ;  /* 0x000000ffff027224 */ /* 0x000fe400078e0a02 */
[C---:B------:R-:W-:Y:S02]  /*1eb20*/  IMAD R198, R3.reuse, R5, R198 ;  /* 0x0000000503c67224 */ /* 0x040fe400078e02c6 */
[----:B------:R-:W-:Y:S02]  /*1eb30*/  IMAD.MOV R6, RZ, RZ, -R6 ;  /* 0x000000ffff067224 */ /* 0x000fe400078e0a06 */
[C---:B------:R-:W-:Y:S02]  /*1eb40*/  IMAD R199, R3.reuse, R2, R199 ;  /* 0x0000000203c77224 */ /* 0x040fe400078e02c7 */
[----:B------:R-:W-:Y:S01]  /*1eb50*/  @!P5 IMAD.MOV R193, RZ, RZ, -R193 ;  /* 0x000000ffffc1d224 */ /* 0x000fe200078e0ac1 */
[C---:B------:R-:W-:Y:S01]  /*1eb60*/  ISETP.GT.U32.AND P5, PT, R3.reuse, R198, PT ;  /* 0x000000c60300720c */ /* 0x040fe20003fa4070 */
[----:B------:R-:W-:Y:S01]  /*1eb70*/  IMAD R197, R3, R6, R197 ;  /* 0x0000000603c57224 */ /* 0x000fe200078e02c5 */
[----:B------:R-:W-:Y:S01]  /*1eb80*/  ISETP.GE.AND P2, PT, R211, RZ, PT ;  /* 0x000000ffd300720c */ /* 0x000fe20003f46270 */
[----:B------:R-:W-:-:S02]  /*1eb90*/  IMAD.MOV.U32 R211, RZ, RZ, R206 ;  /* 0x000000ffffd37224 */ /* 0x000fc400078e00ce */
[--C-:B------:R-:W-:Y:S01]  /*1eba0*/  @!P1 IMAD.IADD R195, R195, 0x1, -R3.reuse ;  /* 0x00000001c3c39824 */ /* 0x100fe200078e0a03 */
[C---:B------:R-:W-:Y:S01]  /*1ebb0*/  ISETP.GT.U32.AND P1, PT, R3.reuse, R199, PT ;  /* 0x000000c70300720c */ /* 0x040fe20003f24070 */
[----:B------:R-:W-:Y:S01]  /*1ebc0*/  IMAD.MOV.U32 R206, RZ, RZ, R200 ;  /* 0x000000ffffce7224 */ /* 0x000fe200078e00c8 */
[----:B------:R-:W-:Y:S01]  /*1ebd0*/  IABS R200, R204 ;  /* 0x000000cc00c87213 */ /* 0x000fe20000000000 */
[----:B------:R-:W-:Y:S01]  /*1ebe0*/  @!P4 IMAD.IADD R196, R196, 0x1, -R3 ;  /* 0x00000001c4c4c824 */ /* 0x000fe200078e0a03 */
[----:B------:R-:W-:Y:S01]  /*1ebf0*/  ISETP.GT.U32.AND P4, PT, R3, R197, PT ;  /* 0x000000c50300720c */ /* 0x000fe20003f84070 */
[----:B------:R-:W-:Y:S01]  /*1ec00*/  @!P0 IMAD.MOV R192, RZ, RZ, -R192 ;  /* 0x000000ffffc08224 */ /* 0x000fe200078e0ac0 */
[----:B------:R-:W-:Y:S01]  /*1ec10*/  ISETP.GE.AND P3, PT, R207, RZ, PT ;  /* 0x000000ffcf00720c */ /* 0x000fe20003f66270 */
[----:B------:R-:W-:Y:S01]  /*1ec20*/  IMAD.HI.U32 R2, R4, R200, RZ ;  /* 0x000000c804027227 */ /* 0x000fe200078e00ff */
[----:B------:R-:W-:-:S03]  /*1ec30*/  ISETP.GT.U32.AND P0, PT, R3, R196, PT ;  /* 0x000000c40300720c */ /* 0x000fc60003f04070 */
[----:B------:R-:W-:Y:S02]  /*1ec40*/  IMAD.MOV.U32 R207, RZ, RZ, R205 ;  /* 0x000000ffffcf7224 */ /* 0x000fe400078e00cd */
[----:B------:R-:W-:Y:S01]  /*1ec50*/  IMAD.MOV.U32 R205, RZ, RZ, R201 ;  /* 0x000000ffffcd7224 */ /* 0x000fe200078e00c9 */
[----:B------:R-:W-:Y:S01]  /*1ec60*/  IABS R201, R212 ;  /* 0x000000d400c97213 */ /* 0x000fe20000000000 */
[--C-:B------:R-:W-:Y:S02]  /*1ec70*/  @!P5 IMAD.IADD R198, R198, 0x1, -R3.reuse ;  /* 0x00000001c6c6d824 */ /* 0x100fe400078e0a03 */
[----:B------:R-:W-:Y:S02]  /*1ec80*/  IMAD.MOV R2, RZ, RZ, -R2 ;  /* 0x000000ffff027224 */ /* 0x000fe400078e0a02 */
[----:B------:R-:W-:Y:S01]  /*1ec90*/  @!P1 IMAD.IADD R199, R199, 0x1, -R3 ;  /* 0x00000001c7c79824 */ /* 0x000fe200078e0a03 */
[C---:B------:R-:W-:Y:S01]  /*1eca0*/  ISETP.GT.U32.AND P1, PT, R3.reuse, R198, PT ;  /* 0x000000c60300720c */ /* 0x040fe20003f24070 */
[----:B------:R-:W-:-:S02]  /*1ecb0*/  IMAD R200, R3, R2, R200 ;  /* 0x0000000203c87224 */ /* 0x000fc400078e02c8 */
[----:B------:R-:W-:-:S04]  /*1ecc0*/  IMAD.HI.U32 R2, R4, R201, RZ ;  /* 0x000000c904027227 */ /* 0x000fc800078e00ff */
[--C-:B------:R-:W-:Y:S02]  /*1ecd0*/  @!P4 IMAD.IADD R197, R197, 0x1, -R3.reuse ;  /* 0x00000001c5c5c824 */ /* 0x100fe400078e0a03 */
[----:B------:R-:W-:Y:S02]  /*1ece0*/  IMAD.MOV R2, RZ, RZ, -R2 ;  /* 0x000000ffff027224 */ /* 0x000fe400078e0a02 */
[----:B------:R-:W-:Y:S01]  /*1ecf0*/  @!P0 IMAD.IADD R196, R196, 0x1, -R3 ;  /* 0x00000001c4c48824 */ /* 0x000fe200078e0a03 */
[C---:B------:R-:W-:Y:S01]  /*1ed00*/  ISETP.GT.U32.AND P5, PT, R3.reuse, R197, PT ;  /* 0x000000c50300720c */ /* 0x040fe20003fa4070 */
[C---:B------:R-:W-:Y:S01]  /*1ed10*/  IMAD R201, R3.reuse, R2, R201 ;  /* 0x0000000203c97224 */ /* 0x040fe200078e02c9 */
[----:B------:R-:W-:Y:S01]  /*1ed20*/  ISETP.GE.AND P0, PT, R210, RZ, PT ;  /* 0x000000ffd200720c */ /* 0x000fe20003f06270 */
[----:B------:R-:W-:Y:S01]  /*1ed30*/  IMAD.MOV.U32 R210, RZ, RZ, R203 ;  /* 0x000000ffffd27224 */ /* 0x000fe200078e00cb */
[----:B------:R-:W-:Y:S01]  /*1ed40*/  IABS R203, R211 ;  /* 0x000000d300cb7213 */ /* 0x000fe20000000000 */
[----:B------:R-:W-:Y:S01]  /*1ed50*/  @!P2 IMAD.MOV R195, RZ, RZ, -R195 ;  /* 0x000000ffffc3a224 */ /* 0x000fe200078e0ac3 */
[C---:B------:R-:W-:Y:S01]  /*1ed60*/  ISETP.GT.U32.AND P2, PT, R3.reuse, R199, PT ;  /* 0x000000c70300720c */ /* 0x040fe20003f44070 */
[----:B------:R-:W-:Y:S01]  /*1ed70*/  @!P3 IMAD.MOV R196, RZ, RZ, -R196 ;  /* 0x000000ffffc4b224 */ /* 0x000fe200078e0ac4 */
[C---:B------:R-:W-:Y:S01]  /*1ed80*/  ISETP.GT.U32.AND P3, PT, R3.reuse, R200, PT ;  /* 0x000000c80300720c */ /* 0x040fe20003f64070 */
[----:B------:R-:W-:Y:S01]  /*1ed90*/  @!P1 IMAD.IADD R198, R198, 0x1, -R3 ;  /* 0x00000001c6c69824 */ /* 0x000fe200078e0a03 */
[----:B------:R-:W-:Y:S01]  /*1eda0*/  ISETP.GT.U32.AND P1, PT, R3, R201, PT ;  /* 0x000000c90300720c */ /* 0x000fe20003f24070 */
[----:B------:R-:W-:Y:S01]  /*1edb0*/  IMAD.HI.U32 R2, R4, R203, RZ ;  /* 0x000000cb04027227 */ /* 0x000fe200078e00ff */
[----:B------:R-:W-:-:S03]  /*1edc0*/  ISETP.GE.AND P4, PT, R209, RZ, PT ;  /* 0x000000ffd100720c */ /* 0x000fc60003f86270 */
[----:B------:R-:W-:Y:S02]  /*1edd0*/  IMAD.MOV R2, RZ, RZ, -R2 ;  /* 0x000000ffff027224 */ /* 0x000fe400078e0a02 */
[--C-:B------:R-:W-:Y:S01]  /*1ede0*/  @!P5 IMAD.IADD R197, R197, 0x1, -R3.reuse ;  /* 0x00000001c5c5d824 */ /* 0x100fe200078e0a03 */
[----:B------:R-:W-:Y:S01]  /*1edf0*/  ISETP.GE.AND P5, PT, R204, RZ, PT ;  /* 0x000000ffcc00720c */ /* 0x000fe20003fa6270 */
[----:B------:R-:W-:Y:S01]  /*1ee00*/  IMAD.MOV.U32 R209, RZ, RZ, R206 ;  /* 0x000000ffffd17224 */ /* 0x000fe200078e00ce */
[----:B------:R-:W-:Y:S01]  /*1ee10*/  IABS R204, R208 ;  /* 0x000000d000cc7213 */ /* 0x000fe20000000000 */
[----:B------:R-:W-:Y:S01]  /*1ee20*/  IMAD.MOV.U32 R206, RZ, RZ, R202 ;  /* 0x000000ffffce7224 */ /* 0x000fe200078e00ca */
[----:B------:R-:W-:Y:S01]  /*1ee30*/  IABS R202, R207 ;  /* 0x000000cf00ca7213 */ /* 0x000fe20000000000 */
[--C-:B------:R-:W-:Y:S02]  /*1ee40*/  @!P2 IMAD.IADD R199, R199, 0x1, -R3.reuse ;  /* 0x00000001c7c7a824 */ /* 0x100fe400078e0a03 */
[----:B------:R-:W-:-:S02]  /*1ee50*/  @!P3 IMAD.IADD R200, R200, 0x1, -R3 ;  /* 0x00000001c8c8b824 */ /* 0x000fc400078e0a03 */
[----:B------:R-:W-:Y:S02]  /*1ee60*/  IMAD R203, R3, R2, R203 ;  /* 0x0000000203cb7224 */ /* 0x000fe400078e02cb */
[----:B------:R-:W-:Y:S01]  /*1ee70*/  @!P1 IMAD.IADD R201, R201, 0x1, -R3 ;  /* 0x00000001c9c99824 */ /* 0x000fe200078e0a03 */
[----:B------:R-:W-:Y:S01]  /*1ee80*/  ISETP.GT.U32.AND P1, PT, R3, R200, PT ;  /* 0x000000c80300720c */ /* 0x000fe20003f24070 */
[----:B------:R-:W-:Y:S01]  /*1ee90*/  IMAD.HI.U32 R2, R4, R204, RZ ;  /* 0x000000cc04027227 */ /* 0x000fe200078e00ff */
[----:B------:R-:W-:-:S03]  /*1eea0*/  ISETP.GE.AND P3, PT, R207, RZ, PT ;  /* 0x000000ffcf00720c */ /* 0x000fc60003f66270 */
[----:B------:R-:W-:Y:S01]  /*1eeb0*/  @!P4 IMAD.MOV R199, RZ, RZ, -R199 ;  /* 0x000000ffffc7c224 */ /* 0x000fe200078e0ac7 */
[----:B------:R-:W-:Y:S01]  /*1eec0*/  ISETP.GT.U32.AND P4, PT, R3, R203, PT ;  /* 0x000000cb0300720c */ /* 0x000fe20003f84070 */
[----:B------:R-:W-:-:S04]  /*1eed0*/  IMAD.HI.U32 R5, R4, R202, RZ ;  /* 0x000000ca04057227 */ /* 0x000fc800078e00ff */
[----:B------:R-:W-:Y:S01]  /*1eee0*/  IMAD.MOV.U32 R207, RZ, RZ, R205 ;  /* 0x000000ffffcf7224 */ /* 0x000fe200078e00cd */
[----:B------:R-:W-:Y:S01]  /*1eef0*/  IABS R205, R209 ;  /* 0x000000d100cd7213 */ /* 0x000fe20000000000 */
[----:B------:R-:W-:Y:S01]  /*1ef00*/  @!P0 IMAD.MOV R198, RZ, RZ, -R198 ;  /* 0x000000ffffc68224 */ /* 0x000fe200078e0ac6 */
[C---:B------:R-:W-:Y:S01]  /*1ef10*/  ISETP.GT.U32.AND P0, PT, R3.reuse, R201, PT ;  /* 0x000000c90300720c */ /* 0x040fe20003f04070 */
[----:B------:R-:W-:Y:S02]  /*1ef20*/  IMAD.MOV R2, RZ, RZ, -R2 ;  /* 0x000000ffff027224 */ /* 0x000fe400078e0a02 */
[----:B------:R-:W-:Y:S01]  /*1ef30*/  IMAD.MOV R5, RZ, RZ, -R5 ;  /* 0x000000ffff057224 */ /* 0x000fe200078e0a05 */
[----:B------:R-:W-:Y:S01]  /*1ef40*/  ISETP.GE.AND P2, PT, R212, RZ, PT ;  /* 0x000000ffd400720c */ /* 0x000fe20003f46270 */
[----:B------:R-:W-:Y:S02]  /*1ef50*/  IMAD R204, R3, R2, R204 ;  /* 0x0000000203cc7224 */ /* 0x000fe400078e02cc */
[----:B------:R-:W-:-:S04]  /*1ef60*/  IMAD.HI.U32 R2, R4, R205, RZ ;  /* 0x000000cd04027227 */ /* 0x000fc800078e00ff */
[C---:B------:R-:W-:Y:S02]  /*1ef70*/  IMAD R202, R3.reuse, R5, R202 ;  /* 0x0000000503ca7224 */ /* 0x040fe400078e02ca */
[----:B------:R-:W-:Y:S01]  /*1ef80*/  IMAD.MOV.U32 R212, RZ, RZ, R206 ;  /* 0x000000ffffd47224 */ /* 0x000fe200078e00ce */
[----:B----4-:R-:W-:Y:S01]  /*1ef90*/  IABS R206, R215 ;  /* 0x000000d700ce7213 */ /* 0x010fe20000000000 */
[----:B------:R-:W-:Y:S02]  /*1efa0*/  IMAD.MOV R2, RZ, RZ, -R2 ;  /* 0x000000ffff027224 */ /* 0x000fe400078e0a02 */
[----:B------:R-:W-:Y:S01]  /*1efb0*/  @!P6 IMAD.MOV R197, RZ, RZ, -R197 ;  /* 0x000000ffffc5e224 */ /* 0x000fe200078e0ac5 */
[----:B------:R-:W-:Y:S01]  /*1efc0*/  ISETP.GT.U32.AND P6, PT, R3, R202, PT ;  /* 0x000000ca0300720c */ /* 0x000fe20003fc4070 */
[--C-:B------:R-:W-:Y:S01]  /*1efd0*/  @!P1 IMAD.IADD R200, R200, 0x1, -R3.reuse ;  /* 0x00000001c8c89824 */ /* 0x100fe200078e0a03 */
[----:B------:R-:W-:Y:S01]  /*1efe0*/  ISETP.GE.AND P1, PT, R211, RZ, PT ;  /* 0x000000ffd300720c */ /* 0x000fe20003f26270 */
[----:B------:R-:W-:-:S02]  /*1eff0*/  @!P4 IMAD.IADD R203, R203, 0x1, -R3 ;  /* 0x00000001cbcbc824 */ /* 0x000fc400078e0a03 */
[----:B------:R-:W-:Y:S02]  /*1f000*/  IMAD.MOV.U32 R211, RZ, RZ, R210 ;  /* 0x000000ffffd37224 */ /* 0x000fe400078e00d2 */
[----:B------:R-:W-:Y:S02]  /*1f010*/  @!P0 IMAD.IADD R201, R201, 0x1, -R3 ;  /* 0x00000001c9c98824 */ /* 0x000fe400078e0a03 */
[----:B------:R-:W-:Y:S01]  /*1f020*/  IMAD.MOV.U32 R210, RZ, RZ, R207 ;  /* 0x000000ffffd27224 */ /* 0x000fe200078e00cf */
[----:B------:R-:W-:Y:S01]  /*1f030*/  IABS R207, R212 ;  /* 0x000000d400cf7213 */ /* 0x000fe20000000000 */
[----:B------:R-:W-:Y:S02]  /*1f040*/  IMAD R205, R3, R2, R205 ;  /* 0x0000000203cd7224 */ /* 0x000fe400078e02cd */
[----:B------:R-:W-:-:S04]  /*1f050*/  IMAD.HI.U32 R2, R4, R206, RZ ;  /* 0x000000ce04027227 */ /* 0x000fc800078e00ff */
[----:B------:R-:W-:Y:S01]  /*1f060*/  @!P5 IMAD.MOV R200, RZ, RZ, -R200 ;  /* 0x000000ffffc8d224 */ /* 0x000fe200078e0ac8 */
[C---:B------:R-:W-:Y:S01]  /*1f070*/  ISETP.GT.U32.AND P5, PT, R3.reuse, R203, PT ;  /* 0x000000cb0300720c */ /* 0x040fe20003fa4070 */
[----:B------:R-:W-:Y:S01]  /*1f080*/  @!P2 IMAD.MOV R201, RZ, RZ, -R201 ;  /* 0x000000ffffc9a224 */ /* 0x000fe200078e0ac9 */
[C---:B------:R-:W-:Y:S01]  /*1f090*/  ISETP.GT.U32.AND P2, PT, R3.reuse, R205, PT ;  /* 0x000000cd0300720c */ /* 0x040fe20003f44070 */
[----:B------:R-:W-:Y:S01]  /*1f0a0*/  IMAD.MOV R2, RZ, RZ, -R2 ;  /* 0x000000ffff027224 */ /* 0x000fe200078e0a02 */
[----:B------:R-:W-:Y:S01]  /*1f0b0*/  ISETP.GT.U32.AND P0, PT, R3, R204, PT ;  /* 0x000000cc0300720c */ /* 0x000fe20003f04070 */
[----:B------:R-:W-:-:S04]  /*1f0c0*/  IMAD.HI.U32 R5, R4, R207, RZ ;  /* 0x000000cf04057227 */ /* 0x000fc800078e00ff */
[C---:B------:R-:W-:Y:S02]  /*1f0d0*/  IMAD R206, R3.reuse, R2, R206 ;  /* 0x0000000203ce7224 */ /* 0x040fe400078e02ce */
[----:B------:R-:W-:Y:S02]  /*1f0e0*/  IMAD.MOV R2, RZ, RZ, -R5 ;  /* 0x000000ffff027224 */ /* 0x000fe400078e0a05 */
[----:B------:R-:W-:Y:S02]  /*1f0f0*/  @!P6 IMAD.IADD R202, R202, 0x1, -R3 ;  /* 0x00000001cacae824 */ /* 0x000fe400078e0a03 */
[----:B------:R-:W-:Y:S02]  /*1f100*/  IMAD R207, R3, R2, R207 ;  /* 0x0000000203cf7224 */ /* 0x000fe400078e02cf */
[--C-:B------:R-:W-:Y:S01]  /*1f110*/  @!P5 IMAD.IADD R203, R203, 0x1, -R3.reuse ;  /* 0x00000001cbcbd824 */ /* 0x100fe200078e0a03 */
[C---:B------:R-:W-:Y:S02]  /*1f120*/  ISETP.GT.U32.AND P4, PT, R3.reuse, R202, PT ;  /* 0x000000ca0300720c */ /* 0x040fe40003f84070 */
[----:B------:R-:W-:Y:S01]  /*1f130*/  ISETP.GT.U32.AND P5, PT, R3, R206, PT ;  /* 0x000000ce0300720c */ /* 0x000fe20003fa4070 */
[--C-:B------:R-:W-:Y:S01]  /*1f140*/  @!P2 IMAD.IADD R205, R205, 0x1, -R3.reuse ;  /* 0x00000001cdcda824 */ /* 0x100fe200078e0a03 */
[----:B------:R-:W-:Y:S01]  /*1f150*/  ISETP.GE.AND P6, PT, R208, RZ, PT ;  /* 0x000000ffd000720c */ /* 0x000fe20003fc6270 */
[----:B------:R-:W-:Y:S01]  /*1f160*/  @!P0 IMAD.IADD R204, R204, 0x1, -R3 ;  /* 0x00000001cccc8824 */ /* 0x000fe200078e0a03 */
[----:B------:R-:W-:-:S04]  /*1f170*/  ISETP.GT.U32.AND P2, PT, R3, R207, PT ;  /* 0x000000cf0300720c */ /* 0x000fc80003f44070 */
[----:B------:R-:W-:-:S03]  /*1f180*/  ISETP.GT.U32.AND P0, PT, R3, R204, PT ;  /* 0x000000cc0300720c */ /* 0x000fc60003f04070 */
[--C-:B------:R-:W-:Y:S02]  /*1f190*/  @!P4 IMAD.IADD R202, R202, 0x1, -R3.reuse ;  /* 0x00000001cacac824 */ /* 0x100fe400078e0a03 */
[--C-:B------:R-:W-:Y:S02]  /*1f1a0*/  @!P5 IMAD.IADD R206, R206, 0x1, -R3.reuse ;  /* 0x00000001ceced824 */ /* 0x100fe400078e0a03 */
[----:B------:R-:W-:Y:S02]  /*1f1b0*/  @!P3 IMAD.MOV R202, RZ, RZ, -R202 ;  /* 0x000000ffffcab224 */ /* 0x000fe400078e0aca */
[----:B------:R-:W-:Y:S01]  /*1f1c0*/  @!P2 IMAD.IADD R207, R207, 0x1, -R3 ;  /* 0x00000001cfcfa824 */ /* 0x000fe200078e0a03 */
[C---:B------:R-:W-:Y:S01]  /*1f1d0*/  ISETP.GT.U32.AND P3, PT, R3.reuse, R206, PT ;  /* 0x000000ce0300720c */ /* 0x040fe20003f64070 */
[----:B------:R-:W-:Y:S01]  /*1f1e0*/  @!P1 IMAD.MOV R203, RZ, RZ, -R203 ;  /* 0x000000ffffcb9224 */ /* 0x000fe200078e0acb */
[C---:B------:R-:W-:Y:S01]  /*1f1f0*/  ISETP.GT.U32.AND P5, PT, R3.reuse, R205, PT ;  /* 0x000000cd0300720c */ /* 0x040fe20003fa4070 */
[----:B------:R-:W-:Y:S01]  /*1f200*/  @!P0 IMAD.IADD R204, R204, 0x1, -R3 ;  /* 0x00000001cccc8824 */ /* 0x000fe200078e0a03 */
[----:B------:R-:W-:-:S02]  /*1f210*/  ISETP.GT.U32.AND P2, PT, R3, R207, PT ;  /* 0x000000cf0300720c */ /* 0x000fc40003f44070 */
[----:B------:R-:W-:Y:S02]  /*1f220*/  ISETP.GE.AND P0, PT, R215, RZ, PT ;  /* 0x000000ffd700720c */ /* 0x000fe40003f06270 */
[----:B--2---:R-:W-:-:S05]  /*1f230*/  IABS R208, R214 ;  /* 0x000000d600d07213 */ /* 0x004fca0000000000 */
[----:B------:R-:W-:-:S04]  /*1f240*/  IMAD.HI.U32 R5, R4, R208, RZ ;  /* 0x000000d004057227 */ /* 0x000fc800078e00ff */
[----:B------:R-:W-:-:S04]  /*1f250*/  IMAD.MOV R2, RZ, RZ, -R5 ;  /* 0x000000ffff027224 */ /* 0x000fc800078e0a05 */
[----:B------:R-:W-:-:S05]  /*1f260*/  IMAD R208, R3, R2, R208 ;  /* 0x0000000203d07224 */ /* 0x000fca00078e02d0 */
[----:B------:R-:W-:Y:S01]  /*1f270*/  ISETP.GT.U32.AND P1, PT, R3, R208, PT ;  /* 0x000000d00300720c */ /* 0x000fe20003f24070 */
[--C-:B------:R-:W-:Y:S02]  /*1f280*/  @!P3 IMAD.IADD R206, R206, 0x1, -R3.reuse ;  /* 0x00000001ceceb824 */ /* 0x100fe400078e0a03 */
[----:B------:R-:W-:Y:S01]  /*1f290*/  @!P6 IMAD.MOV R204, RZ, RZ, -R204 ;  /* 0x000000ffffcce224 */ /* 0x000fe200078e0acc */
[----:B------:R-:W-:Y:S01]  /*1f2a0*/  ISETP.GE.AND P6, PT, R212, RZ, PT ;  /* 0x000000ffd400720c */ /* 0x000fe20003fc6270 */
[--C-:B------:R-:W-:Y:S01]  /*1f2b0*/  @!P5 IMAD.IADD R205, R205, 0x1, -R3.reuse ;  /* 0x00000001cdcdd824 */ /* 0x100fe200078e0a03 */
[----:B------:R-:W-:Y:S01]  /*1f2c0*/  ISETP.GE.AND P4, PT, R209, RZ, PT ;  /* 0x000000ffd100720c */ /* 0x000fe20003f86270 */
[----:B------:R-:W-:Y:S01]  /*1f2d0*/  IMAD.MOV.U32 R212, RZ, RZ, R210 ;  /* 0x000000ffffd47224 */ /* 0x000fe200078e00d2 */
[----:B------:R-:W-:Y:S01]  /*1f2e0*/  ISETP.GE.AND P5, PT, R214, RZ, PT ;  /* 0x000000ffd600720c */ /* 0x000fe20003fa6270 */
[----:B------:R-:W-:Y:S01]  /*1f2f0*/  @!P2 IMAD.IADD R207, R207, 0x1, -R3 ;  /* 0x00000001cfcfa824 */ /* 0x000fe200078e0a03 */
[----:B------:R-:W-:Y:S01]  /*1f300*/  IABS R209, R211 ;  /* 0x000000d300d17213 */ /* 0x000fe20000000000 */
[----:B------:R-:W2:Y:S01]  /*1f310*/  LDL.LU R214, [R1+0x790] ;  /* 0x0007900001d67983 */ /* 0x000ea20000300800 */
[----:B------:R-:W-:-:S02]  /*1f320*/  @!P0 IMAD.MOV R206, RZ, RZ, -R206 ;  /* 0x000000ffffce8224 */ /* 0x000fc400078e0ace */
[----:B------:R-:W-:Y:S01]  /*1f330*/  @!P1 IMAD.IADD R208, R208, 0x1, -R3 ;  /* 0x00000001d0d09824 */ /* 0x000fe200078e0a03 */
[----:B------:R-:W-:Y:S02]  /*1f340*/  ISETP.GE.AND P1, PT, R211, RZ, PT ;  /* 0x000000ffd300720c */ /* 0x000fe40003f26270 */
[----:B------:R-:W-:Y:S02]  /*1f350*/  IABS R211, R251 ;  /* 0x000000fb00d37213 */ /* 0x000fe40000000000 */
[----:B------:R-:W-:Y:S02]  /*1f360*/  ISETP.GE.AND P0, PT, R251, RZ, PT ;  /* 0x000000fffb00720c */ /* 0x000fe40003f06270 */
[----:B---3--:R-:W-:Y:S02]  /*1f370*/  IABS R210, R213 ;  /* 0x000000d500d27213 */ /* 0x008fe40000000000 */
[----:B------:R-:W-:Y:S02]  /*1f380*/  ISETP.GE.AND P2, PT, R213, RZ, PT ;  /* 0x000000ffd500720c */ /* 0x000fe40003f46270 */
[----:B------:R-:W3:Y:S04]  /*1f390*/  LDL.LU R213, [R1+0x7a0] ;  /* 0x0007a00001d57983 */ /* 0x000ee80000300800 */
[----:B------:R-:W4:Y:S01]  /*1f3a0*/  LDL.LU R251, [R1+0x774] ;  /* 0x0007740001fb7983 */ /* 0x000f220000300800 */
[----:B------:R-:W-:-:S03]  /*1f3b0*/  IMAD.HI.U32 R2, R4, R209, RZ ;  /* 0x000000d104027227 */ /* 0x000fc600078e00ff */
[----:B------:R-:W2:Y:S01]  /*1f3c0*/  LDL.LU R221, [R1+0x778] ;  /* 0x0007780001dd7983 */ /* 0x000ea20000300800 */
[----:B------:R-:W-:-:S03]  /*1f3d0*/  IMAD.MOV R2, RZ, RZ, -R2 ;  /* 0x000000ffff027224 */ /* 0x000fc600078e0a02 */
[----:B------:R-:W2:Y:S01]  /*1f3e0*/  LDL.LU R224, [R1+0x77c] ;  /* 0x00077c0001e07983 */ /* 0x000ea20000300800 */
[----:B------:R-:W-:-:S03]  /*1f3f0*/  IMAD R209, R3, R2, R209 ;  /* 0x0000000203d17224 */ /* 0x000fc600078e02d1 */
[----:B------:R-:W2:Y:S02]  /*1f400*/  LDL.LU R225, [R1+0x780] ;  /* 0x0007800001e17983 */ /* 0x000ea40000300800 */
[----:B------:R-:W-:Y:S01]  /*1f410*/  ISETP.GT.U32.AND P3, PT, R3, R209, PT ;  /* 0x000000d10300720c */ /* 0x000fe20003f64070 */
[----:B------:R-:W-:Y:S01]  /*1f420*/  IMAD.HI.U32 R2, R4, R210, RZ ;  /* 0x000000d204027227 */ /* 0x000fe200078e00ff */
[----:B------:R-:W2:Y:S03]  /*1f430*/  LDL.LU R233, [R1+0x788] ;  /* 0x0007880001e97983 */ /* 0x000ea60000300800 */
[----:B------:R-:W-:Y:S01]  /*1f440*/  IMAD.MOV R2, RZ, RZ, -R2 ;  /* 0x000000ffff027224 */ /* 0x000fe200078e0a02 */
[----:B------:R-:W2:Y:S07]  /*1f450*/  LDL.LU R230, [R1+0x78c] ;  /* 0x00078c0001e67983 */ /* 0x000eae0000300800 */
[----:B------:R-:W-:Y:S01]  /*1f460*/  @!P3 IMAD.IADD R209, R209, 0x1, -R3 ;  /* 0x00000001d1d1b824 */ /* 0x000fe200078e0a03 */
[----:B------:R-:W2:Y:S01]  /*1f470*/  LDL.LU R227, [R1+0x794] ;  /* 0x0007940001e37983 */ /* 0x000ea20000300800 */
[----:B------:R-:W-:-:S02]  /*1f480*/  IMAD R210, R3, R2, R210 ;  /* 0x0000000203d27224 */ /* 0x000fc400078e02d2 */
[----:B------:R-:W-:Y:S01]  /*1f490*/  IMAD.HI.U32 R2, R4, R211, RZ ;  /* 0x000000d304027227 */ /* 0x000fe200078e00ff */
[----:B------:R-:W-:Y:S01]  /*1f4a0*/  ISETP.GT.U32.AND P3, PT, R3, R209, PT ;  /* 0x000000d10300720c */ /* 0x000fe20003f64070 */
[----:B------:R-:W2:Y:S02]  /*1f4b0*/  LDL.LU R226, [R1+0x798] ;  /* 0x0007980001e27983 */ /* 0x000ea40000300800 */
[----:B------:R-:W-:-:S04]  /*1f4c0*/  IMAD.MOV R2, RZ, RZ, -R2 ;  /* 0x000000ffff027224 */ /* 0x000fc800078e0a02 */
[----:B------:R-:W-:-:S06]  /*1f4d0*/  IMAD R211, R3, R2, R211 ;  /* 0x0000000203d37224 */ /* 0x000fcc00078e02d3 */
[----:B------:R-:W-:Y:S01]  /*1f4e0*/  @!P3 IMAD.IADD R209, R209, 0x1, -R3 ;  /* 0x00000001d1d1b824 */ /* 0x000fe200078e0a03 */
[----:B------:R-:W-:-:S13]  /*1f4f0*/  ISETP.GT.U32.AND P3, PT, R3, R211, PT ;  /* 0x000000d30300720c */ /* 0x000fda0003f64070 */
[----:B------:R-:W-:-:S05]  /*1f500*/  @!P3 IMAD.IADD R211, R211, 0x1, -R3 ;  /* 0x00000001d3d3b824 */ /* 0x000fca00078e0a03 */
[----:B------:R-:W-:-:S13]  /*1f510*/  ISETP.GT.U32.AND P3, PT, R3, R211, PT ;  /* 0x000000d30300720c */ /* 0x000fda0003f64070 */
[----:B------:R-:W-:-:S04]  /*1f520*/  @!P3 IMAD.IADD R211, R211, 0x1, -R3 ;  /* 0x00000001d3d3b824 */ /* 0x000fc800078e0a03 */
[----:B------:R-:W-:Y:S02]  /*1f530*/  @!P0 IMAD.MOV R211, RZ, RZ, -R211 ;  /* 0x000000ffffd38224 */ /* 0x000fe400078e0ad3 */
[----:B------:R-:W-:Y:S01]  /*1f540*/  @!P4 IMAD.MOV R205, RZ, RZ, -R205 ;  /* 0x000000ffffcdc224 */ /* 0x000fe200078e0acd */
[----:B------:R-:W-:Y:S02]  /*1f550*/  ISETP.GT.U32.AND P4, PT, R3, R208, PT ;  /* 0x000000d00300720c */ /* 0x000fe40003f84070 */
[----:B------:R-:W-:-:S11]  /*1f560*/  IABS R5, R212 ;  /* 0x000000d400057213 */ /* 0x000fd60000000000 */
[--C-:B------:R-:W-:Y:S01]  /*1f570*/  @!P4 IMAD.IADD R208, R208, 0x1, -R3.reuse ;  /* 0x00000001d0d0c824 */ /* 0x100fe200078e0a03 */
[----:B------:R-:W-:Y:S02]  /*1f580*/  ISETP.GT.U32.AND P4, PT, R3, R210, PT ;  /* 0x000000d20300720c */ /* 0x000fe40003f84070 */
[----:B----4-:R-:W-:Y:S02]  /*1f590*/  IABS R215, R251 ;  /* 0x000000fb00d77213 */ /* 0x010fe40000000000 */
[----:B------:R-:W-:Y:S02]  /*1f5a0*/  ISETP.GE.AND P0, PT, R251, RZ, PT ;  /* 0x000000fffb00720c */ /* 0x000fe40003f06270 */
[----:B------:R-:W4:Y:S07]  /*1f5b0*/  LDL.LU R251, [R1+0x79c] ;  /* 0x00079c0001fb7983 */ /* 0x000f2e0000300800 */
[----:B------:R-:W-:-:S02]  /*1f5c0*/  @!P4 IMAD.IADD R210, R210, 0x1, -R3 ;  /* 0x00000001d2d2c824 */ /* 0x000fc400078e0a03 */
[----:B------:R-:W-:Y:S02]  /*1f5d0*/  IMAD.MOV.U32 R6, RZ, RZ, R5 ;  /* 0x000000ffff067224 */ /* 0x000fe400078e0005 */
[----:B------:R-:W-:Y:S01]  /*1f5e0*/  @!P6 IMAD.MOV R207, RZ, RZ, -R207 ;  /* 0x000000ffffcfe224 */ /* 0x000fe200078e0acf */
[----:B------:R-:W-:Y:S01]  /*1f5f0*/  ISETP.GE.AND P6, PT, R212, RZ, PT ;  /* 0x000000ffd400720c */ /* 0x000fe20003fc6270 */
[----:B------:R-:W-:Y:S01]  /*1f600*/  IMAD.HI.U32 R212, R4, R6, RZ ;  /* 0x0000000604d47227 */ /* 0x000fe200078e00ff */
[C---:B------:R-:W-:Y:S01]  /*1f610*/  ISETP.GT.U32.AND P4, PT, R3.reuse, R210, PT ;  /* 0x000000d20300720c */ /* 0x040fe20003f84070 */
[----:B------:R-:W4:Y:S02]  /*1f620*/  LDL.LU R232, [R1+0x7a4] ;  /* 0x0007a40001e87983 */ /* 0x000f240000300800 */
[----:B------:R-:W-:Y:S01]  /*1f630*/  IMAD.MOV R212, RZ, RZ, -R212 ;  /* 0x000000ffffd47224 */ /* 0x000fe200078e0ad4 */
[----:B---3--:R-:W-:Y:S01]  /*1f640*/  IABS R2, R213 ;  /* 0x000000d500027213 */ /* 0x008fe20000000000 */
[----:B------:R-:W-:Y:S01]  /*1f650*/  @!P5 IMAD.MOV R208, RZ, RZ, -R208 ;  /* 0x000000ffffd0d224 */ /* 0x000fe200078e0ad0 */
[----:B--2---:R-:W-:Y:S01]  /*1f660*/  IABS R5, R214 ;  /* 0x000000d600057213 */ /* 0x004fe20000000000 */
[----:B------:R-:W-:-:S06]  /*1f670*/  IMAD R212, R3, R212, R6 ;  /* 0x000000d403d47224 */ /* 0x000fcc00078e0206 */
[----:B------:R-:W-:Y:S01]  /*1f680*/  @!P4 IMAD.IADD R210, R210, 0x1, -R3 ;  /* 0x00000001d2d2c824 */ /* 0x000fe200078e0a03 */
[----:B------:R-:W-:Y:S01]  /*1f690*/  ISETP.GT.U32.AND P4, PT, R3, R212, PT ;  /* 0x000000d40300720c */ /* 0x000fe20003f84070 */
[----:B------:R-:W-:Y:S01]  /*1f6a0*/  @!P1 IMAD.MOV R209, RZ, RZ, -R209 ;  /* 0x000000ffffd19224 */ /* 0x000fe200078e0ad1 */
[----:B------:R-:W-:Y:S01]  /*1f6b0*/  ISETP.GE.AND P5, PT, R214, RZ, PT ;  /* 0x000000ffd600720c */ /* 0x000fe20003fa6270 */
[C---:B------:R-:W-:Y:S01]  /*1f6c0*/  IMAD.HI.U32 R214, R4.reuse, R2, RZ ;  /* 0x0000000204d67227 */ /* 0x040fe200078e00ff */
[----:B------:R-:W-:Y:S01]  /*1f6d0*/  ISETP.GE.AND P1, PT, R213, RZ, PT ;  /* 0x000000ffd500720c */ /* 0x000fe20003f26270 */
[----:B------:R-:W2:Y:S02]  /*1f6e0*/  LDL.LU R229, [R1+0x7a8] ;  /* 0x0007a80001e57983 */ /* 0x000ea40000300800 */
[----:B------:R-:W-:Y:S01]  /*1f6f0*/  IMAD.HI.U32 R213, R4, R5, RZ ;  /* 0x0000000504d57227 */ /* 0x000fe200078e00ff */
[----:B------:R-:W-:Y:S01]  /*1f700*/  IABS R216, R221 ;  /* 0x000000dd00d87213 */ /* 0x000fe20000000000 */
[----:B------:R-:W3:Y:S02]  /*1f710*/  LDL.LU R228, [R1+0x7ac] ;  /* 0x0007ac0001e47983 */ /* 0x000ee40000300800 */
[----:B------:R-:W-:-:S02]  /*1f720*/  IMAD.MOV R214, RZ, RZ, -R214 ;  /* 0x000000ffffd67224 */ /* 0x000fc400078e0ad6 */
[----:B------:R-:W-:Y:S01]  /*1f730*/  @!P4 IMAD.IADD R212, R212, 0x1, -R3 ;  /* 0x00000001d4d4c824 */ /* 0x000fe200078e0a03 */
[----:B------:R-:W-:Y:S01]  /*1f740*/  IABS R217, R224 ;  /* 0x000000e000d97213 */ /* 0x000fe20000000000 */
[----:B------:R-:W-:Y:S01]  /*1f750*/  IMAD.MOV R213, RZ, RZ, -R213 ;  /* 0x000000ffffd57224 */ /* 0x000fe200078e0ad5 */
[----:B------:R-:W-:Y:S01]  /*1f760*/  IABS R218, R225 ;  /* 0x000000e100da7213 */ /* 0x000fe20000000000 */
[C---:B------:R-:W-:Y:S01]  /*1f770*/  IMAD R214, R3.reuse, R214, R2 ;  /* 0x000000d603d67224 */ /* 0x040fe200078e0202 */
[C---:B------:R-:W-:Y:S01]  /*1f780*/  ISETP.GT.U32.AND P4, PT, R3.reuse, R212, PT ;  /* 0x000000d40300720c */ /* 0x040fe20003f84070 */
[C---:B------:R-:W-:Y:S01]  /*1f790*/  IMAD R213, R3.reuse, R213, R5 ;  /* 0x000000d503d57224 */ /* 0x040fe200078e0205 */
[----:B------:R-:W-:Y:S01]  /*1f7a0*/  IABS R219, R233 ;  /* 0x000000e900db7213 */ /* 0x000fe20000000000 */
[----:B------:R-:W-:Y:S01]  /*1f7b0*/  IMAD.HI.U32 R2, R4, R215, RZ ;  /* 0x000000d704027227 */ /* 0x000fe200078e00ff */
[----:B------:R-:W-:Y:S01]  /*1f7c0*/  IABS R220, R230 ;  /* 0x000000e600dc7213 */ /* 0x000fe20000000000 */
[----:B------:R-:W3:Y:S01]  /*1f7d0*/  LDL.LU R231, [R1+0x7b0] ;  /* 0x0007b00001e77983 */ /* 0x000ee20000300800 */
[----:B------:R-:W-:Y:S01]  /*1f7e0*/  ISETP.GT.U32.AND P3, PT, R3, R213, PT ;  /* 0x000000d50300720c */ /* 0x000fe20003f64070 */
[----:B------:R-:W-:-:S02]  /*1f7f0*/  IMAD.MOV R2, RZ, RZ, -R2 ;  /* 0x000000ffff027224 */ /* 0x000fc400078e0a02 */
[----:B------:R-:W-:-:S04]  /*1f800*/  IMAD.HI.U32 R5, R4, R216, RZ ;  /* 0x000000d804057227 */ /* 0x000fc800078e00ff */
[C---:B------:R-:W-:Y:S02]  /*1f810*/  IMAD R215, R3.reuse, R2, R215 ;  /* 0x0000000203d77224 */ /* 0x040fe400078e02d7 */
[----:B------:R-:W-:Y:S02]  /*1f820*/  @!P4 IMAD.IADD R212, R212, 0x1, -R3 ;  /* 0x00000001d4d4c824 */ /* 0x000fe400078e0a03 */
[----:B------:R-:W-:Y:S01]  /*1f830*/  IMAD.MOV R5, RZ, RZ, -R5 ;  /* 0x000000ffff057224 */ /* 0x000fe200078e0a05 */
[----:B------:R-:W-:Y:S01]  /*1f840*/  ISETP.GT.U32.AND P4, PT, R3, R215, PT ;  /* 0x000000d70300720c */ /* 0x000fe20003f84070 */
[----:B------:R-:W-:Y:S02]  /*1f850*/  @!P3 IMAD.IADD R213, R213, 0x1, -R3 ;  /* 0x00000001d5d5b824 */ /* 0x000fe400078e0a03 */
[C---:B------:R-:W-:Y:S02]  /*1f860*/  IMAD R216, R3.reuse, R5, R216 ;  /* 0x0000000503d87224 */ /* 0x040fe400078e02d8 */
[----:B------:R-:W-:Y:S01]  /*1f870*/  @!P6 IMAD.MOV R212, RZ, RZ, -R212 ;  /* 0x000000ffffd4e224 */ /* 0x000fe200078e0ad4 */
[C---:B------:R-:W-:Y:S01]  /*1f880*/  ISETP.GT.U32.AND P3, PT, R3.reuse, R213, PT ;  /* 0x000000d50300720c */ /* 0x040fe20003f64070 */
[----:B------:R-:W-:Y:S01]  /*1f890*/  IMAD.HI.U32 R6, R4, R217, RZ ;  /* 0x000000d904067227 */ /* 0x000fe200078e00ff */
[----:B------:R-:W-:-:S03]  /*1f8a0*/  ISETP.GT.U32.AND P6, PT, R3, R216, PT ;  /* 0x000000d80300720c */ /* 0x000fc60003fc4070 */
[----:B------:R-:W-:Y:S02]  /*1f8b0*/  IMAD.MOV R2, RZ, RZ, -R6 ;  /* 0x000000ffff027224 */ /* 0x000fe400078e0a06 */
[----:B------:R-:W-:Y:S02]  /*1f8c0*/  @!P4 IMAD.IADD R215, R215, 0x1, -R3 ;  /* 0x00000001d7d7c824 */ /* 0x000fe400078e0a03 */
[C---:B------:R-:W-:Y:S02]  /*1f8d0*/  IMAD R217, R3.reuse, R2, R217 ;  /* 0x0000000203d97224 */ /* 0x040fe400078e02d9 */
[----:B------:R-:W-:Y:S01]  /*1f8e0*/  IMAD.HI.U32 R2, R4, R218, RZ ;  /* 0x000000da04027227 */ /* 0x000fe200078e00ff */
[----:B------:R-:W-:-:S03]  /*1f8f0*/  ISETP.GT.U32.AND P4, PT, R3, R215, PT ;  /* 0x000000d70300720c */ /* 0x000fc60003f84070 */
[----:B------:R-:W-:Y:S01]  /*1f900*/  @!P2 IMAD.MOV R210, RZ, RZ, -R210 ;  /* 0x000000ffffd2a224 */ /* 0x000fe200078e0ad2 */
[----:B------:R-:W-:Y:S01]  /*1f910*/  ISETP.GT.U32.AND P2, PT, R3, R214, PT ;  /* 0x000000d60300720c */ /* 0x000fe20003f44070 */
[--C-:B------:R-:W-:Y:S02]  /*1f920*/  @!P6 IMAD.IADD R216, R216, 0x1, -R3.reuse ;  /* 0x00000001d8d8e824 */ /* 0x100fe400078e0a03 */
[----:B------:R-:W-:Y:S01]  /*1f930*/  @!P3 IMAD.IADD R213, R213, 0x1, -R3 ;  /* 0x00000001d5d5b824 */ /* 0x000fe200078e0a03 */
[C---:B------:R-:W-:Y:S01]  /*1f940*/  ISETP.GT.U32.AND P3, PT, R3.reuse, R217, PT ;  /* 0x000000d90300720c */ /* 0x040fe20003f64070 */
[----:B------:R-:W-:Y:S01]  /*1f950*/  IMAD.MOV R2, RZ, RZ, -R2 ;  /* 0x000000ffff027224 */ /* 0x000fe200078e0a02 */
[----:B------:R-:W-:Y:S01]  /*1f960*/  ISETP.GT.U32.AND P6, PT, R3, R216, PT ;  /* 0x000000d80300720c */ /* 0x000fe20003fc4070 */
[----:B------:R-:W-:-:S04]  /*1f970*/  IMAD.HI.U32 R5, R4, R219, RZ ;  /* 0x000000db04057227 */ /* 0x000fc800078e00ff */
[----:B------:R-:W-:Y:S02]  /*1f980*/  IMAD R218, R3, R2, R218 ;  /* 0x0000000203da7224 */ /* 0x000fe400078e02da */
[----:B------:R-:W-:Y:S02]  /*1f990*/  @!P4 IMAD.IADD R215, R215, 0x1, -R3 ;  /* 0x00000001d7d7c824 */ /* 0x000fe400078e0a03 */
[----:B------:R-:W-:Y:S01]  /*1f9a0*/  IMAD.MOV R5, RZ, RZ, -R5 ;  /* 0x000000ffff057224 */ /* 0x000fe200078e0a05 */
[C---:B------:R-:W-:Y:S01]  /*1f9b0*/  ISETP.GT.U32.AND P4, PT, R3.reuse, R218, PT ;  /* 0x000000da0300720c */ /* 0x040fe20003f84070 */
[----:B------:R-:W-:Y:S02]  /*1f9c0*/  @!P2 IMAD.IADD R214, R214, 0x1, -R3 ;  /* 0x00000001d6d6a824 */ /* 0x000fe400078e0a03 */
[----:B------:R-:W-:Y:S02]  /*1f9d0*/  IMAD R219, R3, R5, R219 ;  /* 0x0000000503db7224 */ /* 0x000fe400078e02db */
[--C-:B------:R-:W-:Y:S01]  /*1f9e0*/  @!P3 IMAD.IADD R217, R217, 0x1, -R3.reuse ;  /* 0x00000001d9d9b824 */ /* 0x100fe200078e0a03 */
[C---:B------:R-:W-:Y:S01]  /*1f9f0*/  ISETP.GT.U32.AND P2, PT, R3.reuse, R214, PT ;  /* 0x000000d60300720c */ /* 0x040fe20003f44070 */
[----:B------:R-:W-:Y:S01]  /*1fa00*/  @!P6 IMAD.IADD R216, R216, 0x1, -R3 ;  /* 0x00000001d8d8e824 */ /* 0x000fe200078e0a03 */
[----:B------:R-:W-:-:S02]  /*1fa10*/  ISETP.GT.U32.AND P6, PT, R3, R219, PT ;  /* 0x000000db0300720c */ /* 0x000fc40003fc4070 */
[----:B------:R-:W-:-:S03]  /*1fa20*/  ISETP.GT.U32.AND P3, PT, R3, R217, PT ;  /* 0x000000d90300720c */ /* 0x000fc60003f64070 */
[----:B------:R-:W-:Y:S01]  /*1fa30*/  @!P4 IMAD.IADD R218, R218, 0x1, -R3 ;  /* 0x00000001dadac824 */ /* 0x000fe200078e0a03 */
[----:B------:R-:W-:-:S05]  /*1fa40*/  ISETP.GE.AND P4, PT, R224, RZ, PT ;  /* 0x000000ffe000720c */ /* 0x000fca0003f86270 */
[--C-:B------:R-:W-:Y:S02]  /*1fa50*/  @!P2 IMAD.IADD R214, R214, 0x1, -R3.reuse ;  /* 0x00000001d6d6a824 */ /* 0x100fe400078e0a03 */
[--C-:B------:R-:W-:Y:S02]  /*1fa60*/  @!P6 IMAD.IADD R219, R219, 0x1, -R3.reuse ;  /* 0x00000001dbdbe824 */ /* 0x100fe400078e0a03 */
[----:B------:R-:W-:Y:S02]  /*1fa70*/  @!P3 IMAD.IADD R217, R217, 0x1, -R3 ;  /* 0x00000001d9d9b824 */ /* 0x000fe400078e0a03 */
[----:B------:R-:W-:Y:S01]  /*1fa80*/  @!P1 IMAD.MOV R214, RZ, RZ, -R214 ;  /* 0x000000ffffd69224 */ /* 0x000fe200078e0ad6 */
[----:B------:R-:W-:Y:S01]  /*1fa90*/  ISETP.GT.U32.AND P1, PT, R3, R219, PT ;  /* 0x000000db0300720c */ /* 0x000fe20003f24070 */
[----:B------:R-:W-:-:S12]  /*1faa0*/  @!P4 IMAD.MOV R217, RZ, RZ, -R217 ;  /* 0x000000ffffd9c224 */ /* 0x000fd800078e0ad9 */
[----:B------:R-:W-:Y:S01]  /*1fab0*/  @!P1 IMAD.IADD R219, R219, 0x1, -R3 ;  /* 0x00000001dbdb9824 */ /* 0x000fe200078e0a03 */
[----:B------:R-:W-:Y:S02]  /*1fac0*/  ISETP.GE.AND P1, PT, R230, RZ, PT ;  /* 0x000000ffe600720c */ /* 0x000fe40003f26270 */
[----:B------:R-:W3:Y:S01]  /*1fad0*/  LDL.LU R230, [R1+0x7b4] ;  /* 0x0007b40001e67983 */ /* 0x000ee20000300800 */
[----:B----4-:R-:W-:-:S05]  /*1fae0*/  IABS R223, R251 ;  /* 0x000000fb00df7213 */ /* 0x010fca0000000000 */
[----:B------:R-:W-:-:S04]  /*1faf0*/  IMAD.HI.U32 R5, R4, R223, RZ ;  /* 0x000000df04057227 */ /* 0x000fc800078e00ff */
[----:B------:R-:W-:-:S04]  /*1fb00*/  IMAD.MOV R5, RZ, RZ, -R5 ;  /* 0x000000ffff057224 */ /* 0x000fc800078e0a05 */
[----:B------:R-:W-:-:S05]  /*1fb10*/  IMAD R223, R3, R5, R223 ;  /* 0x0000000503df7224 */ /* 0x000fca00078e02df */
[----:B------:R-:W-:-:S13]  /*1fb20*/  ISETP.GT.U32.AND P4, PT, R3, R223, PT ;  /* 0x000000df0300720c */ /* 0x000fda0003f84070 */
[----:B------:R-:W-:Y:S01]  /*1fb30*/  @!P4 IMAD.IADD R223, R223, 0x1, -R3 ;  /* 0x00000001dfdfc824 */ /* 0x000fe200078e0a03 */
[----:B------:R-:W-:Y:S02]  /*1fb40*/  ISETP.GE.AND P4, PT, R251, RZ, PT ;  /* 0x000000fffb00720c */ /* 0x000fe40003f86270 */
[----:B------:R-:W4:Y:S01]  /*1fb50*/  LDL.LU R251, [R1+0x7b8] ;  /* 0x0007b80001fb7983 */ /* 0x000f220000300800 */
[----:B------:R-:W-:Y:S01]  /*1fb60*/  IMAD.HI.U32 R2, R4, R220, RZ ;  /* 0x000000dc04027227 */ /* 0x000fe200078e00ff */
[----:B------:R-:W-:Y:S02]  /*1fb70*/  ISETP.GE.AND P2, PT, R221, RZ, PT ;  /* 0x000000ffdd00720c */ /* 0x000fe40003f46270 */
[----:B------:R-:W-:Y:S01]  /*1fb80*/  IABS R221, R227 ;  /* 0x000000e300dd7213 */ /* 0x000fe20000000000 */
[----:B------:R-:W-:-:S04]  /*1fb90*/  IMAD.MOV R2, RZ, RZ, -R2 ;  /* 0x000000ffff027224 */ /* 0x000fc800078e0a02 */
[----:B------:R-:W-:Y:S02]  /*1fba0*/  IMAD R220, R3, R2, R220 ;  /* 0x0000000203dc7224 */ /* 0x000fe400078e02dc */
[----:B------:R-:W-:-:S04]  /*1fbb0*/  IMAD.HI.U32 R2, R4, R221, RZ ;  /* 0x000000dd04027227 */ /* 0x000fc800078e00ff */
[----:B------:R-:W-:-:S04]  /*1fbc0*/  IMAD.MOV R2, RZ, RZ, -R2 ;  /* 0x000000ffff027224 */ /* 0x000fc800078e0a02 */
[----:B------:R-:W-:-:S05]  /*1fbd0*/  IMAD R221, R3, R2, R221 ;  /* 0x0000000203dd7224 */ /* 0x000fca00078e02dd */
[C---:B------:R-:W-:Y:S02]  /*1fbe0*/  ISETP.GT.U32.AND P6, PT, R3.reuse, R221, PT ;  /* 0x000000dd0300720c */ /* 0x040fe40003fc4070 */
[----:B------:R-:W-:Y:S02]  /*1fbf0*/  ISETP.GT.U32.AND P3, PT, R3, R220, PT ;  /* 0x000000dc0300720c */ /* 0x000fe40003f64070 */
[----:B------:R-:W-:Y:S01]  /*1fc00*/  IABS R222, R226 ;  /* 0x000000e200de7213 */ /* 0x000fe20000000000 */
[----:B------:R-:W-:Y:S01]  /*1fc10*/  @!P0 IMAD.MOV R215, RZ, RZ, -R215 ;  /* 0x000000ffffd78224 */ /* 0x000fe200078e0ad7 */
[----:B------:R-:W-:-:S07]  /*1fc20*/  IABS R224, R232 ;  /* 0x000000e800e07213 */ /* 0x000fce0000000000 */
[----:B------:R-:W-:Y:S02]  /*1fc30*/  @!P6 IMAD.IADD R221, R221, 0x1, -R3 ;  /* 0x00000001dddde824 */ /* 0x000fe400078e0a03 */
[----:B------:R-:W-:-:S03]  /*1fc40*/  IMAD.HI.U32 R2, R4, R222, RZ ;  /* 0x000000de04027227 */ /* 0x000fc600078e00ff */
[----:B------:R-:W-:Y:S01]  /*1fc50*/  ISETP.GT.U32.AND P0, PT, R3, R221, PT ;  /* 0x000000dd0300720c */ /* 0x000fe20003f04070 */
[----:B------:R-:W-:Y:S02]  /*1fc60*/  IMAD.MOV R2, RZ, RZ, -R2 ;  /* 0x000000ffff027224 */ /* 0x000fe400078e0a02 */
[----:B------:R-:W-:-:S04]  /*1fc70*/  IMAD.HI.U32 R6, R4, R224, RZ ;  /* 0x000000e004067227 */ /* 0x000fc800078e00ff */
[--C-:B------:R-:W-:Y:S01]  /*1fc80*/  @!P3 IMAD.IADD R220, R220, 0x1, -R3.reuse ;  /* 0x00000001dcdcb824 */ /* 0x100fe200078e0a03 */
[----:B------:R-:W-:Y:S01]  /*1fc90*/  ISETP.GE.AND P3, PT, R225, RZ, PT ;  /* 0x000000ffe100720c */ /* 0x000fe20003f66270 */
[----:B------:R-:W-:Y:S01]  /*1fca0*/  IMAD R222, R3, R2, R222 ;  /* 0x0000000203de7224 */ /* 0x000fe200078e02de */
[----:B--2---:R-:W-:Y:S01]  /*1fcb0*/  IABS R225, R229 ;  /* 0x000000e500e17213 */ /* 0x004fe20000000000 */
[----:B------:R-:W-:Y:S02]  /*1fcc0*/  IMAD.MOV R2, RZ, RZ, -R6 ;  /* 0x000000ffff027224 */ /* 0x000fe400078e0a06 */
[----:B------:R-:W-:Y:S01]  /*1fcd0*/  @!P0 IMAD.IADD R221, R221, 0x1, -R3 ;  /* 0x00000001dddd8824 */ /* 0x000fe200078e0a03 */
[----:B------:R-:W-:Y:S01]  /*1fce0*/  ISETP.GE.AND P0, PT, R227, RZ, PT ;  /* 0x000000ffe300720c */ /* 0x000fe20003f06270 */
[----:B------:R-:W-:Y:S02]  /*1fcf0*/  IMAD R224, R3, R2, R224 ;  /* 0x0000000203e07224 */ /* 0x000fe400078e02e0 */
[----:B------:R-:W-:-:S04]  /*1fd00*/  IMAD.HI.U32 R2, R4, R225, RZ ;  /* 0x000000e104027227 */ /* 0x000fc800078e00ff */
[----:B------:R-:W-:-:S04]  /*1fd10*/  IMAD.MOV R2, RZ, RZ, -R2 ;  /* 0x000000ffff027224 */ /* 0x000fc800078e0a02 */
[C---:B------:R-:W-:Y:S02]  /*1fd20*/  IMAD R225, R3.reuse, R2, R225 ;  /* 0x0000000203e17224 */ /* 0x040fe400078e02e1 */
[----:B------:R-:W-:Y:S01]  /*1fd30*/  @!P5 IMAD.MOV R213, RZ, RZ, -R213 ;  /* 0x000000ffffd5d224 */ /* 0x000fe200078e0ad5 */
[C---:B------:R-:W-:Y:S01]  /*1fd40*/  ISETP.GT.U32.AND P5, PT, R3.reuse, R218, PT ;  /* 0x000000da0300720c */ /* 0x040fe20003fa4070 */
[----:B------:R-:W-:Y:S01]  /*1fd50*/  @!P2 IMAD.MOV R216, RZ, RZ, -R216 ;  /* 0x000000ffffd8a224 */ /* 0x000fe200078e0ad8 */
[C---:B------:R-:W-:Y:S01]  /*1fd60*/  ISETP.GT.U32.AND P2, PT, R3.reuse, R222, PT ;  /* 0x000000de0300720c */ /* 0x040fe20003f44070 */
[----:B------:R-:W-:Y:S01]  /*1fd70*/  @!P0 IMAD.MOV R221, RZ, RZ, -R221 ;  /* 0x000000ffffdd8224 */ /* 0x000fe200078e0add */
[----:B------:R-:W-:-:S09]  /*1fd80*/  ISETP.GT.U32.AND P0, PT, R3, R225, PT ;  /* 0x000000e10300720c */ /* 0x000fd20003f04070 */
[--C-:B------:R-:W-:Y:S02]  /*1fd90*/  @!P5 IMAD.IADD R218, R218, 0x1, -R3.reuse ;  /* 0x00000001dadad824 */ /* 0x100fe400078e0a03 */
[--C-:B------:R-:W-:Y:S02]  /*1fda0*/  @!P2 IMAD.IADD R222, R222, 0x1, -R3.reuse ;  /* 0x00000001dedea824 */ /* 0x100fe400078e0a03 */
[----:B------:R-:W-:Y:S02]  /*1fdb0*/  @!P0 IMAD.IADD R225, R225, 0x1, -R3 ;  /* 0x00000001e1e18824 */ /* 0x000fe400078e0a03 */
[----:B------:R-:W-:Y:S01]  /*1fdc0*/  @!P3 IMAD.MOV R218, RZ, RZ, -R218 ;  /* 0x000000ffffdab224 */ /* 0x000fe200078e0ada */
[C---:B------:R-:W-:Y:S02]  /*1fdd0*/  ISETP.GT.U32.AND P3, PT, R3.reuse, R222, PT ;  /* 0x000000de0300720c */ /* 0x040fe40003f64070 */
[----:B------:R-:W-:Y:S02]  /*1fde0*/  ISETP.GT.U32.AND P0, PT, R3, R225, PT ;  /* 0x000000e10300720c */ /* 0x000fe40003f04070 */
[----:B------:R-:W-:-:S02]  /*1fdf0*/  ISETP.GE.AND P5, PT, R233, RZ, PT ;  /* 0x000000ffe900720c */ /* 0x000fc40003fa6270 */
[----:B------:R-:W2:Y:S04]  /*1fe00*/  LDL.LU R233, [R1+0x7bc] ;  /* 0x0007bc0001e97983 */ /* 0x000ea80000300800 */
[----:B------:R-:W2:Y:S03]  /*1fe10*/  LDL.LU R236, [R1+0x7c0] ;  /* 0x0007c00001ec7983 */ /* 0x000ea60000300800 */
[--C-:B------:R-:W-:Y:S01]  /*1fe20*/  @!P3 IMAD.IADD R222, R222, 0x1, -R3.reuse ;  /* 0x00000001dedeb824 */ /* 0x100fe200078e0a03 */
[----:B------:R-:W-:Y:S01]  /*1fe30*/  ISETP.GE.AND P3, PT, R229, RZ, PT ;  /* 0x000000ffe500720c */ /* 0x000fe20003f66270 */
[----:B------:R-:W-:Y:S01]  /*1fe40*/  @!P0 IMAD.IADD R225, R225, 0x1, -R3 ;  /* 0x00000001e1e18824 */ /* 0x000fe200078e0a03 */
[----:B------:R-:W2:Y:S01]  /*1fe50*/  LDL.LU R235, [R1+0x7c4] ;  /* 0x0007c40001eb7983 */ /* 0x000ea20000300800 */
[----:B----4-:R-:W-:-:S02]  /*1fe60*/  IABS R229, R251 ;  /* 0x000000fb00e57213 */ /* 0x010fc40000000000 */
[----:B------:R-:W-:Y:S02]  /*1fe70*/  ISETP.GE.AND P0, PT, R251, RZ, PT ;  /* 0x000000fffb00720c */ /* 0x000fe40003f06270 */
[----:B------:R-:W4:Y:S01]  /*1fe80*/  LDL.LU R251, [R1+0x7c8] ;  /* 0x0007c80001fb7983 */ /* 0x000f220000300800 */
[C---:B------:R-:W-:Y:S02]  /*1fe90*/  ISETP.GT.U32.AND P6, PT, R3.reuse, R220, PT ;  /* 0x000000dc0300720c */ /* 0x040fe40003fc4070 */
[----:B------:R-:W-:Y:S01]  /*1fea0*/  ISETP.GE.AND P2, PT, R226, RZ, PT ;  /* 0x000000ffe200720c */ /* 0x000fe20003f46270 */
[----:B------:R-:W-:Y:S01]  /*1feb0*/  @!P5 IMAD.MOV R219, RZ, RZ, -R219 ;  /* 0x000000ffffdbd224 */ /* 0x000fe200078e0adb */
[----:B------:R-:W4:Y:S09]  /*1fec0*/  LDL.LU R240, [R1+0x7cc] ;  /* 0x0007cc0001f07983 */ /* 0x000f320000300800 */
[--C-:B------:R-:W-:Y:S01]  /*1fed0*/  @!P6 IMAD.IADD R220, R220, 0x1, -R3.reuse ;  /* 0x00000001dcdce824 */ /* 0x100fe200078e0a03 */
[C---:B------:R-:W-:Y:S01]  /*1fee0*/  ISETP.GT.U32.AND P6, PT, R3.reuse, R224, PT ;  /* 0x000000e00300720c */ /* 0x040fe20003fc4070 */
[C---:B------:R-:W-:Y:S01]  /*1fef0*/  IMAD.HI.U32 R5, R4.reuse, R229, RZ ;  /* 0x000000e504057227 */ /* 0x040fe200078e00ff */
[----:B---3--:R-:W-:Y:S01]  /*1ff00*/  IABS R226, R228 ;  /* 0x000000e400e27213 */ /* 0x008fe20000000000 */
[----:B------:R-:W3:Y:S04]  /*1ff10*/  LDL.LU R239, [R1+0x7d0] ;  /* 0x0007d00001ef7983 */ /* 0x000ee80000300800 */
[----:B------:R-:W-:Y:S01]  /*1ff20*/  IMAD.HI.U32 R2, R4, R226, RZ ;  /* 0x000000e204027227 */ /* 0x000fe200078e00ff */
[----:B------:R-:W3:Y:S05]  /*1ff30*/  LDL.LU R237, [R1+0x7d4] ;  /* 0x0007d40001ed7983 */ /* 0x000eea0000300800 */
[----:B------:R-:W-:Y:S01]  /*1ff40*/  @!P6 IMAD.IADD R224, R224, 0x1, -R3 ;  /* 0x00000001e0e0e824 */ /* 0x000fe200078e0a03 */
[----:B------:R-:W3:Y:S04]  /*1ff50*/  LDL.LU R238, [R1+0x7d8] ;  /* 0x0007d80001ee7983 */ /* 0x000ee80000300800 */
[----:B------:R-:W-:Y:S01]  /*1ff60*/  ISETP.GT.U32.AND P5, PT, R3, R224, PT ;  /* 0x000000e00300720c */ /* 0x000fe20003fa4070 */
[----:B------:R-:W-:-:S02]  /*1ff70*/  IMAD.MOV R2, RZ, RZ, -R2 ;  /* 0x000000ffff027224 */ /* 0x000fc400078e0a02 */
[----:B------:R-:W-:Y:S02]  /*1ff80*/  IMAD.MOV R5, RZ, RZ, -R5 ;  /* 0x000000ffff057224 */ /* 0x000fe400078e0a05 */
[C---:B------:R-:W-:Y:S02]  /*1ff90*/  IMAD R226, R3.reuse, R2, R226 ;  /* 0x0000000203e27224 */ /* 0x040fe400078e02e2 */
[----:B------:R-:W-:Y:S02]  /*1ffa0*/  IMAD R229, R3, R5, R229 ;  /* 0x0000000503e57224 */ /* 0x000fe400078e02e5 */
[----:B------:R-:W-:-:S04]  /*1ffb0*/  @!P3 IMAD.MOV R225, RZ, RZ, -R225 ;  /* 0x000000ffffe1b224 */ /* 0x000fc800078e0ae1 */
[----:B------:R-:W-:Y:S01]  /*1ffc0*/  @!P5 IMAD.IADD R224, R224, 0x1, -R3 ;  /* 0x00000001e0e0d824 */ /* 0x000fe200078e0a03 */
[C---:B------:R-:W-:Y:S02]  /*1ffd0*/  ISETP.GT.U32.AND P5, PT, R3.reuse, R226, PT ;  /* 0x000000e20300720c */ /* 0x040fe40003fa4070 */
[C---:B------:R-:W-:Y:S02]  /*1ffe0*/  ISETP.GT.U32.AND P3, PT, R3.reuse, R229, PT ;  /* 0x000000e50300720c */ /* 0x040fe40003f64070 */
[----:B------:R-:W-:-:S09]  /*1fff0*/  ISETP.GT.U32.AND P6, PT, R3, R223, PT ;  /* 0x000000df0300720c */ /* 0x000fd20003fc4070 */
[--C-:B------:R-:W-:Y:S02]  /*20000*/  @!P5 IMAD.IADD R226, R226, 0x1, -R3.reuse ;  /* 0x00000001e2e2d824 */ /* 0x100fe400078e0a03 */
[----:B------:R-:W-:-:S03]  /*20010*/  @!P3 IMAD.IADD R229, R229, 0x1, -R3 ;  /* 0x00000001e5e5b824 */ /* 0x000fc600078e0a03 */
[C---:B------:R-:W-:Y:S02]  /*20020*/  ISETP.GT.U32.AND P5, PT, R3.reuse, R226, PT ;  /* 0x000000e20300720c */ /* 0x040fe40003fa4070 */
[----:B------:R-:W-:Y:S01]  /*20030*/  ISETP.GT.U32.AND P3, PT, R3, R229, PT ;  /* 0x000000e50300720c */ /* 0x000fe20003f64070 */
[----:B------:R-:W-:Y:S01]  /*20040*/  @!P6 IMAD.IADD R223, R223, 0x1, -R3 ;  /* 0x00000001dfdfe824 */ /* 0x000fe200078e0a03 */
[----:B------:R-:W-:Y:S02]  /*20050*/  ISETP.GE.AND P6, PT, R228, RZ, PT ;  /* 0x000000ffe400720c */ /* 0x000fe40003fc6270 */
[----:B------:R-:W-:Y:S01]  /*20060*/  IABS R228, R230 ;  /* 0x000000e600e47213 */ /* 0x000fe20000000000 */
[----:B------:R-:W-:Y:S01]  /*20070*/  @!P4 IMAD.MOV R223, RZ, RZ, -R223 ;  /* 0x000000ffffdfc224 */ /* 0x000fe200078e0adf */
[----:B------:R-:W-:-:S05]  /*20080*/  ISETP.GE.AND P4, PT, R230, RZ, PT ;  /* 0x000000ffe600720c */ /* 0x000fca0003f86270 */
[--C-:B------:R-:W-:Y:S02]  /*20090*/  @!P5 IMAD.IADD R226, R226, 0x1, -R3.reuse ;  /* 0x00000001e2e2d824 */ /* 0x100fe400078e0a03 */
[----:B------:R-:W-:Y:S02]  /*200a0*/  @!P3 IMAD.IADD R229, R229, 0x1, -R3 ;  /* 0x00000001e5e5b824 */ /* 0x000fe400078e0a03 */
[----:B------:R-:W-:Y:S02]  /*200b0*/  @!P6 IMAD.MOV R226, RZ, RZ, -R226 ;  /* 0x000000ffffe2e224 */ /* 0x000fe400078e0ae2 */
[----:B------:R-:W-:Y:S01]  /*200c0*/  @!P0 IMAD.MOV R229, RZ, RZ, -R229 ;  /* 0x000000ffffe58224 */ /* 0x000fe200078e0ae5 */
[----:B--2---:R-:W-:Y:S02]  /*200d0*/  IABS R230, R233 ;  /* 0x000000e900e67213 */ /* 0x004fe40000000000 */
[----:B------:R-:W-:Y:S02]  /*200e0*/  ISETP.GE.AND P6, PT, R233, RZ, PT ;  /* 0x000000ffe900720c */ /* 0x000fe40003fc6270 */
[----:B------:R-:W-:Y:S01]  /*200f0*/  IABS R227, R231 ;  /* 0x000000e700e37213 */ /* 0x000fe20000000000 */
[----:B------:R-:W-:Y:S01]  /*20100*/  @!P1 IMAD.MOV R220, RZ, RZ, -R220 ;  /* 0x000000ffffdc9224 */ /* 0x000fe200078e0adc */
[----:B------:R-:W-:-:S03]  /*20110*/  ISETP.GE.AND P1, PT, R232, RZ, PT ;  /* 0x000000ffe800720c */ /* 0x000fc60003f26270 */
[----:B------:R-:W-:-:S04]  /*20120*/  IMAD.HI.U32 R2, R4, R227, RZ ;  /* 0x000000e304027227 */ /* 0x000fc800078e00ff */
[----:B------:R-:W-:Y:S01]  /*20130*/  IMAD.MOV R2, RZ, RZ, -R2 ;  /* 0x000000ffff027224 */ /* 0x000fe200078e0a02 */
[----:B----4-:R-:W-:Y:S02]  /*20140*/  IABS R233, R251 ;  /* 0x000000fb00e97213 */ /* 0x010fe40000000000 */
[----:B------:R-:W-:Y:S02]  /*20150*/  ISETP.GE.AND P0, PT, R251, RZ, PT ;  /* 0x000000fffb00720c */ /* 0x000fe40003f06270 */
[----:B------:R-:W2:Y:S01]  /*20160*/  LDL.LU R251, [R1+0x7f0] ;  /* 0x0007f00001fb7983 */ /* 0x000ea20000300800 */
[C---:B------:R-:W-:Y:S02]  /*20170*/  IMAD R227, R3.reuse, R2, R227 ;  /* 0x0000000203e37224 */ /* 0x040fe400078e02e3 */
[----:B------:R-:W-:Y:S02]  /*20180*/  @!P1 IMAD.MOV R224, RZ, RZ, -R224 ;  /* 0x000000ffffe09224 */ /* 0x000fe400078e0ae0 */
[----:B------:R-:W-:Y:S01]  /*20190*/  @!P2 IMAD.MOV R222, RZ, RZ, -R222 ;  /* 0x000000ffffdea224 */ /* 0x000fe200078e0ade */
[----:B------:R-:W-:Y:S01]  /*201a0*/  ISETP.GT.U32.AND P1, PT, R3, R227, PT ;  /* 0x000000e30300720c */ /* 0x000fe20003f24070 */
[----:B------:R-:W-:Y:S01]  /*201b0*/  IMAD.HI.U32 R2, R4, R228, RZ ;  /* 0x000000e404027227 */ /* 0x000fe200078e00ff */
[----:B------:R-:W-:Y:S01]  /*201c0*/  IABS R232, R235 ;  /* 0x000000eb00e87213 */ /* 0x000fe20000000000 */
[----:B------:R-:W4:Y:S02]  /*201d0*/  LDL.LU R241, [R1+0x7dc] ;  /* 0x0007dc0001f17983 */ /* 0x000f240000300800 */
[----:B------:R-:W-:Y:S01]  /*201e0*/  IMAD.MOV R2, RZ, RZ, -R2 ;  /* 0x000000ffff027224 */ /* 0x000fe200078e0a02 */
[----:B------:R-:W-:Y:S01]  /*201f0*/  ISETP.GE.AND P2, PT, R231, RZ, PT ;  /* 0x000000ffe700720c */ /* 0x000fe20003f46270 */
[----:B------:R-:W4:Y:S02]  /*20200*/  LDL.LU R244, [R1+0x7e0] ;  /* 0x0007e00001f47983 */ /* 0x000f240000300800 */
[----:B------:R-:W-:-:S04]  /*20210*/  IMAD R228, R3, R2, R228 ;  /* 0x0000000203e47224 */ /* 0x000fc800078e02e4 */
[----:B------:R-:W-:Y:S01]  /*20220*/  @!P1 IMAD.IADD R227, R227, 0x1, -R3 ;  /* 0x00000001e3e39824 */ /* 0x000fe200078e0a03 */
[----:B------:R-:W-:Y:S01]  /*20230*/  IABS R231, R236 ;  /* 0x000000ec00e77213 */ /* 0x000fe20000000000 */
[C---:B------:R-:W-:Y:S01]  /*20240*/  IMAD.HI.U32 R2, R4.reuse, R230, RZ ;  /* 0x000000e604027227 */ /* 0x040fe200078e00ff */
[C---:B------:R-:W-:Y:S02]  /*20250*/  ISETP.GT.U32.AND P5, PT, R3.reuse, R228, PT ;  /* 0x000000e40300720c */ /* 0x040fe40003fa4070 */
[----:B------:R-:W-:Y:S01]  /*20260*/  ISETP.GT.U32.AND P1, PT, R3, R227, PT ;  /* 0x000000e30300720c */ /* 0x000fe20003f24070 */
[----:B------:R-:W-:Y:S02]  /*20270*/  IMAD.MOV R2, RZ, RZ, -R2 ;  /* 0x000000ffff027224 */ /* 0x000fe400078e0a02 */
[----:B------:R-:W-:-:S04]  /*20280*/  IMAD.HI.U32 R5, R4, R231, RZ ;  /* 0x000000e704057227 */ /* 0x000fc800078e00ff */
[----:B------:R-:W-:Y:S02]  /*20290*/  IMAD R230, R3, R2, R230 ;  /* 0x0000000203e67224 */ /* 0x000fe400078e02e6 */
[----:B------:R-:W-:Y:S02]  /*202a0*/  IMAD.MOV R2, RZ, RZ, -R5 ;  /* 0x000000ffff027224 */ /* 0x000fe400078e0a05 */
[--C-:B------:R-:W-:Y:S02]  /*202b0*/  @!P5 IMAD.IADD R228, R228, 0x1, -R3.reuse ;  /* 0x00000001e4e4d824 */ /* 0x100fe400078e0a03 */
[----:B------:R-:W-:Y:S02]  /*202c0*/  @!P1 IMAD.IADD R227, R227, 0x1, -R3 ;  /* 0x00000001e3e39824 */ /* 0x000fe400078e0a03 */
[C---:B------:R-:W-:Y:S01]  /*202d0*/  IMAD R231, R3.reuse, R2, R231 ;  /* 0x0000000203e77224 */ /* 0x040fe200078e02e7 */
[----:B------:R-:W-:Y:S01]  /*202e0*/  ISETP.GT.U32.AND P5, PT, R3, R228, PT ;  /* 0x000000e40300720c */ /* 0x000fe20003fa4070 */
[----:B------:R-:W-:-:S03]  /*202f0*/  @!P2 IMAD.MOV R227, RZ, RZ, -R227 ;  /* 0x000000ffffe3a224 */ /* 0x000fc600078e0ae3 */
[----:B------:R-:W-:Y:S01]  /*20300*/  ISETP.GT.U32.AND P2, PT, R3, R231, PT ;  /* 0x000000e70300720c */ /* 0x000fe20003f44070 */
[----:B------:R-:W-:-:S04]  /*20310*/  IMAD.HI.U32 R2, R4, R232, RZ ;  /* 0x000000e804027227 */ /* 0x000fc800078e00ff */
[----:B------:R-:W-:Y:S01]  /*20320*/  IMAD.MOV R2, RZ, RZ, -R2 ;  /* 0x000000ffff027224 */ /* 0x000fe200078e0a02 */
[----:B------:R-:W-:-:S03]  /*20330*/  IABS R234, R240 ;  /* 0x000000f000ea7213 */ /* 0x000fc60000000000 */
[--C-:B------:R-:W-:Y:S02]  /*20340*/  @!P5 IMAD.IADD R228, R228, 0x1, -R3.reuse ;  /* 0x00000001e4e4d824 */ /* 0x100fe400078e0a03 */
[----:B------:R-:W-:Y:S02]  /*20350*/  IMAD R232, R3, R2, R232 ;  /* 0x0000000203e87224 */ /* 0x000fe400078e02e8 */
[----:B------:R-:W-:Y:S02]  /*20360*/  @!P2 IMAD.IADD R231, R231, 0x1, -R3 ;  /* 0x00000001e7e7a824 */ /* 0x000fe400078e0a03 */
[----:B------:R-:W-:-:S04]  /*20370*/  IMAD.HI.U32 R2, R4, R233, RZ ;  /* 0x000000e904027227 */ /* 0x000fc800078e00ff */
[----:B------:R-:W-:Y:S01]  /*20380*/  @!P4 IMAD.MOV R228, RZ, RZ, -R228 ;  /* 0x000000ffffe4c224 */ /* 0x000fe200078e0ae4 */
[----:B------:R-:W-:Y:S01]  /*20390*/  ISETP.GT.U32.AND P4, PT, R3, R231, PT ;  /* 0x000000e70300720c */ /* 0x000fe20003f84070 */
[----:B------:R-:W-:Y:S02]  /*203a0*/  IMAD.MOV R2, RZ, RZ, -R2 ;  /* 0x000000ffff027224 */ /* 0x000fe400078e0a02 */
[----:B------:R-:W-:-:S04]  /*203b0*/  IMAD.HI.U32 R5, R4, R234, RZ ;  /* 0x000000ea04057227 */ /* 0x000fc800078e00ff */
[----:B------:R-:W-:Y:S02]  /*203c0*/  IMAD R233, R3, R2, R233 ;  /* 0x0000000203e97224 */ /* 0x000fe400078e02e9 */
[----:B------:R-:W-:-:S04]  /*203d0*/  IMAD.MOV R2, RZ, RZ, -R5 ;  /* 0x000000ffff027224 */ /* 0x000fc800078e0a05 */
[----:B------:R-:W-:Y:S02]  /*203e0*/  IMAD R234, R3, R2, R234 ;  /* 0x0000000203ea7224 */ /* 0x000fe400078e02ea */
[----:B------:R-:W-:-:S03]  /*203f0*/  @!P4 IMAD.IADD R231, R231, 0x1, -R3 ;  /* 0x00000001e7e7c824 */ /* 0x000fc600078e0a03 */
[----:B------:R-:W-:Y:S02]  /*20400*/  ISETP.GT.U32.AND P4, PT, R3, R234, PT ;  /* 0x000000ea0300720c */ /* 0x000fe40003f84070 */
[----:B------:R-:W-:Y:S02]  /*20410*/  ISETP.GE.AND P5, PT, R236, RZ, PT ;  /* 0x000000ffec00720c */ /* 0x000fe40003fa6270 */
[----:B---3--:R-:W-:-:S09]  /*20420*/  IABS R236, R237 ;  /* 0x000000ed00ec7213 */ /* 0x008fd20000000000 */
[----:B------:R-:W-:Y:S02]  /*20430*/  @!P4 IMAD.IADD R234, R234, 0x1, -R3 ;  /* 0x00000001eaeac824 */ /* 0x000fe400078e0a03 */
[----:B------:R-:W-:-:S03]  /*20440*/  @!P5 IMAD.MOV R231, RZ, RZ, -R231 ;  /* 0x000000ffffe7d224 */ /* 0x000fc600078e0ae7 */
[----:B------:R-:W-:Y:S01]  /*20450*/  ISETP.GT.U32.AND P5, PT, R3, R234, PT ;  /* 0x000000ea0300720c */ /* 0x000fe20003fa4070 */
[----:B------:R-:W-:-:S04]  /*20460*/  IMAD.HI.U32 R5, R4, R236, RZ ;  /* 0x000000ec04057227 */ /* 0x000fc800078e00ff */
[----:B------:R-:W-:-:S04]  /*20470*/  IMAD.MOV R5, RZ, RZ, -R5 ;  /* 0x000000ffff057224 */ /* 0x000fc800078e0a05 */
[----:B------:R-:W-:-:S04]  /*20480*/  IMAD R236, R3, R5, R236 ;  /* 0x0000000503ec7224 */ /* 0x000fc800078e02ec */
[----:B------:R-:W-:Y:S01]  /*20490*/  @!P5 IMAD.IADD R234, R234, 0x1, -R3 ;  /* 0x00000001eaead824 */ /* 0x000fe200078e0a03 */
[----:B--2---:R-:W-:Y:S02]  /*204a0*/  ISETP.GE.AND P5, PT, R251, RZ, PT ;  /* 0x000000fffb00720c */ /* 0x004fe40003fa6270 */
[----:B------:R-:W-:Y:S02]  /*204b0*/  IABS R5, R251 ;  /* 0x000000fb00057213 */ /* 0x000fe40000000000 */
[----:B------:R-:W2:Y:S04]  /*204c0*/  LDL.LU R251, [R1+0x7e4] ;  /* 0x0007e40001fb7983 */ /* 0x000ea80000300800 */
[----:B0-----:R-:W3:Y:S04]  /*204d0*/  LDL.LU R20, [R1+0x7e8] ;  /* 0x0007e80001147983 */ /* 0x001ee80000300800 */
[----:B------:R-:W3:Y:S04]  /*204e0*/  LDL.LU R19, [R1+0x7ec] ;  /* 0x0007ec0001137983 */ /* 0x000ee80000300800 */
        /* <DEDUP_REMOVED lines=11> */
[----:B------:R-:W3:Y:S01]  /*205a0*/  LDL.LU R9, [R1+0x820] ;  /* 0x0008200001097983 */ /* 0x000ee20000300800 */
[----:B------:R-:W-:-:S13]  /*205b0*/  ISETP.GT.U32.AND P1, PT, R3, R230, PT ;  /* 0x000000e60300720c */ /* 0x000fda0003f24070 */
[----:B------:R-:W-:-:S05]  /*205c0*/  @!P1 IMAD.IADD R230, R230, 0x1, -R3 ;  /* 0x00000001e6e69824 */ /* 0x000fca00078e0a03 */
[----:B------:R-:W-:-:S13]  /*205d0*/  ISETP.GT.U32.AND P1, PT, R3, R230, PT ;  /* 0x000000e60300720c */ /* 0x000fda0003f24070 */
[----:B------:R-:W-:Y:S01]  /*205e0*/  @!P1 IMAD.IADD R230, R230, 0x1, -R3 ;  /* 0x00000001e6e69824 */ /* 0x000fe200078e0a03 */
[C---:B------:R-:W-:Y:S02]  /*205f0*/  ISETP.GT.U32.AND P1, PT, R3.reuse, R233, PT ;  /* 0x000000e90300720c */ /* 0x040fe40003f24070 */
[----:B------:R-:W-:Y:S01]  /*20600*/  ISETP.GT.U32.AND P3, PT, R3, R232, PT ;  /* 0x000000e80300720c */ /* 0x000fe20003f64070 */
[----:B------:R-:W-:-:S10]  /*20610*/  @!P6 IMAD.MOV R230, RZ, RZ, -R230 ;  /* 0x000000ffffe6e224 */ /* 0x000fd400078e0ae6 */
[----:B------:R-:W-:-:S05]  /*20620*/  @!P1 IMAD.IADD R233, R233, 0x1, -R3 ;  /* 0x00000001e9e99824 */ /* 0x000fca00078e0a03 */
[----:B------:R-:W-:Y:S02]  /*20630*/  ISETP.GT.U32.AND P6, PT, R3, R233, PT ;  /* 0x000000e90300720c */ /* 0x000fe40003fc4070 */
[----:B------:R-:W-:Y:S02]  /*20640*/  ISETP.GE.AND P2, PT, R235, RZ, PT ;  /* 0x000000ffeb00720c */ /* 0x000fe40003f46270 */
[----:B------:R-:W-:Y:S01]  /*20650*/  IABS R235, R239 ;  /* 0x000000ef00eb7213 */ /* 0x000fe20000000000 */
[----:B------:R-:W-:-:S04]  /*20660*/  @!P3 IMAD.IADD R232, R232, 0x1, -R3 ;  /* 0x00000001e8e8b824 */ /* 0x000fc800078e0a03 */
[----:B------:R-:W-:-:S04]  /*20670*/  IMAD.HI.U32 R2, R4, R235, RZ ;  /* 0x000000eb04027227 */ /* 0x000fc800078e00ff */
[----:B------:R-:W-:Y:S01]  /*20680*/  @!P6 IMAD.IADD R233, R233, 0x1, -R3 ;  /* 0x00000001e9e9e824 */ /* 0x000fe200078e0a03 */
[----:B------:R-:W-:Y:S01]  /*20690*/  ISETP.GT.U32.AND P3, PT, R3, R232, PT ;  /* 0x000000e80300720c */ /* 0x000fe20003f64070 */
[----:B------:R-:W-:Y:S01]  /*206a0*/  IMAD.MOV R2, RZ, RZ, -R2 ;  /* 0x000000ffff027224 */ /* 0x000fe200078e0a02 */
[----:B------:R-:W-:Y:S01]  /*206b0*/  ISETP.GE.AND P4, PT, R237, RZ, PT ;  /* 0x000000ffed00720c */ /* 0x000fe20003f86270 */
[----:B------:R-:W-:Y:S01]  /*206c0*/  @!P0 IMAD.MOV R233, RZ, RZ, -R233 ;  /* 0x000000ffffe98224 */ /* 0x000fe200078e0ae9 */
[----:B------:R-:W-:Y:S02]  /*206d0*/  IABS R237, R238 ;  /* 0x000000ee00ed7213 */ /* 0x000fe40000000000 */
[C---:B------:R-:W-:Y:S01]  /*206e0*/  ISETP.GT.U32.AND P0, PT, R3.reuse, R236, PT ;  /* 0x000000ec0300720c */ /* 0x040fe20003f04070 */
[----:B------:R-:W-:Y:S01]  /*206f0*/  IMAD R235, R3, R2, R235 ;  /* 0x0000000203eb7224 */ /* 0x000fe200078e02eb */
[----:B------:R-:W-:Y:S01]  /*20700*/  ISETP.GE.AND P1, PT, R240, RZ, PT ;  /* 0x000000fff000720c */ /* 0x000fe20003f26270 */
[----:B------:R-:W-:-:S03]  /*20710*/  IMAD.HI.U32 R2, R4, R237, RZ ;  /* 0x000000ed04027227 */ /* 0x000fc600078e00ff */
[----:B------:R-:W-:Y:S01]  /*20720*/  ISETP.GT.U32.AND P6, PT, R3, R235, PT ;  /* 0x000000eb0300720c */ /* 0x000fe20003fc4070 */
[----:B------:R-:W-:Y:S02]  /*20730*/  IMAD.MOV R2, RZ, RZ, -R2 ;  /* 0x000000ffff027224 */ /* 0x000fe400078e0a02 */
[----:B------:R-:W-:Y:S01]  /*20740*/  @!P3 IMAD.IADD R232, R232, 0x1, -R3 ;  /* 0x00000001e8e8b824 */ /* 0x000fe200078e0a03 */
[----:B------:R-:W-:Y:S01]  /*20750*/  ISETP.GE.AND P3, PT, R239, RZ, PT ;  /* 0x000000ffef00720c */ /* 0x000fe20003f66270 */
[C---:B------:R-:W-:Y:S01]  /*20760*/  IMAD R237, R3.reuse, R2, R237 ;  /* 0x0000000203ed7224 */ /* 0x040fe200078e02ed */
[----:B----4-:R-:W-:Y:S01]  /*20770*/  IABS R239, R241 ;  /* 0x000000f100ef7213 */ /* 0x010fe20000000000 */
[----:B------:R-:W-:Y:S01]  /*20780*/  @!P0 IMAD.IADD R236, R236, 0x1, -R3 ;  /* 0x00000001ecec8824 */ /* 0x000fe200078e0a03 */
[----:B------:R-:W-:Y:S01]  /*20790*/  IABS R240, R244 ;  /* 0x000000f400f07213 */ /* 0x000fe20000000000 */
[----:B------:R-:W-:Y:S01]  /*207a0*/  @!P1 IMAD.MOV R234, RZ, RZ, -R234 ;  /* 0x000000ffffea9224 */ /* 0x000fe200078e0aea */
[C---:B------:R-:W-:Y:S01]  /*207b0*/  ISETP.GT.U32.AND P1, PT, R3.reuse, R237, PT ;  /* 0x000000ed0300720c */ /* 0x040fe20003f24070 */
[----:B------:R-:W-:Y:S01]  /*207c0*/  IMAD.MOV.U32 R6, RZ, RZ, R5 ;  /* 0x000000ffff067224 */ /* 0x000fe200078e0005 */
[----:B------:R-:W-:Y:S01]  /*207d0*/  ISETP.GT.U32.AND P0, PT, R3, R236, PT ;  /* 0x000000ec0300720c */ /* 0x000fe20003f04070 */
[----:B------:R-:W-:-:S04]  /*207e0*/  IMAD.HI.U32 R5, R4, R239, RZ ;  /* 0x000000ef04057227 */ /* 0x000fc800078e00ff */
[----:B------:R-:W-:Y:S02]  /*207f0*/  @!P6 IMAD.IADD R235, R235, 0x1, -R3 ;  /* 0x00000001ebebe824 */ /* 0x000fe400078e0a03 */
[----:B------:R-:W-:-:S04]  /*20800*/  IMAD.HI.U32 R2, R4, R240, RZ ;  /* 0x000000f004027227 */ /* 0x000fc800078e00ff */
[----:B------:R-:W-:Y:S01]  /*20810*/  IMAD.MOV R5, RZ, RZ, -R5 ;  /* 0x000000ffff057224 */ /* 0x000fe200078e0a05 */
[C---:B------:R-:W-:Y:S01]  /*20820*/  ISETP.GT.U32.AND P6, PT, R3.reuse, R235, PT ;  /* 0x000000eb0300720c */ /* 0x040fe20003fc4070 */
[----:B------:R-:W-:Y:S02]  /*20830*/  IMAD.MOV R2, RZ, RZ, -R2 ;  /* 0x000000ffff027224 */ /* 0x000fe400078e0a02 */
[C---:B------:R-:W-:Y:S02]  /*20840*/  IMAD R239, R3.reuse, R5, R239 ;  /* 0x0000000503ef7224 */ /* 0x040fe400078e02ef */
[----:B------:R-:W-:Y:S02]  /*20850*/  IMAD R240, R3, R2, R240 ;  /* 0x0000000203f07224 */ /* 0x000fe400078e02f0 */
[--C-:B------:R-:W-:Y:S02]  /*20860*/  @!P0 IMAD.IADD R236, R236, 0x1, -R3.reuse ;  /* 0x00000001ecec8824 */ /* 0x100fe400078e0a03 */
[----:B------:R-:W-:Y:S01]  /*20870*/  @!P1 IMAD.IADD R237, R237, 0x1, -R3 ;  /* 0x00000001eded9824 */ /* 0x000fe200078e0a03 */
[C---:B------:R-:W-:Y:S01]  /*20880*/  ISETP.GT.U32.AND P1, PT, R3.reuse, R239, PT ;  /* 0x000000ef0300720c */ /* 0x040fe20003f24070 */
[----:B------:R-:W-:Y:S01]  /*20890*/  @!P2 IMAD.MOV R232, RZ, RZ, -R232 ;  /* 0x000000ffffe8a224 */ /* 0x000fe200078e0ae8 */
[----:B------:R-:W-:Y:S01]  /*208a0*/  ISETP.GE.AND P2, PT, R238, RZ, PT ;  /* 0x000000ffee00720c */ /* 0x000fe20003f46270 */
[----:B------:R-:W-:Y:S01]  /*208b0*/  @!P4 IMAD.MOV R236, RZ, RZ, -R236 ;  /* 0x000000ffffecc224 */ /* 0x000fe200078e0aec */
[----:B------:R-:W-:Y:S01]  /*208c0*/  ISETP.GT.U32.AND P4, PT, R3, R240, PT ;  /* 0x000000f00300720c */ /* 0x000fe20003f84070 */
[----:B------:R-:W-:-:S04]  /*208d0*/  IMAD.HI.U32 R238, R4, R6, RZ ;  /* 0x0000000604ee7227 */ /* 0x000fc800078e00ff */
[--C-:B------:R-:W-:Y:S01]  /*208e0*/  @!P6 IMAD.IADD R235, R235, 0x1, -R3.reuse ;  /* 0x00000001ebebe824 */ /* 0x100fe200078e0a03 */
[----:B------:R-:W-:Y:S01]  /*208f0*/  ISETP.GE.AND P6, PT, R241, RZ, PT ;  /* 0x000000fff100720c */ /* 0x000fe20003fc6270 */
[----:B------:R-:W-:Y:S02]  /*20900*/  IMAD.MOV R238, RZ, RZ, -R238 ;  /* 0x000000ffffee7224 */ /* 0x000fe400078e0aee */
[--C-:B------:R-:W-:Y:S02]  /*20910*/  @!P1 IMAD.IADD R239, R239, 0x1, -R3.reuse ;  /* 0x00000001efef9824 */ /* 0x100fe400078e0a03 */
[C---:B------:R-:W-:Y:S02]  /*20920*/  IMAD R238, R3.reuse, R238, R6 ;  /* 0x000000ee03ee7224 */ /* 0x040fe400078e0206 */
[----:B------:R-:W-:Y:S01]  /*20930*/  @!P4 IMAD.IADD R240, R240, 0x1, -R3 ;  /* 0x00000001f0f0c824 */ /* 0x000fe200078e0a03 */
[C---:B------:R-:W-:Y:S02]  /*20940*/  ISETP.GT.U32.AND P1, PT, R3.reuse, R239, PT ;  /* 0x000000ef0300720c */ /* 0x040fe40003f24070 */
[C---:B------:R-:W-:Y:S01]  /*20950*/  ISETP.GT.U32.AND P0, PT, R3.reuse, R238, PT ;  /* 0x000000ee0300720c */ /* 0x040fe20003f04070 */
[----:B------:R-:W-:Y:S01]  /*20960*/  @!P3 IMAD.MOV R235, RZ, RZ, -R235 ;  /* 0x000000ffffebb224 */ /* 0x000fe200078e0aeb */
[----:B------:R-:W-:-:S02]  /*20970*/  ISETP.GT.U32.AND P3, PT, R3, R237, PT ;  /* 0x000000ed0300720c */ /* 0x000fc40003f64070 */
[----:B------:R-:W-:-:S07]  /*20980*/  ISETP.GT.U32.AND P4, PT, R3, R240, PT ;  /* 0x000000f00300720c */ /* 0x000fce0003f84070 */
[--C-:B------:R-:W-:Y:S02]  /*20990*/  @!P1 IMAD.IADD R239, R239, 0x1, -R3.reuse ;  /* 0x00000001efef9824 */ /* 0x100fe400078e0a03 */
[--C-:B------:R-:W-:Y:S02]  /*209a0*/  @!P0 IMAD.IADD R238, R238, 0x1, -R3.reuse ;  /* 0x00000001eeee8824 */ /* 0x100fe400078e0a03 */
[--C-:B------:R-:W-:Y:S01]  /*209b0*/  @!P3 IMAD.IADD R237, R237, 0x1, -R3.reuse ;  /* 0x00000001ededb824 */ /* 0x100fe200078e0a03 */
[----:B------:R-:W-:Y:S01]  /*209c0*/  ISETP.GE.AND P3, PT, R244, RZ, PT ;  /* 0x000000fff400720c */ /* 0x000fe20003f66270 */
[----:B------:R-:W-:Y:S01]  /*209d0*/  @!P4 IMAD.IADD R240, R240, 0x1, -R3 ;  /* 0x00000001f0f0c824 */ /* 0x000fe200078e0a03 */
[----:B------:R-:W-:-:S13]  /*209e0*/  ISETP.GT.U32.AND P0, PT, R3, R238, PT ;  /* 0x000000ee0300720c */ /* 0x000fda0003f04070 */
[----:B------:R-:W-:Y:S02]  /*209f0*/  @!P0 IMAD.IADD R238, R238, 0x1, -R3 ;  /* 0x00000001eeee8824 */ /* 0x000fe400078e0a03 */
[----:B------:R-:W-:Y:S01]  /*20a00*/  @!P2 IMAD.MOV R237, RZ, RZ, -R237 ;  /* 0x000000ffffeda224 */ /* 0x000fe200078e0aed */
[----:B--2---:R-:W-:Y:S02]  /*20a10*/  IABS R241, R251 ;  /* 0x000000fb00f17213 */ /* 0x004fe40000000000 */
[----:B---3--:R-:W-:-:S03]  /*20a20*/  IABS R242, R20 ;  /* 0x0000001400f27213 */ /* 0x008fc60000000000 */
[----:B------:R-:W-:Y:S01]  /*20a30*/  IMAD.HI.U32 R2, R4, R241, RZ ;  /* 0x000000f104027227 */ /* 0x000fe200078e00ff */
[----:B------:R-:W-:-:S03]  /*20a40*/  IABS R243, R19 ;  /* 0x0000001300f37213 */ /* 0x000fc60000000000 */
[----:B------:R-:W-:Y:S02]  /*20a50*/  IMAD.MOV R2, RZ, RZ, -R2 ;  /* 0x000000ffff027224 */ /* 0x000fe400078e0a02 */
[----:B------:R-:W-:-:S04]  /*20a60*/  IMAD.HI.U32 R5, R4, R242, RZ ;  /* 0x000000f204057227 */ /* 0x000fc800078e00ff */
[----:B------:R-:W-:Y:S02]  /*20a70*/  IMAD R241, R3, R2, R241 ;  /* 0x0000000203f17224 */ /* 0x000fe400078e02f1 */
[----:B------:R-:W-:-:S04]  /*20a80*/  IMAD.HI.U32 R6, R4, R243, RZ ;  /* 0x000000f304067227 */ /* 0x000fc800078e00ff */
[----:B------:R-:W-:Y:S02]  /*20a90*/  IMAD.MOV R2, RZ, RZ, -R5 ;  /* 0x000000ffff027224 */ /* 0x000fe400078e0a05 */
[----:B------:R-:W-:Y:S02]  /*20aa0*/  IMAD.MOV R5, RZ, RZ, -R6 ;  /* 0x000000ffff057224 */ /* 0x000fe400078e0a06 */
[C---:B------:R-:W-:Y:S02]  /*20ab0*/  IMAD R242, R3.reuse, R2, R242 ;  /* 0x0000000203f27224 */ /* 0x040fe400078e02f2 */
[----:B------:R-:W-:-:S03]  /*20ac0*/  IMAD R243, R3, R5, R243 ;  /* 0x0000000503f37224 */ /* 0x000fc600078e02f3 */
[C---:B------:R-:W-:Y:S02]  /*20ad0*/  ISETP.GT.U32.AND P1, PT, R3.reuse, R242, PT ;  /* 0x000000f20300720c */ /* 0x040fe40003f24070 */
[----:B------:R-:W-:Y:S02]  /*20ae0*/  ISETP.GT.U32.AND P4, PT, R3, R243, PT ;  /* 0x000000f30300720c */ /* 0x000fe40003f84070 */
[----:B------:R-:W-:-:S05]  /*20af0*/  IABS R244, R18 ;  /* 0x0000001200f47213 */ /* 0x000fca0000000000 */
[----:B------:R-:W-:Y:S01]  /*20b00*/  IMAD.HI.U32 R2, R4, R244, RZ ;  /* 0x000000f404027227 */ /* 0x000fe200078e00ff */
[----:B------:R-:W-:-:S03]  /*20b10*/  IABS R245, R17 ;  /* 0x0000001100f57213 */ /* 0x000fc60000000000 */
[--C-:B------:R-:W-:Y:S02]  /*20b20*/  @!P1 IMAD.IADD R242, R242, 0x1, -R3.reuse ;  /* 0x00000001f2f29824 */ /* 0x100fe400078e0a03 */
[----:B------:R-:W-:Y:S01]  /*20b30*/  IMAD.MOV R2, RZ, RZ, -R2 ;  /* 0x000000ffff027224 */ /* 0x000fe200078e0a02 */
[----:B------:R-:W-:Y:S01]  /*20b40*/  ISETP.GT.U32.AND P0, PT, R3, R241, PT ;  /* 0x000000f10300720c */ /* 0x000fe20003f04070 */
[----:B------:R-:W-:Y:S01]  /*20b50*/  @!P4 IMAD.IADD R243, R243, 0x1, -R3 ;  /* 0x00000001f3f3c824 */ /* 0x000fe200078e0a03 */
[C---:B------:R-:W-:Y:S01]  /*20b60*/  ISETP.GT.U32.AND P4, PT, R3.reuse, R242, PT ;  /* 0x000000f20300720c */ /* 0x040fe20003f84070 */
[----:B------:R-:W-:Y:S01]  /*20b70*/  IMAD R244, R3, R2, R244 ;  /* 0x0000000203f47224 */ /* 0x000fe200078e02f4 */
[----:B------:R-:W-:Y:S01]  /*20b80*/  IABS R247, R15 ;  /* 0x0000000f00f77213 */ /* 0x000fe20000000000 */
[----:B------:R-:W-:-:S04]  /*20b90*/  IMAD.HI.U32 R2, R4, R245, RZ ;  /* 0x000000f504027227 */ /* 0x000fc800078e00ff */
[----:B------:R-:W-:Y:S02]  /*20ba0*/  IMAD.MOV R2, RZ, RZ, -R2 ;  /* 0x000000ffff027224 */ /* 0x000fe400078e0a02 */
[----:B------:R-:W-:Y:S01]  /*20bb0*/  IMAD.HI.U32 R6, R4, R247, RZ ;  /* 0x000000f704067227 */ /* 0x000fe200078e00ff */
[----:B------:R-:W-:-:S03]  /*20bc0*/  IABS R248, R14 ;  /* 0x0000000e00f87213 */ /* 0x000fc60000000000 */
[----:B------:R-:W-:Y:S02]  /*20bd0*/  IMAD R245, R3, R2, R245 ;  /* 0x0000000203f57224 */ /* 0x000fe400078e02f5 */
[----:B------:R-:W-:Y:S02]  /*20be0*/  IMAD.MOV R2, RZ, RZ, -R6 ;  /* 0x000000ffff027224 */ /* 0x000fe400078e0a06 */
[--C-:B------:R-:W-:Y:S02]  /*20bf0*/  @!P0 IMAD.IADD R241, R241, 0x1, -R3.reuse ;  /* 0x00000001f1f18824 */ /* 0x100fe400078e0a03 */
[----:B------:R-:W-:Y:S01]  /*20c00*/  @!P4 IMAD.IADD R242, R242, 0x1, -R3 ;  /* 0x00000001f2f2c824 */ /* 0x000fe200078e0a03 */
[C---:B------:R-:W-:Y:S01]  /*20c10*/  ISETP.GT.U32.AND P4, PT, R3.reuse, R245, PT ;  /* 0x000000f50300720c */ /* 0x040fe20003f84070 */
[C---:B------:R-:W-:Y:S02]  /*20c20*/  IMAD R247, R3.reuse, R2, R247 ;  /* 0x0000000203f77224 */ /* 0x040fe400078e02f7 */
[----:B------:R-:W-:Y:S01]  /*20c30*/  IMAD.HI.U32 R2, R4, R248, RZ ;  /* 0x000000f804027227 */ /* 0x000fe200078e00ff */
[----:B------:R-:W-:-:S03]  /*20c40*/  ISETP.GT.U32.AND P1, PT, R3, R241, PT ;  /* 0x000000f10300720c */ /* 0x000fc60003f24070 */
[----:B------:R-:W-:Y:S01]  /*20c50*/  IMAD.MOV R2, RZ, RZ, -R2 ;  /* 0x000000ffff027224 */ /* 0x000fe200078e0a02 */
[----:B------:R-:W-:-:S03]  /*20c60*/  IABS R249, R13 ;  /* 0x0000000d00f97213 */ /* 0x000fc60000000000 */
[----:B------:R-:W-:Y:S02]  /*20c70*/  IMAD R248, R3, R2, R248 ;  /* 0x0000000203f87224 */ /* 0x000fe400078e02f8 */
[----:B------:R-:W-:Y:S01]  /*20c80*/  @!P4 IMAD.IADD R245, R245, 0x1, -R3 ;  /* 0x00000001f5f5c824 */ /* 0x000fe200078e0a03 */
[----:B------:R-:W-:Y:S01]  /*20c90*/  IABS R246, R16 ;  /* 0x0000001000f67213 */ /* 0x000fe20000000000 */
[----:B------:R-:W-:Y:S01]  /*20ca0*/  IMAD.HI.U32 R2, R4, R249, RZ ;  /* 0x000000f904027227 */ /* 0x000fe200078e00ff */
[----:B------:R-:W-:-:S03]  /*20cb0*/  ISETP.GT.U32.AND P4, PT, R3, R248, PT ;  /* 0x000000f80300720c */ /* 0x000fc60003f84070 */
[----:B------:R-:W-:Y:S01]  /*20cc0*/  @!P1 IMAD.IADD R241, R241, 0x1, -R3 ;  /* 0x00000001f1f19824 */ /* 0x000fe200078e0a03 */
[C---:B------:R-:W-:Y:S01]  /*20cd0*/  ISETP.GT.U32.AND P1, PT, R3.reuse, R244, PT ;  /* 0x000000f40300720c */ /* 0x040fe20003f24070 */
[----:B------:R-:W-:Y:S02]  /*20ce0*/  IMAD.MOV R2, RZ, RZ, -R2 ;  /* 0x000000ffff027224 */ /* 0x000fe400078e0a02 */
[----:B------:R-:W-:Y:S01]  /*20cf0*/  IMAD.HI.U32 R5, R4, R246, RZ ;  /* 0x000000f604057227 */ /* 0x000fe200078e00ff */
[C---:B------:R-:W-:Y:S02]  /*20d00*/  ISETP.GT.U32.AND P2, PT, R3.reuse, R243, PT ;  /* 0x000000f30300720c */ /* 0x040fe40003f44070 */
[----:B------:R-:W-:Y:S01]  /*20d10*/  IABS R250, R12 ;  /* 0x0000000c00fa7213 */ /* 0x000fe20000000000 */
[----:B------:R-:W-:Y:S02]  /*20d20*/  IMAD R249, R3, R2, R249 ;  /* 0x0000000203f97224 */ /* 0x000fe400078e02f9 */
[----:B------:R-:W-:-:S02]  /*20d30*/  IMAD.MOV R5, RZ, RZ, -R5 ;  /* 0x000000ffff057224 */ /* 0x000fc400078e0a05 */
[----:B------:R-:W-:Y:S01]  /*20d40*/  @!P4 IMAD.IADD R248, R248, 0x1, -R3 ;  /* 0x00000001f8f8c824 */ /* 0x000fe200078e0a03 */
[C---:B------:R-:W-:Y:S01]  /*20d50*/  ISETP.GT.U32.AND P4, PT, R3.reuse, R249, PT ;  /* 0x000000f90300720c */ /* 0x040fe20003f84070 */
[----:B------:R-:W-:Y:S02]  /*20d60*/  IMAD R246, R3, R5, R246 ;  /* 0x0000000503f67224 */ /* 0x000fe400078e02f6 */
[----:B------:R-:W-:-:S04]  /*20d70*/  IMAD.HI.U32 R5, R4, R250, RZ ;  /* 0x000000fa04057227 */ /* 0x000fc800078e00ff */
[----:B------:R-:W-:Y:S01]  /*20d80*/  @!P1 IMAD.IADD R244, R244, 0x1, -R3 ;  /* 0x00000001f4f49824 */ /* 0x000fe200078e0a03 */
[----:B------:R-:W-:Y:S01]  /*20d90*/  ISETP.GT.U32.AND P1, PT, R3, R247, PT ;  /* 0x000000f70300720c */ /* 0x000fe20003f24070 */
[----:B------:R-:W-:Y:S01]  /*20da0*/  IMAD.MOV R5, RZ, RZ, -R5 ;  /* 0x000000ffff057224 */ /* 0x000fe200078e0a05 */
[----:B------:R-:W-:Y:S01]  /*20db0*/  ISETP.GE.AND P0, PT, R251, RZ, PT ;  /* 0x000000fffb00720c */ /* 0x000fe20003f06270 */
[--C-:B------:R-:W-:Y:S01]  /*20dc0*/  @!P2 IMAD.IADD R243, R243, 0x1, -R3.reuse ;  /* 0x00000001f3f3a824 */ /* 0x100fe200078e0a03 */
[----:B------:R-:W-:Y:S01]  /*20dd0*/  IABS R251, R252 ;  /* 0x000000fc00fb7213 */ /* 0x000fe20000000000 */
[C---:B------:R-:W-:Y:S01]  /*20de0*/  IMAD R250, R3.reuse, R5, R250 ;  /* 0x0000000503fa7224 */ /* 0x040fe200078e02fa */
[----:B------:R-:W-:Y:S01]  /*20df0*/  ISETP.GT.U32.AND P2, PT, R3, R246, PT ;  /* 0x000000f60300720c */ /* 0x000fe20003f44070 */
[----:B------:R-:W-:Y:S02]  /*20e00*/  @!P4 IMAD.IADD R249, R249, 0x1, -R3 ;  /* 0x00000001f9f9c824 */ /* 0x000fe400078e0a03 */
[----:B------:R-:W-:Y:S01]  /*20e10*/  IMAD.HI.U32 R6, R4, R251, RZ ;  /* 0x000000fb04067227 */ /* 0x000fe200078e00ff */
[----:B------:R-:W-:-:S03]  /*20e20*/  ISETP.GT.U32.AND P4, PT, R3, R250, PT ;  /* 0x000000fa0300720c */ /* 0x000fc60003f84070 */
[----:B------:R-:W-:Y:S02]  /*20e30*/  IMAD.MOV R6, RZ, RZ, -R6 ;  /* 0x000000ffff067224 */ /* 0x000fe400078e0a06 */
[----:B------:R-:W-:Y:S01]  /*20e40*/  @!P1 IMAD.IADD R247, R247, 0x1, -R3 ;  /* 0x00000001f7f79824 */ /* 0x000fe200078e0a03 */
[----:B------:R-:W-:Y:S02]  /*20e50*/  ISETP.GE.AND P1, PT, R19, RZ, PT ;  /* 0x000000ff1300720c */ /* 0x000fe40003f26270 */
[----:B------:R-:W-:Y:S01]  /*20e60*/  IABS R2, R11 ;  /* 0x0000000b00027213 */ /* 0x000fe20000000000 */
[----:B------:R-:W-:Y:S01]  /*20e70*/  IMAD R251, R3, R6, R251 ;  /* 0x0000000603fb7224 */ /* 0x000fe200078e02fb */
[----:B------:R-:W-:Y:S01]  /*20e80*/  IABS R5, R8 ;  /* 0x0000000800057213 */ /* 0x000fe20000000000 */
[----:B------:R-:W-:Y:S01]  /*20e90*/  @!P2 IMAD.IADD R246, R246, 0x1, -R3 ;  /* 0x00000001f6f6a824 */ /* 0x000fe200078e0a03 */
[----:B------:R-:W-:Y:S02]  /*20ea0*/  IABS R6, R0 ;  /* 0x0000000000067213 */ /* 0x000fe40000000000 */
[----:B------:R-:W-:Y:S01]  /*20eb0*/  ISETP.GE.AND P2, PT, R20, RZ, PT ;  /* 0x000000ff1400720c */ /* 0x000fe20003f46270 */
[----:B------:R-:W-:Y:S01]  /*20ec0*/  IMAD.HI.U32 R20, R4, R2, RZ ;  /* 0x0000000204147227 */ /* 0x000fe200078e00ff */
[----:B------:R-:W-:-:S03]  /*20ed0*/  IABS R7, R10 ;  /* 0x0000000a00077213 */ /* 0x000fc60000000000 */
[----:B-1----:R-:W-:Y:S01]  /*20ee0*/  IMAD.HI.U32 R23, R4, R5, RZ ;  /* 0x0000000504177227 */ /* 0x002fe200078e00ff */
[----:B------:R-:W-:-:S03]  /*20ef0*/  IABS R19, R9 ;  /* 0x0000000900137213 */ /* 0x000fc60000000000 */
[----:B------:R-:W-:-:S04]  /*20f00*/  IMAD.HI.U32 R22, R4, R6, RZ ;  /* 0x0000000604167227 */ /* 0x000fc800078e00ff */
[----:B------:R-:W-:Y:S01]  /*20f10*/  @!P4 IMAD.IADD R250, R250, 0x1, -R3 ;  /* 0x00000001fafac824 */ /* 0x000fe200078e0a03 */
[----:B------:R-:W-:Y:S01]  /*20f20*/  ISETP.GT.U32.AND P4, PT, R3, R244, PT ;  /* 0x000000f40300720c */ /* 0x000fe20003f84070 */
[----:B------:R-:W-:-:S04]  /*20f30*/  IMAD.HI.U32 R21, R4, R7, RZ ;  /* 0x0000000704157227 */ /* 0x000fc800078e00ff */
[----:B------:R-:W-:Y:S02]  /*20f40*/  IMAD.MOV R20, RZ, RZ, -R20 ;  /* 0x000000ffff147224 */ /* 0x000fe400078e0a14 */
[----:B------:R-:W-:Y:S02]  /*20f50*/  IMAD.MOV R23, RZ, RZ, -R23 ;  /* 0x000000ffff177224 */ /* 0x000fe400078e0a17 */
[----:B------:R-:W-:Y:S02]  /*20f60*/  IMAD.MOV R22, RZ, RZ, -R22 ;  /* 0x000000ffff167224 */ /* 0x000fe400078e0a16 */
[----:B------:R-:W-:Y:S01]  /*20f70*/  @!P1 IMAD.MOV R243, RZ, RZ, -R243 ;  /* 0x000000fffff39224 */ /* 0x000fe200078e0af3 */
[C---:B------:R-:W-:Y:S01]  /*20f80*/  ISETP.GT.U32.AND P1, PT, R3.reuse, R249, PT ;  /* 0x000000f90300720c */ /* 0x040fe20003f24070 */
[----:B------:R-:W-:Y:S02]  /*20f90*/  IMAD.MOV R21, RZ, RZ, -R21 ;  /* 0x000000ffff157224 */ /* 0x000fe400078e0a15 */
[----:B------:R-:W-:-:S02]  /*20fa0*/  IMAD R2, R3, R20, R2 ;  /* 0x0000001403027224 */ /* 0x000fc400078e0202 */
[----:B------:R-:W-:-:S04]  /*20fb0*/  IMAD.HI.U32 R20, R4, R19, RZ ;  /* 0x0000001304147227 */ /* 0x000fc800078e00ff */
[C---:B------:R-:W-:Y:S02]  /*20fc0*/  IMAD R4, R3.reuse, R23, R5 ;  /* 0x0000001703047224 */ /* 0x040fe400078e0205 */
[C---:B------:R-:W-:Y:S02]  /*20fd0*/  IMAD R5, R3.reuse, R22, R6 ;  /* 0x0000001603057224 */ /* 0x040fe400078e0206 */
[C---:B------:R-:W-:Y:S02]  /*20fe0*/  IMAD R6, R3.reuse, R21, R7 ;  /* 0x0000001503067224 */ /* 0x040fe400078e0207 */
[----:B------:R-:W-:Y:S02]  /*20ff0*/  IMAD.MOV R7, RZ, RZ, -R20 ;  /* 0x000000ffff077224 */ /* 0x000fe400078e0a14 */
[----:B------:R-:W-:Y:S01]  /*21000*/  @!P4 IMAD.IADD R244, R244, 0x1, -R3 ;  /* 0x00000001f4f4c824 */ /* 0x000fe200078e0a03 */
[C---:B------:R-:W-:Y:S01]  /*21010*/  ISETP.GT.U32.AND P4, PT, R3.reuse, R251, PT ;  /* 0x000000fb0300720c */ /* 0x040fe20003f84070 */
[----:B------:R-:W-:-:S02]  /*21020*/  IMAD R7, R3, R7, R19 ;  /* 0x0000000703077224 */ /* 0x000fc400078e0213 */
[----:B------:R-:W-:Y:S02]  /*21030*/  @!P1 IMAD.IADD R249, R249, 0x1, -R3 ;  /* 0x00000001f9f99824 */ /* 0x000fe400078e0a03 */
[----:B------:R-:W-:Y:S01]  /*21040*/  @!P5 IMAD.MOV R238, RZ, RZ, -R238 ;  /* 0x000000ffffeed224 */ /* 0x000fe200078e0aee */
[C---:B------:R-:W-:Y:S02]  /*21050*/  ISETP.GT.U32.AND P1, PT, R3.reuse, R7, PT ;  /* 0x000000070300720c */ /* 0x040fe40003f24070 */
[C---:B------:R-:W-:Y:S01]  /*21060*/  ISETP.GT.U32.AND P5, PT, R3.reuse, R245, PT ;  /* 0x000000f50300720c */ /* 0x040fe20003fa4070 */
[----:B------:R-:W-:Y:S01]  /*21070*/  @!P3 IMAD.MOV R240, RZ, RZ, -R240 ;  /* 0x000000fffff0b224 */ /* 0x000fe200078e0af0 */
[----:B------:R-:W-:-:S03]  /*21080*/  ISETP.GT.U32.AND P3, PT, R3, R246, PT ;  /* 0x000000f60300720c */ /* 0x000fc60003f64070 */
[----:B------:R-:W-:-:S06]  /*21090*/  @!P4 IMAD.IADD R251, R251, 0x1, -R3 ;  /* 0x00000001fbfbc824 */ /* 0x000fcc00078e0a03 */
[--C-:B------:R-:W-:Y:S01]  /*210a0*/  @!P1 IMAD.IADD R7, R7, 0x1, -R3.reuse ;  /* 0x0000000107079824 */ /* 0x100fe200078e0a03 */
[----:B------:R-:W-:Y:S01]  /*210b0*/  ISETP.GT.U32.AND P1, PT, R3, R251, PT ;  /* 0x000000fb0300720c */ /* 0x000fe20003f24070 */
[--C-:B------:R-:W-:Y:S01]  /*210c0*/  @!P5 IMAD.IADD R245, R245, 0x1, -R3.reuse ;  /* 0x00000001f5f5d824 */ /* 0x100fe200078e0a03 */
[C---:B------:R-:W-:Y:S01]  /*210d0*/  ISETP.GT.U32.AND P5, PT, R3.reuse, R2, PT ;  /* 0x000000020300720c */ /* 0x040fe20003fa4070 */
[----:B------:R-:W-:Y:S01]  /*210e0*/  @!P3 IMAD.IADD R246, R246, 0x1, -R3 ;  /* 0x00000001f6f6b824 */ /* 0x000fe200078e0a03 */
[C---:B------:R-:W-:Y:S01]  /*210f0*/  ISETP.GT.U32.AND P3, PT, R3.reuse, R4, PT ;  /* 0x000000040300720c */ /* 0x040fe20003f64070 */
[----:B------:R-:W-:Y:S01]  /*21100*/  @!P0 IMAD.MOV R241, RZ, RZ, -R241 ;  /* 0x000000fffff18224 */ /* 0x000fe200078e0af1 */
[----:B------:R-:W-:-:S07]  /*21110*/  ISETP.GT.U32.AND P0, PT, R3, R247, PT ;  /* 0x000000f70300720c */ /* 0x000fce0003f04070 */
[--C-:B------:R-:W-:Y:S01]  /*21120*/  @!P1 IMAD.IADD R251, R251, 0x1, -R3.reuse ;  /* 0x00000001fbfb9824 */ /* 0x100fe200078e0a03 */
[----:B------:R-:W-:Y:S01]  /*21130*/  ISETP.GE.AND P1, PT, R252, RZ, PT ;  /* 0x000000fffc00720c */ /* 0x000fe20003f26270 */
[--C-:B------:R-:W-:Y:S01]  /*21140*/  @!P5 IMAD.IADD R2, R2, 0x1, -R3.reuse ;  /* 0x000000010202d824 */ /* 0x100fe200078e0a03 */
[----:B------:R-:W-:Y:S01]  /*21150*/  ISETP.GE.AND P5, PT, R16, RZ, PT ;  /* 0x000000ff1000720c */ /* 0x000fe20003fa6270 */
[----:B------:R-:W0:Y:S01]  /*21160*/  LDC R252, c[0x0][0x230] ;  /* 0x00008c00fffc7b82 */ /* 0x000e220000000800 */
[--C-:B------:R-:W-:Y:S02]  /*21170*/  @!P3 IMAD.IADD R4, R4, 0x1, -R3.reuse ;  /* 0x000000010404b824 */ /* 0x100fe400078e0a03 */
[----:B------:R-:W-:Y:S01]  /*21180*/  @!P2 IMAD.MOV R242, RZ, RZ, -R242 ;  /* 0x000000fffff2a224 */ /* 0x000fe200078e0af2 */
[----:B------:R-:W-:Y:S01]  /*21190*/  ISETP.GT.U32.AND P2, PT, R3, R248, PT ;  /* 0x000000f80300720c */ /* 0x000fe20003f44070 */
[----:B------:R-:W-:Y:S01]  /*211a0*/  @!P0 IMAD.IADD R247, R247, 0x1, -R3 ;  /* 0x00000001f7f78824 */ /* 0x000fe200078e0a03 */
[----:B------:R-:W-:-:S06]  /*211b0*/  ISETP.GT.U32.AND P0, PT, R3, R5, PT ;  /* 0x000000050300720c */ /* 0x000fcc0003f04070 */
[----:B------:R-:W-:Y:S01]  /*211c0*/  @!P5 IMAD.MOV R246, RZ, RZ, -R246 ;  /* 0x000000fffff6d224 */ /* 0x000fe200078e0af6 */
[C---:B------:R-:W-:Y:S01]  /*211d0*/  ISETP.GT.U32.AND P5, PT, R3.reuse, R4, PT ;  /* 0x000000040300720c */ /* 0x040fe20003fa4070 */
[----:B------:R-:W-:Y:S01]  /*211e0*/  @!P6 IMAD.MOV R239, RZ, RZ, -R239 ;  /* 0x000000ffffefe224 */ /* 0x000fe200078e0aef */
[C---:B------:R-:W-:Y:S02]  /*211f0*/  ISETP.GT.U32.AND P6, PT, R3.reuse, R250, PT ;  /* 0x000000fa0300720c */ /* 0x040fe40003fc4070 */
[----:B------:R-:W-:Y:S01]  /*21200*/  @!P2 IMAD.IADD R248, R248, 0x1, -R3 ;  /* 0x00000001f8f8a824 */ /* 0x000fe200078e0a03 */
[----:B------:R-:W-:Y:S01]  /*21210*/  ISETP.GT.U32.AND P2, PT, R3, R6, PT ;  /* 0x000000060300720c */ /* 0x000fe20003f44070 */
[----:B0-----:R-:W-:-:S07]  /*21220*/  VIADD R252, R252, 0x7f ;  /* 0x0000007ffcfc7836 */ /* 0x001fce0000000000 */
[--C-:B------:R-:W-:Y:S01]  /*21230*/  @!P5 IMAD.IADD R4, R4, 0x1, -R3.reuse ;  /* 0x000000010404d824 */ /* 0x100fe200078e0a03 */
[----:B------:R-:W-:Y:S02]  /*21240*/  ISETP.GE.AND P5, PT, R8, RZ, PT ;  /* 0x000000ff0800720c */ /* 0x000fe40003fa6270 */
[----:B------:R-:W-:Y:S01]  /*21250*/  SHF.R.S32.HI R8, RZ, 0x1f, R252 ;  /* 0x0000001fff087819 */ /* 0x000fe200000114fc */
[----:B------:R-:W-:Y:S01]  /*21260*/  @!P0 IMAD.IADD R5, R5, 0x1, -R3 ;  /* 0x0000000105058824 */ /* 0x000fe200078e0a03 */
[----:B------:R-:W-:Y:S02]  /*21270*/  ISETP.GE.AND P4, PT, R17, RZ, PT ;  /* 0x000000ff1100720c */ /* 0x000fe40003f86270 */
[----:B------:R-:W-:Y:S02]  /*21280*/  ISETP.GE.AND P3, PT, R15, RZ, PT ;  /* 0x000000ff0f00720c */ /* 0x000fe40003f66270 */
[----:B------:R-:W-:Y:S02]  /*21290*/  ISETP.GE.AND P0, PT, R14, RZ, PT ;  /* 0x000000ff0e00720c */ /* 0x000fe40003f06270 */
[----:B------:R-:W-:-:S02]  /*212a0*/  LEA.HI R8, R8, R252, RZ, 0x7 ;  /* 0x000000fc08087211 */ /* 0x000fc400078f38ff */
[----:B------:R-:W0:Y:S01]  /*212b0*/  S2R R252, SR_TID.X ;  /* 0x0000000000fc7919 */ /* 0x000e220000002100 */
[----:B------:R-:W-:Y:S01]  /*212c0*/  @!P6 IMAD.IADD R250, R250, 0x1, -R3 ;  /* 0x00000001fafae824 */ /* 0x000fe200078e0a03 */
[----:B------:R1:W-:Y:S01]  /*212d0*/  STL [R1+0x1d58], R0 ;  /* 0x001d580001007387 */ /* 0x0003e20000100800 */
[----:B------:R-:W-:-:S03]  /*212e0*/  ISETP.GE.AND P6, PT, R18, RZ, PT ;  /* 0x000000ff1200720c */ /* 0x000fc60003fc6270 */
[----:B------:R-:W2:Y:S01]  /*212f0*/  LDL.LU R21, [R1+0x5e8] ;  /* 0x0005e80001157983 */ /* 0x000ea20000300800 */
[----:B------:R-:W-:Y:S01]  /*21300*/  @!P2 IMAD.IADD R6, R6, 0x1, -R3 ;  /* 0x000000010606a824 */ /* 0x000fe200078e0a03 */
[----:B------:R-:W-:Y:S02]  /*21310*/  ISETP.GE.AND P2, PT, R13, RZ, PT ;  /* 0x000000ff0d00720c */ /* 0x000fe40003f46270 */
[----:B------:R-:W3:Y:S01]  /*21320*/  LDL.LU R20, [R1+0x5e4] ;  /* 0x0005e40001147983 */ /* 0x000ee20000300800 */
[----:B------:R-:W-:Y:S01]  /*21330*/  @!P4 IMAD.MOV R245, RZ, RZ, -R245 ;  /* 0x000000fffff5c224 */ /* 0x000fe200078e0af5 */
[C---:B------:R-:W-:Y:S02]  /*21340*/  ISETP.GT.U32.AND P4, PT, R3.reuse, R2, PT ;  /* 0x000000020300720c */ /* 0x040fe40003f84070 */
[----:B------:R-:W4:Y:S01]  /*21350*/  LDL.LU R19, [R1+0x5dc] ;  /* 0x0005dc0001137983 */ /* 0x000f220000300800 */
[----:B------:R-:W-:Y:S01]  /*21360*/  @!P3 IMAD.MOV R247, RZ, RZ, -R247 ;  /* 0x000000fffff7b224 */ /* 0x000fe200078e0af7 */
[----:B------:R-:W-:-:S02]  /*21370*/  ISETP.GT.U32.AND P3, PT, R3, R5, PT ;  /* 0x000000050300720c */ /* 0x000fc40003f64070 */
[----:B------:R-:W4:Y:S01]  /*21380*/  LDL.LU R18, [R1+0x5d8] ;  /* 0x0005d80001127983 */ /* 0x000f220000300800 */
[----:B------:R-:W-:Y:S01]  /*21390*/  @!P0 IMAD.MOV R248, RZ, RZ, -R248 ;  /* 0x000000fffff88224 */ /* 0x000fe200078e0af8 */
[C---:B------:R-:W-:Y:S02]  /*213a0*/  ISETP.GT.U32.AND P0, PT, R3.reuse, R6, PT ;  /* 0x000000060300720c */ /* 0x040fe40003f04070 */
[----:B------:R-:W4:Y:S04]  /*213b0*/  LDL.LU R17, [R1+0x5cc] ;  /* 0x0005cc0001117983 */ /* 0x000f280000300800 */
[----:B------:R-:W4:Y:S04]  /*213c0*/  LDL.LU R16, [R1+0x5c8] ;  /* 0x0005c80001107983 */ /* 0x000f280000300800 */
[----:B------:R-:W4:Y:S01]  /*213d0*/  LDL.LU R15, [R1+0x5bc] ;  /* 0x0005bc00010f7983 */ /* 0x000f220000300800 */
[----:B------:R-:W-:Y:S01]  /*213e0*/  @!P6 IMAD.MOV R244, RZ, RZ, -R244 ;  /* 0x000000fffff4e224 */ /* 0x000fe200078e0af4 */
[----:B------:R-:W-:Y:S01]  /*213f0*/  ISETP.GE.AND P6, PT, R12, RZ, PT ;  /* 0x000000ff0c00720c */ /* 0x000fe20003fc6270 */
[----:B------:R-:W-:Y:S01]  /*21400*/  @!P2 IMAD.MOV R249, RZ, RZ, -R249 ;  /* 0x000000fffff9a224 */ /* 0x000fe200078e0af9 */
[----:B------:R-:W4:Y:S01]  /*21410*/  LDL.LU R14, [R1+0x5b8] ;  /* 0x0005b800010e7983 */ /* 0x000f220000300800 */
[----:B------:R-:W-:-:S03]  /*21420*/  ISETP.GT.U32.AND P2, PT, R3, R7, PT ;  /* 0x000000070300720c */ /* 0x000fc60003f44070 */
[----:B------:R-:W4:Y:S01]  /*21430*/  LDL.LU R13, [R1+0x5ac] ;  /* 0x0005ac00010d7983 */ /* 0x000f220000300800 */
[----:B------:R-:W-:-:S03]  /*21440*/  @!P4 IMAD.IADD R2, R2, 0x1, -R3 ;  /* 0x000000010202c824 */ /* 0x000fc600078e0a03 */
[----:B------:R-:W4:Y:S01]  /*21450*/  LDL.LU R12, [R1+0x5a8] ;  /* 0x0005a800010c7983 */ /* 0x000f220000300800 */
[----:B------:R-:W-:Y:S01]  /*21460*/  ISETP.GE.AND P4, PT, R11, RZ, PT ;  /* 0x000000ff0b00720c */ /* 0x000fe20003f86270 */
[--C-:B------:R-:W-:Y:S01]  /*21470*/  @!P3 IMAD.IADD R5, R5, 0x1, -R3.reuse ;  /* 0x000000010505b824 */ /* 0x100fe200078e0a03 */
[----:B------:R-:W-:Y:S01]  /*21480*/  ISETP.GE.AND P3, PT, R10, RZ, PT ;  /* 0x000000ff0a00720c */ /* 0x000fe20003f66270 */
[----:B------:R-:W-:Y:S01]  /*21490*/  @!P0 IMAD.IADD R6, R6, 0x1, -R3 ;  /* 0x0000000106068824 */ /* 0x000fe200078e0a03 */
[----:B------:R-:W4:Y:S01]  /*214a0*/  LDL.LU R11, [R1+0x5a0] ;  /* 0x0005a000010b7983 */ /* 0x000f220000300800 */
[----:B------:R-:W-:-:S03]  /*214b0*/  ISETP.GE.AND P0, PT, R9, RZ, PT ;  /* 0x000000ff0900720c */ /* 0x000fc60003f06270 */
[----:B------:R-:W4:Y:S04]  /*214c0*/  LDL.LU R10, [R1+0x598] ;  /* 0x00059800010a7983 */ /* 0x000f280000300800 */
[----:B------:R-:W4:Y:S01]  /*214d0*/  LDL.LU R9, [R1+0x594] ;  /* 0x0005940001097983 */ /* 0x000f220000300800 */
[----:B0-----:R-:W-:Y:S01]  /*214e0*/  LOP3.LUT R252, R252, 0x7f, RZ, 0xc0, !PT ;  /* 0x0000007ffcfc7812 */ /* 0x001fe200078ec0ff */
[----:B------:R-:W-:Y:S02]  /*214f0*/  @!P2 IMAD.IADD R7, R7, 0x1, -R3 ;  /* 0x000000010707a824 */ /* 0x000fe400078e0a03 */
[----:B------:R-:W4:Y:S01]  /*21500*/  LDL.LU R8, [R1+0x590] ;  /* 0x0005900001087983 */ /* 0x000f220000300800 */
[----:B------:R-:W-:Y:S01]  /*21510*/  ISETP.GE.AND P2, PT, R0, RZ, PT ;  /* 0x000000ff0000720c */ /* 0x000fe20003f46270 */
[----:B-1----:R-:W-:-:S02]  /*21520*/  IMAD R0, R252, UR5, RZ ;  /* 0x00000005fc007c24 */ /* 0x002fc4000f8e02ff */
[----:B------:R-:W4:Y:S01]  /*21530*/  LDL.LU R252, [R1+0x58c] ;  /* 0x00058c0001fc7983 */ /* 0x000f220000300800 */
[----:B------:R-:W-:Y:S02]  /*21540*/  @!P6 IMAD.MOV R250, RZ, RZ, -R250 ;  /* 0x000000fffffae224 */ /* 0x000fe400078e0afa */
[----:B------:R-:W-:Y:S01]  /*21550*/  @!P1 IMAD.MOV R251, RZ, RZ, -R251 ;  /* 0x000000fffffb9224 */ /* 0x000fe200078e0afb */
[----:B------:R-:W-:Y:S01]  /*21560*/  IADD3 R3, P6, R0, UR8, RZ ;  /* 0x0000000800037c10 */ /* 0x000fe2000ffde0ff */
[----:B------:R-:W-:Y:S01]  /*21570*/  @!P4 IMAD.MOV R2, RZ, RZ, -R2 ;  /* 0x000000ffff02c224 */ /* 0x000fe200078e0a02 */
[----:B------:R-:W-:Y:S01]  /*21580*/  ISETP.NE.AND P1, PT, R125, RZ, PT ;  /* 0x000000ff7d00720c */ /* 0x000fe20003f25270 */
[----:B------:R-:W-:Y:S01]  /*21590*/  ULDC UR8, c[0x0][0x234] ;  /* 0x00008d0000087ab9 */ /* 0x000fe20000000800 */
[----:B------:R-:W-:Y:S01]  /*215a0*/  LOP3.LUT R125, RZ, R125, RZ, 0x33, !PT ;  /* 0x0000007dff7d7212 */ /* 0x000fe200078e33ff */
[----:B------:R2:W-:Y:S03]  /*215b0*/  STL [R1+0x1d64], R3 ;  /* 0x001d640301007387 */ /* 0x0005e60000100800 */
[----:B--2---:R-:W-:-:S02]  /*215c0*/  SEL R3, R125, R21, !P1 ;  /* 0x000000157d037207 */ /* 0x004fc40004800000 */
[----:B---3--:R-:W-:-:S03]  /*215d0*/  SEL R20, R125, R20, !P1 ;  /* 0x000000147d147207 */ /* 0x008fc60004800000 */
[----:B------:R0:W-:Y:S01]  /*215e0*/  STL [R1+0xcc], R3 ;  /* 0x0000cc0301007387 */ /* 0x0001e20000100800 */
[----:B----4-:R-:W-:-:S03]  /*215f0*/  SEL R19, R125, R19, !P1 ;  /* 0x000000137d137207 */ /* 0x010fc60004800000 */
[----:B------:R-:W-:Y:S01]  /*21600*/  STL [R1+0xd4], R20 ;  /* 0x0000d41401007387 */ /* 0x000fe20000100800 */
[----:B0-----:R-:W-:-:S03]  /*21610*/  SEL R3, R125, R18, !P1 ;  /* 0x000000127d037207 */ /* 0x001fc60004800000 */
[----:B------:R-:W-:Y:S01]  /*21620*/  STL [R1+0xf0], R19 ;  /* 0x0000f01301007387 */ /* 0x000fe20000100800 */
[C---:B------:R-:W-:Y:S02]  /*21630*/  SEL R17, R125.reuse, R17, !P1 ;  /* 0x000000117d117207 */ /* 0x040fe40004800000 */
[C---:B------:R-:W-:Y:S01]  /*21640*/  SEL R16, R125.reuse, R16, !P1 ;  /* 0x000000107d107207 */ /* 0x040fe20004800000 */
[----:B------:R0:W-:Y:S04]  /*21650*/  STL [R1+0xfc], R3 ;  /* 0x0000fc0301007387 */ /* 0x0001e80000100800 */
[----:B------:R-:W-:Y:S01]  /*21660*/  STL [R1+0x154], R17 ;  /* 0x0001541101007387 */ /* 0x000fe20000100800 */
[----:B0-----:R-:W-:-:S03]  /*21670*/  SEL R3, R125, R15, !P1 ;  /* 0x0000000f7d037207 */ /* 0x001fc60004800000 */
[----:B------:R-:W-:Y:S01]  /*21680*/  STL [R1+0x1e4], R16 ;  /* 0x0001e41001007387 */ /* 0x000fe20000100800 */
[C---:B------:R-:W-:Y:S02]  /*21690*/  SEL R14, R125.reuse, R14, !P1 ;  /* 0x0000000e7d0e7207 */ /* 0x040fe40004800000 */
[C---:B------:R-:W-:Y:S01]  /*216a0*/  SEL R13, R125.reuse, R13, !P1 ;  /* 0x0000000d7d0d7207 */ /* 0x040fe20004800000 */
[----:B------:R0:W-:Y:S04]  /*216b0*/  STL [R1+0x1ec], R3 ;  /* 0x0001ec0301007387 */ /* 0x0001e80000100800 */
[----:B------:R-:W-:Y:S01]  /*216c0*/  STL [R1+0x1fc], R14 ;  /* 0x0001fc0e01007387 */ /* 0x000fe20000100800 */
[C---:B------:R-:W-:Y:S02]  /*216d0*/  SEL R11, R125.reuse, R11, !P1 ;  /* 0x0000000b7d0b7207 */ /* 0x040fe40004800000 */
[C---:B0-----:R-:W-:Y:S01]  /*216e0*/  SEL R3, R125.reuse, R12, !P1 ;  /* 0x0000000c7d037207 */ /* 0x041fe20004800000 */
[----:B------:R-:W-:Y:S01]  /*216f0*/  STL [R1+0x214], R13 ;  /* 0x0002140d01007387 */ /* 0x000fe20000100800 */
[----:B------:R-:W-:-:S03]  /*21700*/  SEL R10, R125, R10, !P1 ;  /* 0x0000000a7d0a7207 */ /* 0x000fc60004800000 */
[----:B------:R0:W-:Y:S04]  /*21710*/  STL [R1+0x254], R3 ;  /* 0x0002540301007387 */ /* 0x0001e80000100800 */
[----:B------:R-:W-:Y:S01]  /*21720*/  STL [R1+0x25c], R11 ;  /* 0x00025c0b01007387 */ /* 0x000fe20000100800 */
[----:B0-----:R-:W-:-:S03]  /*21730*/  SEL R3, R125, R9, !P1 ;  /* 0x000000097d037207 */ /* 0x001fc60004800000 */
[----:B------:R-:W-:Y:S01]  /*21740*/  STL [R1+0x260], R10 ;  /* 0x0002600a01007387 */ /* 0x000fe20000100800 */
[----:B------:R-:W-:-:S03]  /*21750*/  SEL R9, R125, R8, !P1 ;  /* 0x000000087d097207 */ /* 0x000fc60004800000 */
[----:B------:R0:W-:Y:S01]  /*21760*/  STL [R1+0x274], R3 ;  /* 0x0002740301007387 */ /* 0x0001e20000100800 */
[----:B------:R-:W-:-:S03]  /*21770*/  SEL R8, R125, R252, !P1 ;  /* 0x000000fc7d087207 */ /* 0x000fc60004800000 */
[----:B0-----:R-:W2:Y:S04]  /*21780*/  LDL.LU R3, [R1+0x584] ;  /* 0x0005840001037983 */ /* 0x001ea80000300800 */
[----:B------:R0:W-:Y:S04]  /*21790*/  STL [R1+0x28c], R9 ;  /* 0x00028c0901007387 */ /* 0x0001e80000100800 */
[----:B------:R-:W3:Y:S04]  /*217a0*/  LDL.LU R36, [R1+0x580] ;  /* 0x0005800001247983 */ /* 0x000ee80000300800 */
[----:B------:R1:W-:Y:S04]  /*217b0*/  STL [R1+0x29c], R8 ;  /* 0x00029c0801007387 */ /* 0x0003e80000100800 */
[----:B------:R-:W4:Y:S04]  /*217c0*/  LDL.LU R35, [R1+0x578] ;  /* 0x0005780001237983 */ /* 0x000f280000300800 */
        /* <DEDUP_REMOVED lines=25> */
[----:B0-----:R-:W4:Y:S04]  /*21960*/  LDL.LU R9, [R1+0x4cc] ;  /* 0x0004cc0001097983 */ /* 0x001f280000300800 */
[----:B-1----:R-:W4:Y:S04]  /*21970*/  LDL.LU R8, [R1+0x4c8] ;  /* 0x0004c80001087983 */ /* 0x002f280000300800 */
[----:B------:R-:W4:Y:S01]  /*21980*/  LDL.LU R252, [R1+0x41c] ;  /* 0x00041c0001fc7983 */ /* 0x000f220000300800 */
[----:B--2---:R-:W-:-:S05]  /*21990*/  SEL R3, R125, R3, !P1 ;  /* 0x000000037d037207 */ /* 0x004fca0004800000 */
[----:B------:R3:W-:Y:S02]  /*219a0*/  STL [R1+0x2a4], R3 ;  /* 0x0002a40301007387 */ /* 0x0007e40000100800 */
[C---:B---3--:R-:W-:Y:S02]  /*219b0*/  SEL R3, R125.reuse, R36, !P1 ;  /* 0x000000247d037207 */ /* 0x048fe40004800000 */
[C---:B----4-:R-:W-:Y:S02]  /*219c0*/  SEL R35, R125.reuse, R35, !P1 ;  /* 0x000000237d237207 */ /* 0x050fe40004800000 */
        /* <DEDUP_REMOVED lines=13> */
[----:B------:R0:W-:Y:S01]  /*21aa0*/  STL [R1+0x2f0], R3 ;  /* 0x0002f00301007387 */ /* 0x0001e20000100800 */
[----:B------:R-:W-:-:S03]  /*21ab0*/  SEL R26, R125, R26, !P1 ;  /* 0x0000001a7d1a7207 */ /* 0x000fc60004800000 */
[----:B------:R-:W-:Y:S01]  /*21ac0*/  STL [R1+0x314], R29 ;  /* 0x0003141d01007387 */ /* 0x000fe20000100800 */
[C---:B------:R-:W-:Y:S02]  /*21ad0*/  SEL R25, R125.reuse, R25, !P1 ;  /* 0x000000197d197207 */ /* 0x040fe40004800000 */
[C---:B0-----:R-:W-:Y:S01]  /*21ae0*/  SEL R3, R125.reuse, R27, !P1 ;  /* 0x0000001b7d037207 */ /* 0x041fe20004800000 */
[----:B------:R-:W-:Y:S04]  /*21af0*/  STL [R1+0x320], R28 ;  /* 0x0003201c01007387 */ /* 0x000fe80000100800 */
        /* <DEDUP_REMOVED lines=499> */
[C---:B------:R-:W-:Y:S02]  /*23a30*/  SEL R9, R125.reuse, R8, !P1 ;  /* 0x000000087d097207 */ /* 0x040fe40004800000 */
[C---:B------:R-:W-:Y:S01]  /*23a40*/  SEL R8, R125.reuse, R252, !P1 ;  /* 0x000000fc7d087207 */ /* 0x040fe20004800000 */
[----:B------:R0:W-:Y:S04]  /*23a50*/  STL [R1+0x39c], R3 ;  /* 0x00039c0301007387 */ /* 0x0001e80000100800 */
        /* <DEDUP_REMOVED lines=34> */
[----:B------:R0:W-:Y:S01]  /*23c80*/  STL [R1+0x380], R3 ;  /* 0x0003800301007387 */ /* 0x0001e20000100800 */
[C---:B---3--:R-:W-:Y:S02]  /*23c90*/  SEL R36, R125.reuse, R36, !P1 ;  /* 0x000000247d247207 */ /* 0x048fe40004800000 */
[----:B----4-:R-:W-:-:S03]  /*23ca0*/  SEL R35, R125, R35, !P1 ;  /* 0x000000237d237207 */ /* 0x010fc60004800000 */
[----:B------:R-:W-:Y:S01]  /*23cb0*/  STL [R1+0x378], R36 ;  /* 0x0003782401007387 */ /* 0x000fe20000100800 */
[----:B0-----:R-:W-:-:S03]  /*23cc0*/  SEL R3, R125, R34, !P1 ;  /* 0x000000227d037207 */ /* 0x001fc60004800000 */
[----:B------:R-:W-:Y:S01]  /*23cd0*/  STL [R1+0x36c], R35 ;  /* 0x00036c2301007387 */ /* 0x000fe20000100800 */
[----:B------:R-:W-:-:S03]  /*23ce0*/  SEL R33, R125, R33, !P1 ;  /* 0x000000217d217207 */ /* 0x000fc60004800000 */
[----:B------:R0:W-:Y:S01]  /*23cf0*/  STL [R1+0x360], R3 ;  /* 0x0003600301007387 */ /* 0x0001e20000100800 */
[----:B------:R-:W-:-:S03]  /*23d00*/  SEL R32, R125, R32, !P1 ;  /* 0x000000207d207207 */ /* 0x000fc60004800000 */
        /* <DEDUP_REMOVED lines=45> */
[----:B0-----:R-:W-:-:S03]  /*23fe0*/  SEL R3, R125, R10, !P1 ;  /* 0x0000000a7d037207 */ /* 0x001fc60004800000 */
[----:B------:R-:W-:Y:S04]  /*23ff0*/  STL [R1+0x2a8], R11 ;  /* 0x0002a80b01007387 */ /* 0x000fe80000100800 */
[----:B------:R0:W-:Y:S04]  /*24000*/  STL [R1+0x2a0], R3 ;  /* 0x0002a00301007387 */ /* 0x0001e80000100800 */
[----:B------:R1:W-:Y:S04]  /*24010*/  STL [R1+0x298], R9 ;  /* 0x0002980901007387 */ /* 0x0003e80000100800 */
[----:B------:R-:W2:Y:S01]  /*24020*/  LDL.LU R36, [R1+0x78] ;  /* 0x0000780001247983 */ /* 0x000ea20000300800 */
[----:B0-----:R-:W-:-:S03]  /*24030*/  SEL R3, R125, R252, !P1 ;  /* 0x000000fc7d037207 */ /* 0x001fc60004800000 */
[----:B------:R0:W-:Y:S04]  /*24040*/  STL [R1+0x290], R8 ;  /* 0x0002900801007387 */ /* 0x0001e80000100800 */
[----:B------:R-:W3:Y:S04]  /*24050*/  LDL.LU R35, [R1+0x74] ;  /* 0x0000740001237983 */ /* 0x000ee80000300800 */
[----:B------:R4:W-:Y:S04]  /*24060*/  STL [R1+0x288], R3 ;  /* 0x0002880301007387 */ /* 0x0009e80000100800 */
        /* <DEDUP_REMOVED lines=25> */
[----:B-1----:R-:W3:Y:S04]  /*24200*/  LDL.LU R9, [R1+0xc] ;  /* 0x00000c0001097983 */ /* 0x002ee80000300800 */
[----:B0-----:R-:W3:Y:S04]  /*24210*/  LDL.LU R8, [R1+0x8] ;  /* 0x0000080001087983 */ /* 0x001ee80000300800 */
[----:B------:R-:W3:Y:S04]  /*24220*/  LDL.LU R252, [R1+0x4] ;  /* 0x0000040001fc7983 */ /* 0x000ee80000300800 */
[----:B----4-:R-:W4:Y:S01]  /*24230*/  LDL.LU R3, [R1] ;  /* 0x0000000001037983 */ /* 0x010f220000300800 */
[----:B--2---:R-:W-:-:S05]  /*24240*/  SEL R36, R125, R36, !P1 ;  /* 0x000000247d247207 */ /* 0x004fca0004800000 */
[----:B------:R0:W-:Y:S01]  /*24250*/  STL [R1+0x27c], R36 ;  /* 0x00027c2401007387 */ /* 0x0001e20000100800 */
[----:B---3--:R-:W-:-:S03]  /*24260*/  SEL R35, R125, R35, !P1 ;  /* 0x000000237d237207 */ /* 0x008fc60004800000 */
[----:B0-----:R-:W2:Y:S01]  /*24270*/  LDL.LU R36, [R1+0x1e50] ;  /* 0x001e500001247983 */ /* 0x001ea20000300800 */
[----:B------:R-:W-:-:S03]  /*24280*/  SEL R34, R125, R34, !P1 ;  /* 0x000000227d227207 */ /* 0x000fc60004800000 */
[----:B------:R0:W-:Y:S01]  /*24290*/  STL [R1+0x278], R35 ;  /* 0x0002782301007387 */ /* 0x0001e20000100800 */
[C---:B------:R-:W-:Y:S02]  /*242a0*/  SEL R33, R125.reuse, R33, !P1 ;  /* 0x000000217d217207 */ /* 0x040fe40004800000 */
[C---:B------:R-:W-:Y:S01]  /*242b0*/  SEL R32, R125.reuse, R32, !P1 ;  /* 0x000000207d207207 */ /* 0x040fe20004800000 */
[----:B0-----:R-:W3:Y:S01]  /*242c0*/  LDL.LU R35, [R1+0x1e4c] ;  /* 0x001e4c0001237983 */ /* 0x001ee20000300800 */
[----:B------:R-:W-:-:S03]  /*242d0*/  SEL R31, R125, R31, !P1 ;  /* 0x0000001f7d1f7207 */ /* 0x000fc60004800000 */
[----:B------:R0:W-:Y:S01]  /*242e0*/  STL [R1+0x270], R34 ;  /* 0x0002702201007387 */ /* 0x0001e20000100800 */
[C---:B------:R-:W-:Y:S02]  /*242f0*/  SEL R30, R125.reuse, R30, !P1 ;  /* 0x0000001e7d1e7207 */ /* 0x040fe40004800000 */
[C---:B------:R-:W-:Y:S01]  /*24300*/  SEL R29, R125.reuse, R29, !P1 ;  /* 0x0000001d7d1d7207 */ /* 0x040fe20004800000 */
[----:B0-----:R-:W2:Y:S04]  /*24310*/  LDL.LU R34, [R1+0x1e48] ;  /* 0x001e480001227983 */ /* 0x001ea80000300800 */
[----:B------:R0:W-:Y:S01]  /*24320*/  STL [R1+0x268], R33 ;  /* 0x0002682101007387 */ /* 0x0001e20000100800 */
[C---:B------:R-:W-:Y:S02]  /*24330*/  SEL R28, R125.reuse, R28, !P1 ;  /* 0x0000001c7d1c7207 */ /* 0x040fe40004800000 */
[C---:B------:R-:W-:Y:S01]  /*24340*/  SEL R27, R125.reuse, R27, !P1 ;  /* 0x0000001b7d1b7207 */ /* 0x040fe20004800000 */
[----:B0-----:R-:W3:Y:S04]  /*24350*/  LDL.LU R33, [R1+0x1e44] ;  /* 0x001e440001217983 */ /* 0x001ee80000300800 */
[----:B------:R0:W-:Y:S01]  /*24360*/  STL [R1+0x264], R32 ;  /* 0x0002642001007387 */ /* 0x0001e20000100800 */
[----:B------:R-:W-:-:S03]  /*24370*/  SEL R26, R125, R26, !P1 ;  /* 0x0000001a7d1a7207 */ /* 0x000fc60004800000 */
[----:B0-----:R-:W2:Y:S04]  /*24380*/  LDL.LU R32, [R1+0x1e40] ;  /* 0x001e400001207983 */ /* 0x001ea80000300800 */
[----:B------:R0:W-:Y:S01]  /*24390*/  STL [R1+0x258], R31 ;  /* 0x0002581f01007387 */ /* 0x0001e20000100800 */
[----:B------:R-:W-:-:S03]  /*243a0*/  SEL R25, R125, R25, !P1 ;  /* 0x000000197d197207 */ /* 0x000fc60004800000 */
        /* <DEDUP_REMOVED lines=55> */
[----:B------:R0:W-:Y:S04]  /*24720*/  STL [R1+0x1e0], R12 ;  /* 0x0001e00c01007387 */ /* 0x0001e80000100800 */
[----:B0-----:R-:W2:Y:S04]  /*24730*/  LDL.LU R12, [R1+0x1df0] ;  /* 0x001df000010c7983 */ /* 0x001ea80000300800 */
[----:B------:R0:W-:Y:S04]  /*24740*/  STL [R1+0x1dc], R11 ;  /* 0x0001dc0b01007387 */ /* 0x0001e80000100800 */
        /* <DEDUP_REMOVED lines=8> */
[----:B0-----:R-:W3:Y:S01]  /*247d0*/  LDL.LU R252, [R1+0x1ddc] ;  /* 0x001ddc0001fc7983 */ /* 0x001ee20000300800 */
[----:B----4-:R-:W-:-:S05]  /*247e0*/  SEL R3, R125, R3, !P1 ;  /* 0x000000037d037207 */ /* 0x010fca0004800000 */
[----:B------:R3:W-:Y:S01]  /*247f0*/  STL [R1+0x1c0], R3 ;  /* 0x0001c00301007387 */ /* 0x0007e20000100800 */
[C---:B------:R-:W-:Y:S02]  /*24800*/  SEL R84, R125.reuse, R84, !P1 ;  /* 0x000000547d547207 */ /* 0x040fe40004800000 */
[C---:B------:R-:W-:Y:S02]  /*24810*/  SEL R85, R125.reuse, R85, !P1 ;  /* 0x000000557d557207 */ /* 0x040fe40004800000 */
[C---:B------:R-:W-:Y:S02]  /*24820*/  SEL R86, R125.reuse, R86, !P1 ;  /* 0x000000567d567207 */ /* 0x040fe40004800000 */
[C---:B------:R-:W-:Y:S02]  /*24830*/  SEL R87, R125.reuse, R87, !P1 ;  /* 0x000000577d577207 */ /* 0x040fe40004800000 */
[C---:B------:R-:W-:Y:S02]  /*24840*/  SEL R88, R125.reuse, R88, !P1 ;  /* 0x000000587d587207 */ /* 0x040fe40004800000 */
[----:B------:R-:W-:-:S02]  /*24850*/  SEL R89, R125, R89, !P1 ;  /* 0x000000597d597207 */ /* 0x000fc40004800000 */
        /* <DEDUP_REMOVED lines=21> */
[C---:B---3--:R-:W-:Y:S02]  /*249b0*/  SEL R3, R125.reuse, R252, !P1 ;  /* 0x000000fc7d037207 */ /* 0x048fe40004800000 */
[C---:B--2---:R-:W-:Y:S02]  /*249c0*/  SEL R252, R125.reuse, R8, !P1 ;  /* 0x000000087dfc7207 */ /* 0x044fe40004800000 */
[C---:B------:R-:W-:Y:S01]  /*249d0*/  SEL R8, R125.reuse, R9, !P1 ;  /* 0x000000097d087207 */ /* 0x040fe20004800000 */
[----:B------:R0:W-:Y:S01]  /*249e0*/  STL [R1+0x1b8], R3 ;  /* 0x0001b80301007387 */ /* 0x0001e20000100800 */
[----:B------:R-:W-:-:S03]  /*249f0*/  SEL R9, R125, R11, !P1 ;  /* 0x0000000b7d097207 */ /* 0x000fc60004800000 */
[----:B------:R-:W-:Y:S01]  /*24a00*/  STL [R1+0x1b4], R252 ;  /* 0x0001b4fc01007387 */ /* 0x000fe20000100800 */
[----:B0-----:R-:W-:-:S03]  /*24a10*/  SEL R3, R125, R10, !P1 ;  /* 0x0000000a7d037207 */ /* 0x001fc60004800000 */
[----:B------:R0:W-:Y:S04]  /*24a20*/  STL [R1+0x1ac], R8 ;  /* 0x0001ac0801007387 */ /* 0x0001e80000100800 */
[----:B------:R1:W-:Y:S01]  /*24a30*/  STL [R1+0x1a8], R3 ;  /* 0x0001a80301007387 */ /* 0x0003e20000100800 */
[----:B0-----:R-:W-:-:S03]  /*24a40*/  SEL R8, R125, R12, !P1 ;  /* 0x0000000c7d087207 */ /* 0x001fc60004800000 */
[----:B------:R0:W-:Y:S01]  /*24a50*/  STL [R1+0x1a0], R9 ;  /* 0x0001a00901007387 */ /* 0x0001e20000100800 */
[----:B-1----:R-:W-:-:S03]  /*24a60*/  SEL R3, R125, R13, !P1 ;  /* 0x0000000d7d037207 */ /* 0x002fc60004800000 */
[----:B------:R1:W-:Y:S04]  /*24a70*/  STL [R1+0x19c], R8 ;  /* 0x00019c0801007387 */ /* 0x0003e80000100800 */
[----:B------:R2:W-:Y:S01]  /*24a80*/  STL [R1+0x198], R3 ;  /* 0x0001980301007387 */ /* 0x0005e20000100800 */
[C---:B0-----:R-:W-:Y:S02]  /*24a90*/  SEL R9, R125.reuse, R14, !P1 ;  /* 0x0000000e7d097207 */ /* 0x041fe40004800000 */
[----:B-1----:R-:W-:-:S03]  /*24aa0*/  SEL R8, R125, R15, !P1 ;  /* 0x0000000f7d087207 */ /* 0x002fc60004800000 */
[----:B------:R0:W-:Y:S01]  /*24ab0*/  STL [R1+0x190], R9 ;  /* 0x0001900901007387 */ /* 0x0001e20000100800 */
[----:B--2---:R-:W-:-:S03]  /*24ac0*/  SEL R3, R125, R16, !P1 ;  /* 0x000000107d037207 */ /* 0x004fc60004800000 */
        /* <DEDUP_REMOVED lines=126> */
[----:B------:R1:W-:Y:S01]  /*252b0*/  STL [R1+0x1c], R8 ;  /* 0x00001c0801007387 */ /* 0x0003e20000100800 */
[----:B------:R-:W-:-:S03]  /*252c0*/  SEL R252, R125, R83, !P1 ;  /* 0x000000537dfc7207 */ /* 0x000fc60004800000 */
[----:B------:R2:W-:Y:S01]  /*252d0*/  STL [R1+0x14], R3 ;  /* 0x0000140301007387 */ /* 0x0005e20000100800 */
[C---:B0-----:R-:W-:Y:S02]  /*252e0*/  SEL R9, R125.reuse, R80, !P1 ;  /* 0x000000507d097207 */ /* 0x041fe40004800000 */
[C---:B-1----:R-:W-:Y:S02]  /*252f0*/  SEL R8, R125.reuse, R81, !P1 ;  /* 0x000000517d087207 */ /* 0x042fe40004800000 */
[C---:B--2---:R-:W-:Y:S01]  /*25300*/  SEL R3, R125.reuse, R82, !P1 ;  /* 0x000000527d037207 */ /* 0x044fe20004800000 */
[----:B------:R0:W-:Y:S04]  /*25310*/  STL [R1+0x10], R9 ;  /* 0x0000100901007387 */ /* 0x0001e80000100800 */
[----:B------:R-:W-:Y:S04]  /*25320*/  STL [R1+0x1d68], R3 ;  /* 0x001d680301007387 */ /* 0x000fe80000100800 */
[----:B------:R1:W-:Y:S04]  /*25330*/  STL [R1+0x8], R8 ;  /* 0x0000080801007387 */ /* 0x0003e80000100800 */
[----:B------:R-:W-:Y:S04]  /*25340*/  STL [R1+0x1d6c], R252 ;  /* 0x001d6cfc01007387 */ /* 0x000fe80000100800 */
        /* <DEDUP_REMOVED lines=15> */
[----:B------:R2:W-:Y:S04]  /*25440*/  STL [R1+0x1dac], R99 ;  /* 0x001dac6301007387 */ /* 0x0005e80000100800 */
[----:B------:R-:W-:Y:S04]  /*25450*/  STL [R1+0x1db0], R100 ;  /* 0x001db06401007387 */ /* 0x000fe80000100800 */
[----:B------:R-:W-:Y:S04]  /*25460*/  STL [R1+0x1db4], R101 ;  /* 0x001db46501007387 */ /* 0x000fe80000100800 */
[----:B------:R-:W-:Y:S04]  /*25470*/  STL [R1+0x1db8], R102 ;  /* 0x001db86601007387 */ /* 0x000fe80000100800 */
[----:B------:R-:W-:Y:S04]  /*25480*/  STL [R1+0x1dbc], R103 ;  /* 0x001dbc6701007387 */ /* 0x000fe80000100800 */
[----:B------:R-:W-:Y:S04]  /*25490*/  STL [R1+0x1dc0], R104 ;  /* 0x001dc06801007387 */ /* 0x000fe80000100800 */
[----:B------:R-:W-:Y:S01]  /*254a0*/  STL [R1+0x1dc4], R105 ;  /* 0x001dc46901007387 */ /* 0x000fe20000100800 */
[----:B------:R-:W-:-:S03]  /*254b0*/  SEL R80, R125, R2, !P1 ;  /* 0x000000027d507207 */ /* 0x000fc60004800000 */
[----:B------:R-:W-:Y:S01]  /*254c0*/  STL [R1+0x1dc8], R106 ;  /* 0x001dc86a01007387 */ /* 0x000fe20000100800 */
[----:B------:R-:W-:Y:S01]  /*254d0*/  LEA.HI.X.SX32 R2, R0, UR9, 0x1, P6 ;  /* 0x0000000900027c11 */ /* 0x000fe2000b0f0eff */
[----:B------:R-:W-:Y:S02]  /*254e0*/  ULDC UR9, c[0x0][0x240] ;  /* 0x0000900000097ab9 */ /* 0x000fe40000000800 */
[----:B------:R-:W-:Y:S04]  /*254f0*/  STL [R1+0x1dcc], R107 ;  /* 0x001dcc6b01007387 */ /* 0x000fe80000100800 */
[----:B------:R-:W-:Y:S04]  /*25500*/  STL [R1+0x1dd0], R108 ;  /* 0x001dd06c01007387 */ /* 0x000fe80000100800 */
[----:B------:R-:W-:Y:S04]  /*25510*/  STL [R1+0x1dd4], R109 ;  /* 0x001dd46d01007387 */ /* 0x000fe80000100800 */
[----:B------:R-:W-:Y:S04]  /*25520*/  STL [R1+0x1dd8], R110 ;  /* 0x001dd86e01007387 */ /* 0x000fe80000100800 */
[----:B------:R-:W3:Y:S04]  /*25530*/  LDL.LU R0, [R1+0x600] ;  /* 0x0006000001007983 */ /* 0x000ee80000300800 */
[----:B------:R-:W4:Y:S04]  /*25540*/  LDL.LU R35, [R1+0xcc] ;  /* 0x0000cc0001237983 */ /* 0x000f280000300800 */
[----:B------:R-:W2:Y:S04]  /*25550*/  LDL.LU R34, [R1+0xd4] ;  /* 0x0000d40001227983 */ /* 0x000ea80000300800 */
        /* <DEDUP_REMOVED lines=24> */
[----:B0-----:R-:W2:Y:S04]  /*256e0*/  LDL.LU R9, [R1+0x3b0] ;  /* 0x0003b00001097983 */ /* 0x001ea80000300800 */
[----:B-1----:R-:W2:Y:S04]  /*256f0*/  LDL.LU R8, [R1+0x3c0] ;  /* 0x0003c00001087983 */ /* 0x002ea80000300800 */
[----:B------:R0:W-:Y:S01]  /*25700*/  STL [R1+0x1d60], R2 ;  /* 0x001d600201007387 */ /* 0x0001e20000100800 */
[----:B---3--:R-:W-:-:S05]  /*25710*/  IMAD R0, R0, UR8, RZ ;  /* 0x0000000800007c24 */ /* 0x008fca000f8e02ff */
[----:B------:R1:W-:Y:S01]  /*25720*/  STL [R1+0x1d5c], R0 ;  /* 0x001d5c0001007387 */ /* 0x0003e20000100800 */
[----:B----4-:R-:W-:-:S03]  /*25730*/  IMAD R79, R35, UR9, RZ ;  /* 0x00000009234f7c24 */ /* 0x010fc6000f8e02ff */
[----:B------:R-:W3:Y:S01]  /*25740*/  LDL.LU R38, [R1+0x3cc] ;  /* 0x0003cc0001267983 */ /* 0x000ee20000300800 */
[----:B--2---:R-:W-:-:S03]  /*25750*/  IMAD R78, R34, UR9, RZ ;  /* 0x00000009224e7c24 */ /* 0x004fc6000f8e02ff */
[----:B------:R-:W2:Y:S01]  /*25760*/  LDL.LU R37, [R1+0x3d4] ;  /* 0x0003d40001257983 */ /* 0x000ea20000300800 */
[----:B------:R-:W-:-:S03]  /*25770*/  IMAD R77, R33, UR9, RZ ;  /* 0x00000009214d7c24 */ /* 0x000fc6000f8e02ff */
[----:B------:R-:W4:Y:S01]  /*25780*/  LDL.LU R36, [R1+0x3d8] ;  /* 0x0003d80001247983 */ /* 0x000f220000300800 */
        /* <DEDUP_REMOVED lines=49> */
[----:B------:R-:W4:Y:S04]  /*25aa0*/  LDL.LU R11, [R1+0x44c] ;  /* 0x00044c00010b7983 */ /* 0x000f280000300800 */
[----:B------:R-:W4:Y:S04]  /*25ab0*/  LDL.LU R10, [R1+0x450] ;  /* 0x00045000010a7983 */ /* 0x000f280000300800 */
[----:B------:R-:W4:Y:S04]  /*25ac0*/  LDL.LU R9, [R1+0x454] ;  /* 0x0004540001097983 */ /* 0x000f280000300800 */
[----:B------:R-:W4:Y:S01]  /*25ad0*/  LDL.LU R8, [R1+0x458] ;  /* 0x0004580001087983 */ /* 0x000f220000300800 */
[----:B---3--:R-:W-:-:S02]  /*25ae0*/  IMAD R51, R38, UR9, RZ ;  /* 0x0000000926337c24 */ /* 0x008fc4000f8e02ff */
[----:B--2---:R-:W-:Y:S02]  /*25af0*/  IMAD R50, R37, UR9, RZ ;  /* 0x0000000925327c24 */ /* 0x004fe4000f8e02ff */
[----:B----4-:R-:W-:Y:S02]  /*25b00*/  IMAD R49, R36, UR9, RZ ;  /* 0x0000000924317c24 */ /* 0x010fe4000f8e02ff */
[----:B------:R-:W-:Y:S02]  /*25b10*/  IMAD R46, R33, UR9, RZ ;  /* 0x00000009212e7c24 */ /* 0x000fe4000f8e02ff */
[----:B------:R-:W-:Y:S02]  /*25b20*/  IMAD R45, R32, UR9, RZ ;  /* 0x00000009202d7c24 */ /* 0x000fe4000f8e02ff */
[----:B------:R-:W-:Y:S02]  /*25b30*/  IMAD R44, R31, UR9, RZ ;  /* 0x000000091f2c7c24 */ /* 0x000fe4000f8e02ff */
[----:B------:R-:W-:-:S02]  /*25b40*/  IMAD R43, R30, UR9, RZ ;  /* 0x000000091e2b7c24 */ /* 0x000fc4000f8e02ff */
[----:B------:R-:W-:Y:S02]  /*25b50*/  IMAD R42, R29, UR9, RZ ;  /* 0x000000091d2a7c24 */ /* 0x000fe4000f8e02ff */
[----:B------:R-:W-:Y:S02]  /*25b60*/  IMAD R41, R28, UR9, RZ ;  /* 0x000000091c297c24 */ /* 0x000fe4000f8e02ff */
        /* <DEDUP_REMOVED lines=8> */
[----:B------:R-:W2:Y:S01]  /*25bf0*/  LDL.LU R20, [R1+0x45c] ;  /* 0x00045c0001147983 */ /* 0x000ea20000300800 */
[----:B------:R-:W-:-:S03]  /*25c00*/  IMAD R32, R19, UR9, RZ ;  /* 0x0000000913207c24 */ /* 0x000fc6000f8e02ff */
[----:B------:R-:W3:Y:S01]  /*25c10*/  LDL.LU R19, [R1+0x464] ;  /* 0x0004640001137983 */ /* 0x000ee20000300800 */
        /* <DEDUP_REMOVED lines=14> */
[----:B------:R-:W-:Y:S02]  /*25d00*/  IMAD R35, R22, UR9, RZ ;  /* 0x0000000916237c24 */ /* 0x000fe4000f8e02ff */
[----:B------:R-:W-:Y:S02]  /*25d10*/  IMAD R24, R11, UR9, RZ ;  /* 0x000000090b187c24 */ /* 0x000fe4000f8e02ff */
[----:B------:R-:W4:Y:S01]  /*25d20*/  LDL.LU R11, [R1+0x484] ;  /* 0x00048400010b7983 */ /* 0x000f220000300800 */
[----:B------:R-:W-:Y:S02]  /*25d30*/  IMAD R23, R10, UR9, RZ ;  /* 0x000000090a177c24 */ /* 0x000fe4000f8e02ff */
[----:B------:R-:W-:Y:S01]  /*25d40*/  IMAD R34, R21, UR9, RZ ;  /* 0x0000000915227c24 */ /* 0x000fe2000f8e02ff */
[----:B------:R-:W4:Y:S01]  /*25d50*/  LDL.LU R10, [R1+0x488] ;  /* 0x00048800010a7983 */ /* 0x000f220000300800 */
[----:B------:R-:W-:-:S03]  /*25d60*/  IMAD R22, R9, UR9, RZ ;  /* 0x0000000909167c24 */ /* 0x000fc6000f8e02ff */
[----:B------:R-:W4:Y:S01]  /*25d70*/  LDL.LU R9, [R1+0x48c] ;  /* 0x00048c0001097983 */ /* 0x000f220000300800 */
[----:B------:R-:W-:-:S03]  /*25d80*/  IMAD R21, R8, UR9, RZ ;  /* 0x0000000908157c24 */ /* 0x000fc6000f8e02ff */
[----:B------:R-:W4:Y:S04]  /*25d90*/  LDL.LU R8, [R1+0x490] ;  /* 0x0004900001087983 */ /* 0x000f280000300800 */
[----:B------:R-:W2:Y:S04]  /*25da0*/  LDL.LU R99, [R1+0x494] ;  /* 0x0004940001637983 */ /* 0x000ea80000300800 */
[----:B------:R-:W3:Y:S04]  /*25db0*/  LDL.LU R98, [R1+0x498] ;  /* 0x0004980001627983 */ /* 0x000ee80000300800 */
[----:B------:R-:W4:Y:S04]  /*25dc0*/  LDL.LU R97, [R1+0x49c] ;  /* 0x00049c0001617983 */ /* 0x000f280000300800 */
[----:B------:R-:W4:Y:S04]  /*25dd0*/  LDL.LU R96, [R1+0x4a0] ;  /* 0x0004a00001607983 */ /* 0x000f280000300800 */
[----:B------:R-:W0:Y:S04]  /*25de0*/  LDL.LU R95, [R1+0x4a4] ;  /* 0x0004a400015f7983 */ /* 0x000e280000300800 */
[----:B------:R-:W2:Y:S04]  /*25df0*/  LDL.LU R94, [R1+0x4a8] ;  /* 0x0004a800015e7983 */ /* 0x000ea80000300800 */
[----:B------:R-:W1:Y:S04]  /*25e00*/  LDL.LU R93, [R1+0x4ac] ;  /* 0x0004ac00015d7983 */ /* 0x000e680000300800 */
[----:B------:R-:W3:Y:S04]  /*25e10*/  LDL.LU R92, [R1+0x4b0] ;  /* 0x0004b000015c7983 */ /* 0x000ee80000300800 */
        /* <DEDUP_REMOVED lines=9> */
[----:B------:R-:W4:Y:S01]  /*25eb0*/  LDL.LU R3, [R1+0x4c0] ;  /* 0x0004c00001037983 */ /* 0x000f220000300800 */
[----:B------:R-:W-:-:S02]  /*25ec0*/  @!P5 IMAD.MOV R4, RZ, RZ, -R4 ;  /* 0x000000ffff04d224 */ /* 0x000fc400078e0a04 */
[----:B------:R-:W-:Y:S02]  /*25ed0*/  @!P2 IMAD.MOV R5, RZ, RZ, -R5 ;  /* 0x000000ffff05a224 */ /* 0x000fe400078e0a05 */
[----:B------:R-:W-:Y:S02]  /*25ee0*/  @!P3 IMAD.MOV R6, RZ, RZ, -R6 ;  /* 0x000000ffff06b224 */ /* 0x000fe400078e0a06 */
[----:B------:R-:W-:Y:S01]  /*25ef0*/  @!P0 IMAD.MOV R7, RZ, RZ, -R7 ;  /* 0x000000ffff078224 */ /* 0x000fe200078e0a07 */
        /* <DEDUP_REMOVED lines=93> */
[----:B------:R-:W-:Y:S01]  /*264d0*/  SEL R205, R125, R205, !P1 ;  /* 0x000000cd7dcd7207 */ /* 0x000fe20004800000 */
[----:B0-----:R-:W-:-:S02]  /*264e0*/  IMAD R2, R95, UR9, RZ ;  /* 0x000000095f027c24 */ /* 0x001fc4000f8e02ff */
[----:B--2---:R-:W-:-:S03]  /*264f0*/  IMAD R94, R94, UR9, RZ ;  /* 0x000000095e5e7c24 */ /* 0x004fc6000f8e02ff */
[----:B------:R3:W-:Y:S01]  /*26500*/  STL [R1], R2 ;  /* 0x0000000201007387 */ /* 0x0007e20000100800 */
[----:B-1----:R-:W-:-:S03]  /*26510*/  IMAD R0, R93, UR9, RZ ;  /* 0x000000095d007c24 */ /* 0x002fc6000f8e02ff */
[----:B------:R-:W-:Y:S04]  /*26520*/  STL [R1+0xc], R94 ;  /* 0x00000c5e01007387 */ /* 0x000fe80000100800 */
[----:B------:R0:W-:Y:S01]  /*26530*/  STL [R1+0x18], R0 ;  /* 0x0000180001007387 */ /* 0x0001e20000100800 */
[----:B---3--:R-:W-:Y:S02]  /*26540*/  IMAD R2, R92, UR9, RZ ;  /* 0x000000095c027c24 */ /* 0x008fe4000f8e02ff */
[----:B----4-:R-:W-:-:S03]  /*26550*/  IMAD R91, R91, UR9, RZ ;  /* 0x000000095b5b7c24 */ /* 0x010fc6000f8e02ff */
[----:B------:R1:W-:Y:S01]  /*26560*/  STL [R1+0x24], R2 ;  /* 0x0000240201007387 */ /* 0x0003e20000100800 */
[----:B0-----:R-:W-:-:S03]  /*26570*/  IMAD R0, R90, UR9, RZ ;  /* 0x000000095a007c24 */ /* 0x001fc6000f8e02ff */
[----:B------:R-:W-:Y:S01]  /*26580*/  STL [R1+0x34], R91 ;  /* 0x0000345b01007387 */ /* 0x000fe20000100800 */
[----:B------:R-:W-:-:S03]  /*26590*/  IMAD R88, R88, UR9, RZ ;  /* 0x0000000958587c24 */ /* 0x000fc6000f8e02ff */
[----:B------:R0:W-:Y:S01]  /*265a0*/  STL [R1+0x3c], R0 ;  /* 0x00003c0001007387 */ /* 0x0001e20000100800 */
[----:B-1----:R-:W-:-:S05]  /*265b0*/  IMAD R2, R89, UR9, RZ ;  /* 0x0000000959027c24 */ /* 0x002fca000f8e02ff */
        /* <DEDUP_REMOVED lines=8> */
[----:B------:R-:W-:Y:S04]  /*26640*/  STL [R1+0x80], R85 ;  /* 0x0000805501007387 */ /* 0x000fe80000100800 */
[----:B------:R0:W-:Y:S01]  /*26650*/  STL [R1+0x8c], R0 ;  /* 0x00008c0001007387 */ /* 0x0001e20000100800 */
[----:B-1----:R-:W-:Y:S02]  /*26660*/  IMAD R2, R252, UR9, RZ ;  /* 0x00000009fc027c24 */ /* 0x002fe4000f8e02ff */
[----:B------:R-:W-:Y:S01]  /*26670*/  IMAD R3, R3, UR9, RZ ;  /* 0x0000000903037c24 */ /* 0x000fe2000f8e02ff */
[----:B0-----:R-:W2:Y:S04]  /*26680*/  LDL.LU R0, [R1+0x43c] ;  /* 0x00043c0001007983 */ /* 0x001ea80000300800 */
[----:B------:R0:W-:Y:S04]  /*26690*/  STL [R1+0x98], R2 ;  /* 0x0000980201007387 */ /* 0x0001e80000100800 */
[----:B0-----:R-:W3:Y:S04]  /*266a0*/  LDL.LU R2, [R1+0x3c4] ;  /* 0x0003c40001027983 */ /* 0x001ee80000300800 */
        /* <DEDUP_REMOVED lines=9> */
[----:B------:R-:W-:-:S03]  /*26740*/  SEL R206, R125, R206, !P1 ;  /* 0x000000ce7dce7207 */ /* 0x000fc60004800000 */
[----:B------:R-:W4:Y:S01]  /*26750*/  LDL.LU R102, [R1+0x5dc] ;  /* 0x0005dc0001667983 */ /* 0x000f220000300800 */
[C---:B------:R-:W-:Y:S02]  /*26760*/  SEL R207, R125.reuse, R207, !P1 ;  /* 0x000000cf7dcf7207 */ /* 0x040fe40004800000 */
[C---:B------:R-:W-:Y:S01]  /*26770*/  SEL R208, R125.reuse, R208, !P1 ;  /* 0x000000d07dd07207 */ /* 0x040fe20004800000 */
[----:B------:R-:W4:Y:S01]  /*26780*/  LDL.LU R101, [R1+0x5d8] ;  /* 0x0005d80001657983 */ /* 0x000f220000300800 */
[C---:B------:R-:W-:Y:S02]  /*26790*/  SEL R209, R125.reuse, R209, !P1 ;  /* 0x000000d17dd17207 */ /* 0x040fe40004800000 */
[C---:B------:R-:W-:Y:S01]  /*267a0*/  SEL R210, R125.reuse, R210, !P1 ;  /* 0x000000d27dd27207 */ /* 0x040fe20004800000 */
[----:B------:R-:W4:Y:S01]  /*267b0*/  LDL.LU R100, [R1+0x5d4] ;  /* 0x0005d40001647983 */ /* 0x000f220000300800 */
        /* <DEDUP_REMOVED lines=44> */
[----:B------:R-:W-:Y:S01]  /*26a80*/  SEL R125, R125, R7, !P1 ;  /* 0x000000077d7d7207 */ /* 0x000fe20004800000 */
[----:B------:R-:W-:Y:S02]  /*26a90*/  IMAD R7, R99, UR9, RZ ;  /* 0x0000000963077c24 */ /* 0x000fe4000f8e02ff */
[----:B------:R-:W4:Y:S01]  /*26aa0*/  LDL.LU R99, [R1+0x5d0] ;  /* 0x0005d00001637983 */ /* 0x000f220000300800 */
[----:B------:R-:W-:Y:S02]  /*26ab0*/  IMAD R6, R98, UR9, RZ ;  /* 0x0000000962067c24 */ /* 0x000fe4000f8e02ff */
[----:B------:R-:W-:Y:S01]  /*26ac0*/  IMAD R5, R97, UR9, RZ ;  /* 0x0000000961057c24 */ /* 0x000fe2000f8e02ff */
[----:B------:R-:W4:Y:S01]  /*26ad0*/  LDL.LU R98, [R1+0x5cc] ;  /* 0x0005cc0001627983 */ /* 0x000f220000300800 */
[----:B------:R-:W-:-:S03]  /*26ae0*/  IMAD R4, R96, UR9, RZ ;  /* 0x0000000960047c24 */ /* 0x000fc6000f8e02ff */
        /* <DEDUP_REMOVED lines=15> */
[----:B0-----:R-:W4:Y:S01]  /*26be0*/  LDL.LU R3, [R1+0x58c] ;  /* 0x00058c0001037983 */ /* 0x001f220000300800 */
[----:B--2---:R-:W-:-:S05]  /*26bf0*/  IMAD R0, R0, UR9, RZ ;  /* 0x0000000900007c24 */ /* 0x004fca000f8e02ff */
[----:B------:R3:W-:Y:S02]  /*26c00*/  STL [R1+0xb4], R0 ;  /* 0x0000b40001007387 */ /* 0x0007e40000100800 */
[----:B---3--:R-:W-:-:S05]  /*26c10*/  IMAD R0, R2, UR9, RZ ;  /* 0x0000000902007c24 */ /* 0x008fca000f8e02ff */
[----:B------:R0:W-:Y:S01]  /*26c20*/  STL [R1+0xbc], R0 ;  /* 0x0000bc0001007387 */ /* 0x0001e20000100800 */
[----:B----4-:R-:W-:Y:S02]  /*26c30*/  IMAD R2, R110, UR9, RZ ;  /* 0x000000096e027c24 */ /* 0x010fe4000f8e02ff */
[----:B------:R-:W-:-:S03]  /*26c40*/  IMAD R109, R109, UR9, RZ ;  /* 0x000000096d6d7c24 */ /* 0x000fc6000f8e02ff */
[----:B------:R1:W-:Y:S01]  /*26c50*/  STL [R1+0xcc], R2 ;  /* 0x0000cc0201007387 */ /* 0x0003e20000100800 */
[----:B0-----:R-:W-:-:S03]  /*26c60*/  IMAD R0, R108, UR9, RZ ;  /* 0x000000096c007c24 */ /* 0x001fc6000f8e02ff */
[----:B------:R-:W-:Y:S04]  /*26c70*/  STL [R1+0xd4], R109 ;  /* 0x0000d46d01007387 */ /* 0x000fe80000100800 */
[----:B------:R0:W-:Y:S01]  /*26c80*/  STL [R1+0xe4], R0 ;  /* 0x0000e40001007387 */ /* 0x0001e20000100800 */
[----:B-1----:R-:W-:Y:S02]  /*26c90*/  IMAD R2, R107, UR9, RZ ;  /* 0x000000096b027c24 */ /* 0x002fe4000f8e02ff */
[----:B------:R-:W-:-:S03]  /*26ca0*/  IMAD R106, R106, UR9, RZ ;  /* 0x000000096a6a7c24 */ /* 0x000fc6000f8e02ff */
        /* <DEDUP_REMOVED lines=12> */
[----:B------:R1:W-:Y:S04]  /*26d70*/  STL [R1+0x13c], R2 ;  /* 0x00013c0201007387 */ /* 0x0003e80000100800 */
[----:B------:R-:W-:Y:S01]  /*26d80*/  STL [R1+0x14c], R100 ;  /* 0x00014c6401007387 */ /* 0x000fe20000100800 */
[----:B0-----:R-:W-:Y:S02]  /*26d90*/  IMAD R0, R99, UR9, RZ ;  /* 0x0000000963007c24 */ /* 0x001fe4000f8e02ff */
[----:B-1----:R-:W-:-:S03]  /*26da0*/  IMAD R2, R98, UR9, RZ ;  /* 0x0000000962027c24 */ /* 0x002fc6000f8e02ff */
[----:B------:R0:W-:Y:S01]  /*26db0*/  STL [R1+0x154], R0 ;  /* 0x0001540001007387 */ /* 0x0001e20000100800 */
[----:B------:R-:W-:-:S03]  /*26dc0*/  IMAD R97, R97, UR9, RZ ;  /* 0x0000000961617c24 */ /* 0x000fc6000f8e02ff */
[----:B------:R1:W-:Y:S01]  /*26dd0*/  STL [R1+0x164], R2 ;  /* 0x0001640201007387 */ /* 0x0003e20000100800 */
[----:B0-----:R-:W-:-:S03]  /*26de0*/  IMAD R0, R96, UR9, RZ ;  /* 0x0000000960007c24 */ /* 0x001fc6000f8e02ff */
[----:B------:R-:W-:Y:S01]  /*26df0*/  STL [R1+0x170], R97 ;  /* 0x0001706101007387 */ /* 0x000fe20000100800 */
[----:B-1----:R-:W-:-:S03]  /*26e00*/  IMAD R2, R95, UR9, RZ ;  /* 0x000000095f027c24 */ /* 0x002fc6000f8e02ff */
[----:B------:R0:W-:Y:S01]  /*26e10*/  STL [R1+0x17c], R0 ;  /* 0x00017c0001007387 */ /* 0x0001e20000100800 */
[----:B------:R-:W-:-:S03]  /*26e20*/  IMAD R94, R94, UR9, RZ ;  /* 0x000000095e5e7c24 */ /* 0x000fc6000f8e02ff */
[----:B------:R1:W-:Y:S01]  /*26e30*/  STL [R1+0x188], R2 ;  /* 0x0001880201007387 */ /* 0x0003e20000100800 */
[----:B0-----:R-:W-:-:S03]  /*26e40*/  IMAD R0, R93, UR9, RZ ;  /* 0x000000095d007c24 */ /* 0x001fc6000f8e02ff */
[----:B------:R-:W-:Y:S01]  /*26e50*/  STL [R1+0x194], R94 ;  /* 0x0001945e01007387 */ /* 0x000fe20000100800 */
[----:B------:R-:W-:Y:S02]  /*26e60*/  IMAD R91, R91, UR9, RZ ;  /* 0x000000095b5b7c24 */ /* 0x000fe4000f8e02ff */
[----:B-1----:R-:W-:Y:S01]  /*26e70*/  IMAD R2, R92, UR9, RZ ;  /* 0x000000095c027c24 */ /* 0x002fe2000f8e02ff */
[----:B------:R0:W-:Y:S04]  /*26e80*/  STL [R1+0x1a4], R0 ;  /* 0x0001a40001007387 */ /* 0x0001e80000100800 */
        /* <DEDUP_REMOVED lines=15> */
[----:B-1----:R-:W-:-:S03]  /*26f80*/  IMAD R2, R252, UR9, RZ ;  /* 0x00000009fc027c24 */ /* 0x002fc6000f8e02ff */
[----:B------:R0:W-:Y:S01]  /*26f90*/  STL [R1+0x214], R0 ;  /* 0x0002140001007387 */ /* 0x0001e20000100800 */
[----:B------:R-:W-:-:S03]  /*26fa0*/  IMAD R3, R3, UR9, RZ ;  /* 0x0000000903037c24 */ /* 0x000fc6000f8e02ff */
        /* <DEDUP_REMOVED lines=68> */
[----:B-1----:R-:W-:Y:S02]  /*273f0*/  IMAD R2, R95, UR9, RZ ;  /* 0x000000095f027c24 */ /* 0x002fe4000f8e02ff */
        /* <DEDUP_REMOVED lines=433> */
[----:B----4-:R-:W-:-:S05]  /*28f10*/  IMAD R2, R110, UR9, RZ ;  /* 0x000000096e027c24 */ /* 0x010fca000f8e02ff */
[----:B------:R1:W-:Y:S01]  /*28f20*/  STL [R1+0x160], R2 ;  /* 0x0001600201007387 */ /* 0x0003e20000100800 */
[----:B0-----:R-:W-:Y:S02]  /*28f30*/  IMAD R0, R109, UR9, RZ ;  /* 0x000000096d007c24 */ /* 0x001fe4000f8e02ff */
[----:B------:R-:W-:-:S03]  /*28f40*/  IMAD R108, R108, UR9, RZ ;  /* 0x000000096c6c7c24 */ /* 0x000fc6000f8e02ff */
[----:B------:R0:W-:Y:S01]  /*28f50*/  STL [R1+0x15c], R0 ;  /* 0x00015c0001007387 */ /* 0x0001e20000100800 */
[----:B-1----:R-:W-:-:S03]  /*28f60*/  IMAD R2, R107, UR9, RZ ;  /* 0x000000096b027c24 */ /* 0x002fc6000f8e02ff */
[----:B------:R-:W-:Y:S01]  /*28f70*/  STL [R1+0x158], R108 ;  /* 0x0001586c01007387 */ /* 0x000fe20000100800 */
[----:B------:R-:W-:Y:S02]  /*28f80*/  IMAD R105, R105, UR9, RZ ;  /* 0x0000000969697c24 */ /* 0x000fe4000f8e02ff */
[----:B0-----:R-:W-:Y:S01]  /*28f90*/  IMAD R0, R106, UR9, RZ ;  /* 0x000000096a007c24 */ /* 0x001fe2000f8e02ff */
[----:B------:R0:W-:Y:S04]  /*28fa0*/  STL [R1+0x150], R2 ;  /* 0x0001500201007387 */ /* 0x0001e80000100800 */
[----:B------:R1:W-:Y:S01]  /*28fb0*/  STL [R1+0x148], R0 ;  /* 0x0001480001007387 */ /* 0x0003e20000100800 */
[----:B0-----:R-:W-:-:S03]  /*28fc0*/  IMAD R2, R104, UR9, RZ ;  /* 0x0000000968027c24 */ /* 0x001fc6000f8e02ff */
[----:B------:R-:W-:Y:S01]  /*28fd0*/  STL [R1+0x144], R105 ;  /* 0x0001446901007387 */ /* 0x000fe20000100800 */
[----:B-1----:R-:W-:-:S03]  /*28fe0*/  IMAD R0, R103, UR9, RZ ;  /* 0x0000000967007c24 */ /* 0x002fc6000f8e02ff */
[----:B------:R0:W-:Y:S01]  /*28ff0*/  STL [R1+0x140], R2 ;  /* 0x0001400201007387 */ /* 0x0001e20000100800 */
[----:B------:R-:W-:-:S03]  /*29000*/  IMAD R102, R102, UR9, RZ ;  /* 0x0000000966667c24 */ /* 0x000fc6000f8e02ff */
[----:B------:R1:W-:Y:S01]  /*29010*/  STL [R1+0x138], R0 ;  /* 0x0001380001007387 */ /* 0x0003e20000100800 */
[----:B------:R-:W-:Y:S02]  /*29020*/  IMAD R99, R99, UR9, RZ ;  /* 0x0000000963637c24 */ /* 0x000fe4000f8e02ff */
[----:B0-----:R-:W-:Y:S01]  /*29030*/  IMAD R2, R101, UR9, RZ ;  /* 0x0000000965027c24 */ /* 0x001fe2000f8e02ff */
[----:B------:R-:W-:Y:S01]  /*29040*/  STL [R1+0x134], R102 ;  /* 0x0001346601007387 */ /* 0x000fe20000100800 */
[----:B-1----:R-:W-:-:S03]  /*29050*/  IMAD R0, R100, UR9, RZ ;  /* 0x0000000964007c24 */ /* 0x002fc6000f8e02ff */
[----:B------:R0:W-:Y:S04]  /*29060*/  STL [R1+0x12c], R2 ;  /* 0x00012c0201007387 */ /* 0x0001e80000100800 */
        /* <DEDUP_REMOVED lines=23> */
[----:B------:R0:W-:Y:S01]  /*291e0*/  STL [R1+0xe8], R2 ;  /* 0x0000e80201007387 */ /* 0x0001e20000100800 */
[----:B------:R-:W-:-:S03]  /*291f0*/  IMAD R84, R84, UR9, RZ ;  /* 0x0000000954547c24 */ /* 0x000fc6000f8e02ff */
[----:B------:R1:W-:Y:S01]  /*29200*/  STL [R1+0xe0], R0 ;  /* 0x0000e00001007387 */ /* 0x0003e20000100800 */
[----:B0-----:R-:W-:-:S03]  /*29210*/  IMAD R2, R86, UR9, RZ ;  /* 0x0000000956027c24 */ /* 0x001fc6000f8e02ff */
[----:B------:R-:W-:Y:S01]  /*29220*/  STL [R1+0xdc], R87 ;  /* 0x0000dc5701007387 */ /* 0x000fe20000100800 */
[----:B-1----:R-:W-:-:S03]  /*29230*/  IMAD R0, R85, UR9, RZ ;  /* 0x0000000955007c24 */ /* 0x002fc6000f8e02ff */
[----:B------:R0:W-:Y:S04]  /*29240*/  STL [R1+0xd8], R2 ;  /* 0x0000d80201007387 */ /* 0x0001e80000100800 */
[----:B------:R1:W-:Y:S01]  /*29250*/  STL [R1+0xd0], R0 ;  /* 0x0000d00001007387 */ /* 0x0003e20000100800 */
[----:B0-----:R-:W-:-:S03]  /*29260*/  IMAD R2, R252, UR9, RZ ;  /* 0x00000009fc027c24 */ /* 0x001fc6000f8e02ff */
[----:B------:R0:W-:Y:S01]  /*29270*/  STL [R1+0xc8], R84 ;  /* 0x0000c85401007387 */ /* 0x0001e20000100800 */
[----:B-1----:R-:W-:-:S03]  /*29280*/  IMAD R0, R3, UR9, RZ ;  /* 0x0000000903007c24 */ /* 0x002fc6000f8e02ff */
[----:B------:R-:W2:Y:S04]  /*29290*/  LDL.LU R110, [R1+0xb8] ;  /* 0x0000b800016e7983 */ /* 0x000ea80000300800 */
[----:B------:R-:W-:Y:S04]  /*292a0*/  STL [R1+0xc4], R2 ;  /* 0x0000c40201007387 */ /* 0x000fe80000100800 */
        /* <DEDUP_REMOVED lines=27> */
[----:B------:R-:W4:Y:S04]  /*29460*/  LDL.LU R252, [R1+0x1c] ;  /* 0x00001c0001fc7983 */ /* 0x000f280000300800 */
[----:B------:R-:W4:Y:S04]  /*29470*/  LDL.LU R3, [R1+0x14] ;  /* 0x0000140001037983 */ /* 0x000f280000300800 */
[----:B-1----:R-:W4:Y:S04]  /*29480*/  LDL.LU R0, [R1+0x10] ;  /* 0x0000100001007983 */ /* 0x002f280000300800 */
[----:B------:R-:W4:Y:S01]  /*29490*/  LDL.LU R2, [R1+0x8] ;  /* 0x0000080001027983 */ /* 0x000f220000300800 */
[----:B--2---:R-:W-:-:S05]  /*294a0*/  IMAD R110, R110, UR9, RZ ;  /* 0x000000096e6e7c24 */ /* 0x004fca000f8e02ff */
[----:B------:R0:W-:Y:S01]  /*294b0*/  STL [R1+0xb8], R110 ;  /* 0x0000b86e01007387 */ /* 0x0001e20000100800 */
[----:B---3--:R-:W-:-:S03]  /*294c0*/  IMAD R109, R109, UR9, RZ ;  /* 0x000000096d6d7c24 */ /* 0x008fc6000f8e02ff */
[----:B0-----:R-:W2:Y:S01]  /*294d0*/  LDL.LU R110, [R1+0x1dd8] ;  /* 0x001dd800016e7983 */ /* 0x001ea20000300800 */
[----:B----4-:R-:W-:-:S03]  /*294e0*/  IMAD R108, R108, UR9, RZ ;  /* 0x000000096c6c7c24 */ /* 0x010fc6000f8e02ff */
[----:B------:R0:W-:Y:S01]  /*294f0*/  STL [R1+0xb0], R109 ;  /* 0x0000b06d01007387 */ /* 0x0001e20000100800 */
[----:B------:R-:W-:Y:S02]  /*29500*/  IMAD R107, R107, UR9, RZ ;  /* 0x000000096b6b7c24 */ /* 0x000fe4000f8e02ff */
[----:B------:R-:W-:Y:S01]  /*29510*/  IMAD R106, R106, UR9, RZ ;  /* 0x000000096a6a7c24 */ /* 0x000fe2000f8e02ff */
[----:B0-----:R-:W3:Y:S01]  /*29520*/  LDL.LU R109, [R1+0x1dd4] ;  /* 0x001dd400016d7983 */ /* 0x001ee20000300800 */
[----:B------:R-:W-:-:S03]  /*29530*/  IMAD R105, R105, UR9, RZ ;  /* 0x0000000969697c24 */ /* 0x000fc6000f8e02ff */
[----:B------:R0:W-:Y:S01]  /*29540*/  STL [R1+0xac], R108 ;  /* 0x0000ac6c01007387 */ /* 0x0001e20000100800 */
[----:B------:R-:W-:Y:S02]  /*29550*/  IMAD R104, R104, UR9, RZ ;  /* 0x0000000968687c24 */ /* 0x000fe4000f8e02ff */
[----:B------:R-:W-:Y:S01]  /*29560*/  IMAD R103, R103, UR9, RZ ;  /* 0x0000000967677c24 */ /* 0x000fe2000f8e02ff */
[----:B0-----:R-:W4:Y:S04]  /*29570*/  LDL.LU R108, [R1+0x1dd0] ;  /* 0x001dd000016c7983 */ /* 0x001f280000300800 */
[----:B------:R0:W-:Y:S01]  /*29580*/  STL [R1+0xa8], R107 ;  /* 0x0000a86b01007387 */ /* 0x0001e20000100800 */
[----:B------:R-:W-:Y:S02]  /*29590*/  IMAD R102, R102, UR9, RZ ;  /* 0x0000000966667c24 */ /* 0x000fe4000f8e02ff */
[----:B------:R-:W-:Y:S01]  /*295a0*/  IMAD R101, R101, UR9, RZ ;  /* 0x0000000965657c24 */ /* 0x000fe2000f8e02ff */
[----:B0-----:R-:W2:Y:S04]  /*295b0*/  LDL.LU R107, [R1+0x1dcc] ;  /* 0x001dcc00016b7983 */ /* 0x001ea80000300800 */
[----:B------:R0:W-:Y:S01]  /*295c0*/  STL [R1+0xa0], R106 ;  /* 0x0000a06a01007387 */ /* 0x0001e20000100800 */
[----:B------:R-:W-:-:S03]  /*295d0*/  IMAD R100, R100, UR9, RZ ;  /* 0x0000000964647c24 */ /* 0x000fc6000f8e02ff */
[----:B0-----:R-:W3:Y:S04]  /*295e0*/  LDL.LU R106, [R1+0x1dc8] ;  /* 0x001dc800016a7983 */ /* 0x001ee80000300800 */
[----:B------:R0:W-:Y:S01]  /*295f0*/  STL [R1+0x9c], R105 ;  /* 0x00009c6901007387 */ /* 0x0001e20000100800 */
[----:B------:R-:W-:-:S03]  /*29600*/  IMAD R99, R99, UR9, RZ ;  /* 0x0000000963637c24 */ /* 0x000fc6000f8e02ff */
[----:B0-----:R-:W4:Y:S04]  /*29610*/  LDL.LU R105, [R1+0x1dc4] ;  /* 0x001dc40001697983 */ /* 0x001f280000300800 */
[----:B------:R0:W-:Y:S01]  /*29620*/  STL [R1+0x94], R104 ;  /* 0x0000946801007387 */ /* 0x0001e20000100800 */
[----:B------:R-:W-:-:S03]  /*29630*/  IMAD R98, R98, UR9, RZ ;  /* 0x0000000962627c24 */ /* 0x000fc6000f8e02ff */
        /* <DEDUP_REMOVED lines=49> */
[----:B------:R0:W-:Y:S04]  /*29950*/  STL [R1+0x30], R87 ;  /* 0x0000305701007387 */ /* 0x0001e80000100800 */
[----:B0-----:R-:W4:Y:S04]  /*29960*/  LDL.LU R87, [R1+0x1d7c] ;  /* 0x001d7c0001577983 */ /* 0x001f280000300800 */
[----:B------:R0:W-:Y:S04]  /*29970*/  STL [R1+0x2c], R86 ;  /* 0x00002c5601007387 */ /* 0x0001e80000100800 */
[----:B0-----:R-:W2:Y:S04]  /*29980*/  LDL.LU R86, [R1+0x1d78] ;  /* 0x001d780001567983 */ /* 0x001ea80000300800 */
[----:B------:R0:W-:Y:S04]  /*29990*/  STL [R1+0x28], R85 ;  /* 0x0000285501007387 */ /* 0x0001e80000100800 */
[----:B0-----:R-:W3:Y:S04]  /*299a0*/  LDL.LU R85, [R1+0x1d74] ;  /* 0x001d740001557983 */ /* 0x001ee80000300800 */
[----:B------:R0:W-:Y:S04]  /*299b0*/  STL [R1+0x20], R84 ;  /* 0x0000205401007387 */ /* 0x0001e80000100800 */
[----:B0-----:R-:W4:Y:S04]  /*299c0*/  LDL.LU R84, [R1+0x1d70] ;  /* 0x001d700001547983 */ /* 0x001f280000300800 */
[----:B------:R0:W-:Y:S04]  /*299d0*/  STL [R1+0x1c], R252 ;  /* 0x00001cfc01007387 */ /* 0x0001e80000100800 */
[----:B0-----:R-:W2:Y:S04]  /*299e0*/  LDL.LU R252, [R1+0x1d6c] ;  /* 0x001d6c0001fc7983 */ /* 0x001ea80000300800 */
[----:B------:R0:W-:Y:S04]  /*299f0*/  STL [R1+0x14], R3 ;  /* 0x0000140301007387 */ /* 0x0001e80000100800 */
[----:B0-----:R-:W3:Y:S01]  /*29a00*/  LDL.LU R3, [R1+0x1d68] ;  /* 0x001d680001037983 */ /* 0x001ee20000300800 */
[----:B------:R-:W-:-:S05]  /*29a10*/  IMAD R0, R0, UR9, RZ ;  /* 0x0000000900007c24 */ /* 0x000fca000f8e02ff */
[----:B------:R3:W-:Y:S02]  /*29a20*/  STL [R1+0x10], R0 ;  /* 0x0000100001007387 */ /* 0x0007e40000100800 */
[----:B---3--:R-:W-:Y:S02]  /*29a30*/  IMAD R0, R3, UR9, RZ ;  /* 0x0000000903007c24 */ /* 0x008fe4000f8e02ff */
[----:B------:R-:W3:Y:S01]  /*29a40*/  LDL.LU R3, [R1+0x1d64] ;  /* 0x001d640001037983 */ /* 0x000ee20000300800 */
[----:B------:R-:W-:-:S05]  /*29a50*/  IMAD R2, R2, UR9, RZ ;  /* 0x0000000902027c24 */ /* 0x000fca000f8e02ff */
[----:B------:R3:W-:Y:S02]  /*29a60*/  STL [R1+0x8], R2 ;  /* 0x0000080201007387 */ /* 0x0007e40000100800 */
[----:B---3--:R-:W-:-:S05]  /*29a70*/  IADD3 R2, P0, R79, R3, RZ ;  /* 0x000000034f027210 */ /* 0x008fca0007f1e0ff */
[----:B------:R0:W-:Y:S02]  /*29a80*/  STL [R1+0x938], R2 ;  /* 0x0009380201007387 */ /* 0x0001e40000100800 */
[----:B0-----:R-:W-:-:S05]  /*29a90*/  IADD3 R2, P6, R78, R3, RZ ;  /* 0x000000034e027210 */ /* 0x001fca0007fde0ff */
        /* <DEDUP_REMOVED lines=10> */
[----:B------:R0:W-:Y:S04]  /*29b40*/  STL [R1+0x968], R2 ;  /* 0x0009680201007387 */ /* 0x0001e80000100800 */
[----:B0-----:R-:W3:Y:S01]  /*29b50*/  LDL.LU R2, [R1+0x1d60] ;  /* 0x001d600001027983 */ /* 0x001ee20000300800 */
        /* <DEDUP_REMOVED lines=12> */
[----:B------:R-:W-:Y:S01]  /*29c20*/  IMAD R8, R8, UR9, RZ ;  /* 0x0000000908087c24 */ /* 0x000fe2000f8e02ff */
[-C--:B---3--:R-:W-:Y:S02]  /*29c30*/  LEA.HI.X.SX32 R79, R79, R2.reuse, 0x1, P0 ;  /* 0x000000024f4f7211 */ /* 0x088fe400000f0eff */
[----:B------:R-:W-:-:S03]  /*29c40*/  LEA.HI.X.SX32 R78, R78, R2, 0x1, P6 ;  /* 0x000000024e4e7211 */ /* 0x000fc600030f0eff */
[----:B------:R0:W-:Y:S01]  /*29c50*/  STL [R1+0x934], R79 ;  /* 0x0009344f01007387 */ /* 0x0001e20000100800 */
[----:B------:R-:W-:Y:S02]  /*29c60*/  LEA.HI.X.SX32 R76, R76, R2, 0x1, P4 ;  /* 0x000000024c4c7211 */ /* 0x000fe400020f0eff */
[----:B0-----:R-:W-:-:S05]  /*29c70*/  IADD3 R79, P0, R72, R3, RZ ;  /* 0x00000003484f7210 */ /* 0x001fca0007f1e0ff */
[----:B------:R0:W-:Y:S04]  /*29c80*/  STL [R1+0x970], R79 ;  /* 0x0009704f01007387 */ /* 0x0001e80000100800 */
[----:B------:R1:W-:Y:S01]  /*29c90*/  STL [R1+0x93c], R78 ;  /* 0x00093c4e01007387 */ /* 0x0003e20000100800 */
[-C--:B0-----:R-:W-:Y:S02]  /*29ca0*/  IADD3 R79, P6, R71, R3.reuse, RZ ;  /* 0x00000003474f7210 */ /* 0x081fe40007fde0ff */
[----:B-1----:R-:W-:Y:S02]  /*29cb0*/  LEA.HI.X.SX32 R78, R77, R2, 0x1, P5 ;  /* 0x000000024d4e7211 */ /* 0x002fe400028f0eff */
[-C--:B------:R-:W-:Y:S01]  /*29cc0*/  IADD3 R77, P5, R70, R3.reuse, RZ ;  /* 0x00000003464d7210 */ /* 0x080fe20007fbe0ff */
[----:B------:R-:W-:Y:S04]  /*29cd0*/  STL [R1+0x978], R79 ;  /* 0x0009784f01007387 */ /* 0x000fe80000100800 */
[----:B------:R0:W-:Y:S04]  /*29ce0*/  STL [R1+0x944], R78 ;  /* 0x0009444e01007387 */ /* 0x0001e80000100800 */
[----:B------:R1:W-:Y:S04]  /*29cf0*/  STL [R1+0x980], R77 ;  /* 0x0009804d01007387 */ /* 0x0003e80000100800 */
[----:B------:R3:W-:Y:S01]  /*29d00*/  STL [R1+0x94c], R76 ;  /* 0x00094c4c01007387 */ /* 0x0007e20000100800 */
[----:B0-----:R-:W-:-:S02]  /*29d10*/  IADD3 R78, P4, R69, R3, RZ ;  /* 0x00000003454e7210 */ /* 0x001fc40007f9e0ff */
[-C--:B-1----:R-:W-:Y:S02]  /*29d20*/  LEA.HI.X.SX32 R77, R75, R2.reuse, 0x1, P3 ;  /* 0x000000024b4d7211 */ /* 0x082fe400018f0eff */
[-C--:B------:R-:W-:Y:S02]  /*29d30*/  LEA.HI.X.SX32 R75, R74, R2.reuse, 0x1, P2 ;  /* 0x000000024a4b7211 */ /* 0x080fe400010f0eff */
[-C--:B---3--:R-:W-:Y:S01]  /*29d40*/  IADD3 R76, P3, R68, R3.reuse, RZ ;  /* 0x00000003444c7210 */ /* 0x088fe20007f7e0ff */
[----:B------:R-:W-:Y:S01]  /*29d50*/  STL [R1+0x988], R78 ;  /* 0x0009884e01007387 */ /* 0x000fe20000100800 */
[-C--:B------:R-:W-:Y:S02]  /*29d60*/  IADD3 R74, P2, R67, R3.reuse, RZ ;  /* 0x00000003434a7210 */ /* 0x080fe40007f5e0ff */
[----:B------:R-:W-:Y:S01]  /*29d70*/  LEA.HI.X.SX32 R73, R73, R2, 0x1, P1 ;  /* 0x0000000249497211 */ /* 0x000fe200008f0eff */
[----:B------:R-:W-:Y:S04]  /*29d80*/  STL [R1+0x954], R77 ;  /* 0x0009544d01007387 */ /* 0x000fe80000100800 */
        /* <DEDUP_REMOVED lines=198> */
[----:B------:R-:W-:Y:S02]  /*2a9f0*/  LEA.HI.X.SX32 R24, R23, R2, 0x1, P0 ;  /* 0x0000000217187211 */ /* 0x000fe400000f0eff */
[-C--:B---3--:R-:W-:Y:S01]  /*2aa00*/  IADD3 R25, P1, R17, R3.reuse, RZ ;  /* 0x0000000311197210 */ /* 0x088fe20007f3e0ff */
[----:B------:R-:W-:Y:S01]  /*2aa10*/  STL [R1+0xb20], R27 ;  /* 0x000b201b01007387 */ /* 0x000fe20000100800 */
[----:B------:R-:W-:-:S03]  /*2aa20*/  IADD3 R23, P0, R16, R3, RZ ;  /* 0x0000000310177210 */ /* 0x000fc60007f1e0ff */
[----:B------:R-:W-:Y:S01]  /*2aa30*/  STL [R1+0xaec], R26 ;  /* 0x000aec1a01007387 */ /* 0x000fe20000100800 */
[----:B------:R-:W-:-:S03]  /*2aa40*/  LEA.HI.X.SX32 R22, R22, R2, 0x1, P6 ;  /* 0x0000000216167211 */ /* 0x000fc600030f0eff */
[----:B------:R-:W-:Y:S04]  /*2aa50*/  STL [R1+0xb28], R25 ;  /* 0x000b281901007387 */ /* 0x000fe80000100800 */
[----:B------:R0:W-:Y:S04]  /*2aa60*/  STL [R1+0xaf4], R24 ;  /* 0x000af41801007387 */ /* 0x0001e80000100800 */
[----:B------:R1:W-:Y:S01]  /*2aa70*/  STL [R1+0xb30], R23 ;  /* 0x000b301701007387 */ /* 0x0003e20000100800 */
[----:B0-----:R-:W-:-:S03]  /*2aa80*/  IADD3 R24, P6, R15, R3, RZ ;  /* 0x000000030f187210 */ /* 0x001fc60007fde0ff */
[----:B------:R0:W-:Y:S01]  /*2aa90*/  STL [R1+0xafc], R22 ;  /* 0x000afc1601007387 */ /* 0x0001e20000100800 */
[----:B-1----:R-:W-:-:S03]  /*2aaa0*/  LEA.HI.X.SX32 R23, R21, R2, 0x1, P5 ;  /* 0x0000000215177211 */ /* 0x002fc600028f0eff */
[----:B------:R-:W-:Y:S01]  /*2aab0*/  STL [R1+0xb38], R24 ;  /* 0x000b381801007387 */ /* 0x000fe20000100800 */
[----:B------:R-:W-:-:S03]  /*2aac0*/  LEA.HI.X.SX32 R21, R20, R2, 0x1, P4 ;  /* 0x0000000214157211 */ /* 0x000fc600020f0eff */
[----:B------:R-:W-:Y:S01]  /*2aad0*/  STL [R1+0xb04], R23 ;  /* 0x000b041701007387 */ /* 0x000fe20000100800 */
[----:B0-----:R-:W-:-:S03]  /*2aae0*/  IADD3 R22, P5, R14, R3, RZ ;  /* 0x000000030e167210 */ /* 0x001fc60007fbe0ff */
[----:B------:R-:W3:Y:S01]  /*2aaf0*/  LDL.LU R79, [R1] ;  /* 0x00000000014f7983 */ /* 0x000ee20000300800 */
[----:B------:R-:W-:-:S03]  /*2ab00*/  IADD3 R20, P4, R13, R3, RZ ;  /* 0x000000030d147210 */ /* 0x000fc60007f9e0ff */
[----:B------:R-:W-:Y:S01]  /*2ab10*/  STL [R1+0xb40], R22 ;  /* 0x000b401601007387 */ /* 0x000fe20000100800 */
[----:B------:R-:W-:-:S03]  /*2ab20*/  LEA.HI.X.SX32 R19, R19, R2, 0x1, P3 ;  /* 0x0000000213137211 */ /* 0x000fc600018f0eff */
[----:B------:R-:W-:Y:S04]  /*2ab30*/  STL [R1+0xb0c], R21 ;  /* 0x000b0c1501007387 */ /* 0x000fe80000100800 */
[----:B------:R-:W4:Y:S04]  /*2ab40*/  LDL.LU R65, [R1+0xc] ;  /* 0x00000c0001417983 */ /* 0x000f280000300800 */
[----:B------:R0:W-:Y:S04]  /*2ab50*/  STL [R1+0xb48], R20 ;  /* 0x000b481401007387 */ /* 0x0001e80000100800 */
[----:B------:R1:W-:Y:S04]  /*2ab60*/  STL [R1+0xb14], R19 ;  /* 0x000b141301007387 */ /* 0x0003e80000100800 */
[----:B------:R-:W2:Y:S01]  /*2ab70*/  LDL.LU R66, [R1+0x18] ;  /* 0x0000180001427983 */ /* 0x000ea20000300800 */
[----:B0-----:R-:W-:-:S02]  /*2ab80*/  IADD3 R20, P3, R12, R3, RZ ;  /* 0x000000030c147210 */ /* 0x001fc40007f7e0ff */
[----:B-1----:R-:W-:-:S03]  /*2ab90*/  LEA.HI.X.SX32 R19, R18, R2, 0x1, P2 ;  /* 0x0000000212137211 */ /* 0x002fc600010f0eff */
[----:B------:R-:W-:Y:S01]  /*2aba0*/  STL [R1+0xb50], R20 ;  /* 0x000b501401007387 */ /* 0x000fe20000100800 */
[-C--:B------:R-:W-:Y:S02]  /*2abb0*/  IADD3 R18, P2, R11, R3.reuse, RZ ;  /* 0x000000030b127210 */ /* 0x080fe40007f5e0ff */
[----:B------:R-:W-:Y:S01]  /*2abc0*/  LEA.HI.X.SX32 R17, R17, R2, 0x1, P1 ;  /* 0x0000000211117211 */ /* 0x000fe200008f0eff */
[----:B------:R-:W-:Y:S04]  /*2abd0*/  STL [R1+0xb1c], R19 ;  /* 0x000b1c1301007387 */ /* 0x000fe80000100800 */
[----:B------:R-:W2:Y:S04]  /*2abe0*/  LDL.LU R67, [R1+0x24] ;  /* 0x0000240001437983 */ /* 0x000ea80000300800 */
[----:B------:R0:W-:Y:S04]  /*2abf0*/  STL [R1+0xb58], R18 ;  /* 0x000b581201007387 */ /* 0x0001e80000100800 */
[----:B------:R1:W-:Y:S04]  /*2ac00*/  STL [R1+0xb24], R17 ;  /* 0x000b241101007387 */ /* 0x0003e80000100800 */
[----:B------:R-:W2:Y:S01]  /*2ac10*/  LDL.LU R68, [R1+0x34] ;  /* 0x0000340001447983 */ /* 0x000ea20000300800 */
[----:B0-----:R-:W-:-:S02]  /*2ac20*/  IADD3 R18, P1, R10, R3, RZ ;  /* 0x000000030a127210 */ /* 0x001fc40007f3e0ff */
[----:B-1----:R-:W-:-:S03]  /*2ac30*/  LEA.HI.X.SX32 R17, R16, R2, 0x1, P0 ;  /* 0x0000000210117211 */ /* 0x002fc600000f0eff */
[----:B------:R-:W-:Y:S01]  /*2ac40*/  STL [R1+0xb60], R18 ;  /* 0x000b601201007387 */ /* 0x000fe20000100800 */
[----:B------:R-:W-:-:S03]  /*2ac50*/  IADD3 R16, P0, R9, R3, RZ ;  /* 0x0000000309107210 */ /* 0x000fc60007f1e0ff */
[----:B------:R-:W-:Y:S01]  /*2ac60*/  STL [R1+0xb2c], R17 ;  /* 0x000b2c1101007387 */ /* 0x000fe20000100800 */
[----:B------:R-:W-:-:S03]  /*2ac70*/  LEA.HI.X.SX32 R15, R15, R2, 0x1, P6 ;  /* 0x000000020f0f7211 */ /* 0x000fc600030f0eff */
[----:B------:R-:W2:Y:S04]  /*2ac80*/  LDL.LU R69, [R1+0x3c] ;  /* 0x00003c0001457983 */ /* 0x000ea80000300800 */
[----:B------:R0:W-:Y:S04]  /*2ac90*/  STL [R1+0xb68], R16 ;  /* 0x000b681001007387 */ /* 0x0001e80000100800 */
[----:B------:R1:W-:Y:S04]  /*2aca0*/  STL [R1+0xb34], R15 ;  /* 0x000b340f01007387 */ /* 0x0003e80000100800 */
[----:B------:R-:W2:Y:S01]  /*2acb0*/  LDL.LU R70, [R1+0x4c] ;  /* 0x00004c0001467983 */ /* 0x000ea20000300800 */
[----:B0-----:R-:W-:-:S02]  /*2acc0*/  IADD3 R16, P6, R8, R3, RZ ;  /* 0x0000000308107210 */ /* 0x001fc40007fde0ff */
[----:B-1----:R-:W-:-:S03]  /*2acd0*/  LEA.HI.X.SX32 R15, R14, R2, 0x1, P5 ;  /* 0x000000020e0f7211 */ /* 0x002fc600028f0eff */
[----:B------:R-:W-:Y:S04]  /*2ace0*/  STL [R1+0xb70], R16 ;  /* 0x000b701001007387 */ /* 0x000fe80000100800 */
[----:B------:R-:W-:Y:S04]  /*2acf0*/  STL [R1+0xb3c], R15 ;  /* 0x000b3c0f01007387 */ /* 0x000fe80000100800 */
[----:B------:R-:W2:Y:S01]  /*2ad00*/  LDL.LU R71, [R1+0x58] ;  /* 0x0000580001477983 */ /* 0x000ea20000300800 */
[----:B------:R-:W-:Y:S02]  /*2ad10*/  IADD3 R14, P5, R7, R3, RZ ;  /* 0x00000003070e7210 */ /* 0x000fe40007fbe0ff */
[----:B------:R-:W-:-:S03]  /*2ad20*/  LEA.HI.X.SX32 R13, R13, R2, 0x1, P4 ;  /* 0x000000020d0d7211 */ /* 0x000fc600020f0eff */
[----:B------:R0:W-:Y:S04]  /*2ad30*/  STL [R1+0xb78], R14 ;  /* 0x000b780e01007387 */ /* 0x0001e80000100800 */
[----:B------:R1:W-:Y:S04]  /*2ad40*/  STL [R1+0xb44], R13 ;  /* 0x000b440d01007387 */ /* 0x0003e80000100800 */
[----:B------:R-:W2:Y:S01]  /*2ad50*/  LDL.LU R72, [R1+0x64] ;  /* 0x0000640001487983 */ /* 0x000ea20000300800 */
[----:B0-----:R-:W-:Y:S02]  /*2ad60*/  IADD3 R14, P4, R6, R3, RZ ;  /* 0x00000003060e7210 */ /* 0x001fe40007f9e0ff */
        /* <DEDUP_REMOVED lines=12> */
[----:B------:R-:W-:-:S03]  /*2ae30*/  LEA.HI.X.SX32 R9, R9, R2, 0x1, P0 ;  /* 0x0000000209097211 */ /* 0x000fc600000f0eff */
[----:B------:R-:W-:Y:S04]  /*2ae40*/  STL [R1+0xb5c], R11 ;  /* 0x000b5c0b01007387 */ /* 0x000fe80000100800 */
[----:B------:R-:W2:Y:S01]  /*2ae50*/  LDL.LU R75, [R1+0x8c] ;  /* 0x00008c00014b7983 */ /* 0x000ea20000300800 */
[-C--:B------:R-:W-:Y:S02]  /*2ae60*/  LEA.HI.X.SX32 R7, R7, R2.reuse, 0x1, P5 ;  /* 0x0000000207077211 */ /* 0x080fe400028f0eff */
[----:B------:R-:W-:Y:S02]  /*2ae70*/  LEA.HI.X.SX32 R5, R5, R2, 0x1, P3 ;  /* 0x0000000205057211 */ /* 0x000fe400018f0eff */
[----:B---3--:R-:W-:-:S05]  /*2ae80*/  IADD3 R10, P1, R79, R3, RZ ;  /* 0x000000034f0a7210 */ /* 0x008fca0007f3e0ff */
[----:B------:R4:W-:Y:S04]  /*2ae90*/  STL [R1+0xb98], R10 ;  /* 0x000b980a01007387 */ /* 0x0009e80000100800 */
[----:B------:R0:W-:Y:S04]  /*2aea0*/  STL [R1+0xb64], R9 ;  /* 0x000b640901007387 */ /* 0x0001e80000100800 */
[----:B------:R-:W3:Y:S01]  /*2aeb0*/  LDL.LU R76, [R1+0x98] ;  /* 0x00009800014c7983 */ /* 0x000ee20000300800 */
[----:B----4-:R-:W-:Y:S02]  /*2aec0*/  IADD3 R10, P0, R65, R3, RZ ;  /* 0x00000003410a7210 */ /* 0x010fe40007f1e0ff */
[----:B0-----:R-:W-:-:S03]  /*2aed0*/  LEA.HI.X.SX32 R9, R8, R2, 0x1, P6 ;  /* 0x0000000208097211 */ /* 0x001fc600030f0eff */
[----:B------:R-:W-:Y:S01]  /*2aee0*/  STL [R1+0xba0], R10 ;  /* 0x000ba00a01007387 */ /* 0x000fe20000100800 */
[----:B--2---:R-:W-:-:S03]  /*2aef0*/  IADD3 R8, P6, R66, R3, RZ ;  /* 0x0000000342087210 */ /* 0x004fc60007fde0ff */
[----:B------:R-:W-:Y:S04]  /*2af00*/  STL [R1+0xb6c], R9 ;  /* 0x000b6c0901007387 */ /* 0x000fe80000100800 */
[----:B------:R-:W2:Y:S04]  /*2af10*/  LDL.LU R77, [R1+0xa4] ;  /* 0x0000a400014d7983 */ /* 0x000ea80000300800 */
[----:B------:R0:W-:Y:S04]  /*2af20*/  STL [R1+0xba8], R8 ;  /* 0x000ba80801007387 */ /* 0x0001e80000100800 */
[----:B------:R1:W-:Y:S04]  /*2af30*/  STL [R1+0xb74], R7 ;  /* 0x000b740701007387 */ /* 0x0003e80000100800 */
[----:B------:R-:W4:Y:S01]  /*2af40*/  LDL.LU R63, [R1+0xb4] ;  /* 0x0000b400013f7983 */ /* 0x000f220000300800 */
[----:B0-----:R-:W-:-:S02]  /*2af50*/  IADD3 R8, P5, R67, R3, RZ ;  /* 0x0000000343087210 */ /* 0x001fc40007fbe0ff */
[----:B-1----:R-:W-:-:S03]  /*2af60*/  LEA.HI.X.SX32 R7, R6, R2, 0x1, P4 ;  /* 0x0000000206077211 */ /* 0x002fc600020f0eff */
[----:B------:R-:W-:Y:S01]  /*2af70*/  STL [R1+0xbb0], R8 ;  /* 0x000bb00801007387 */ /* 0x000fe20000100800 */
[----:B------:R-:W-:-:S03]  /*2af80*/  IADD3 R6, P4, R68, R3, RZ ;  /* 0x0000000344067210 */ /* 0x000fc60007f9e0ff */
[----:B------:R-:W-:Y:S04]  /*2af90*/  STL [R1+0xb7c], R7 ;  /* 0x000b7c0701007387 */ /* 0x000fe80000100800 */
[----:B------:R-:W4:Y:S04]  /*2afa0*/  LDL.LU R78, [R1+0xbc] ;  /* 0x0000bc00014e7983 */ /* 0x000f280000300800 */
[----:B------:R0:W-:Y:S04]  /*2afb0*/  STL [R1+0xbb8], R6 ;  /* 0x000bb80601007387 */ /* 0x0001e80000100800 */
[----:B------:R1:W-:Y:S04]  /*2afc0*/  STL [R1+0xb84], R5 ;  /* 0x000b840501007387 */ /* 0x0003e80000100800 */
[----:B------:R-:W4:Y:S01]  /*2afd0*/  LDL.LU R64, [R1+0xcc] ;  /* 0x0000cc0001407983 */ /* 0x000f220000300800 */
[----:B0-----:R-:W-:-:S02]  /*2afe0*/  IADD3 R6, P3, R69, R3, RZ ;  /* 0x0000000345067210 */ /* 0x001fc40007f7e0ff */
[----:B-1----:R-:W-:-:S03]  /*2aff0*/  LEA.HI.X.SX32 R5, R4, R2, 0x1, P2 ;  /* 0x0000000204057211 */ /* 0x002fc600010f0eff */
[----:B------:R-:W-:Y:S01]  /*2b000*/  STL [R1+0xbc0], R6 ;  /* 0x000bc00601007387 */ /* 0x000fe20000100800 */
[----:B------:R-:W-:-:S03]  /*2b010*/  IADD3 R4, P2, R70, R3, RZ ;  /* 0x0000000346047210 */ /* 0x000fc60007f5e0ff */
[----:B------:R0:W-:Y:S02]  /*2b020*/  STL [R1+0xb8c], R5 ;  /* 0x000b8c0501007387 */ /* 0x0001e40000100800 */
[----:B0-----:R-:W-:Y:S02]  /*2b030*/  LEA.HI.X.SX32 R5, R79, R2, 0x1, P1 ;  /* 0x000000024f057211 */ /* 0x001fe400008f0eff */
[----:B------:R-:W4:Y:S04]  /*2b040*/  LDL.LU R79, [R1+0xd4] ;  /* 0x0000d400014f7983 */ /* 0x000f280000300800 */
[----:B------:R0:W-:Y:S04]  /*2b050*/  STL [R1+0xbc8], R4 ;  /* 0x000bc80401007387 */ /* 0x0001e80000100800 */
[----:B------:R1:W-:Y:S01]  /*2b060*/  STL [R1+0xb94], R5 ;  /* 0x000b940501007387 */ /* 0x0003e20000100800 */
[----:B0-----:R-:W-:-:S02]  /*2b070*/  IADD3 R4, P1, R71, R3, RZ ;  /* 0x0000000347047210 */ /* 0x001fc40007f3e0ff */
[-C--:B-1----:R-:W-:Y:S02]  /*2b080*/  LEA.HI.X.SX32 R5, R65, R2.reuse, 0x1, P0 ;  /* 0x0000000241057211 */ /* 0x082fe400000f0eff */
[----:B------:R-:W4:Y:S04]  /*2b090*/  LDL.LU R65, [R1+0xe4] ;  /* 0x0000e40001417983 */ /* 0x000f280000300800 */
[----:B------:R-:W-:Y:S04]  /*2b0a0*/  STL [R1+0xbd0], R4 ;  /* 0x000bd00401007387 */ /* 0x000fe80000100800 */
[----:B------:R0:W-:Y:S02]  /*2b0b0*/  STL [R1+0xb9c], R5 ;  /* 0x000b9c0501007387 */ /* 0x0001e40000100800 */
[----:B0-----:R-:W-:-:S02]  /*2b0c0*/  LEA.HI.X.SX32 R5, R66, R2, 0x1, P6 ;  /* 0x0000000242057211 */ /* 0x001fc400030f0eff */
[----:B------:R-:W4:Y:S01]  /*2b0d0*/  LDL.LU R66, [R1+0xf0] ;  /* 0x0000f00001427983 */ /* 0x000f220000300800 */
[----:B------:R-:W-:-:S05]  /*2b0e0*/  IADD3 R4, P0, R72, R3, RZ ;  /* 0x0000000348047210 */ /* 0x000fca0007f1e0ff */
[----:B------:R0:W-:Y:S04]  /*2b0f0*/  STL [R1+0xbd8], R4 ;  /* 0x000bd80401007387 */ /* 0x0001e80000100800 */
[----:B------:R1:W-:Y:S01]  /*2b100*/  STL [R1+0xba4], R5 ;  /* 0x000ba40501007387 */ /* 0x0003e20000100800 */
[-C--:B0-----:R-:W-:Y:S02]  /*2b110*/  IADD3 R4, P6, R73, R3.reuse, RZ ;  /* 0x0000000349047210 */ /* 0x081fe40007fde0ff */
[----:B-1----:R-:W-:Y:S02]  /*2b120*/  LEA.HI.X.SX32 R5, R67, R2, 0x1, P5 ;  /* 0x0000000243057211 */ /* 0x002fe400028f0eff */
[----:B------:R-:W4:Y:S04]  /*2b130*/  LDL.LU R67, [R1+0xfc] ;  /* 0x0000fc0001437983 */ /* 0x000f280000300800 */
[----:B------:R0:W-:Y:S04]  /*2b140*/  STL [R1+0xbe0], R4 ;  /* 0x000be00401007387 */ /* 0x0001e80000100800 */
[----:B------:R1:W-:Y:S01]  /*2b150*/  STL [R1+0xbac], R5 ;  /* 0x000bac0501007387 */ /* 0x0003e20000100800 */
[----:B0-----:R-:W-:-:S02]  /*2b160*/  IADD3 R4, P5, R74, R3, RZ ;  /* 0x000000034a047210 */ /* 0x001fc40007fbe0ff */
[----:B-1----:R-:W-:Y:S02]  /*2b170*/  LEA.HI.X.SX32 R5, R68, R2, 0x1, P4 ;  /* 0x0000000244057211 */ /* 0x002fe400020f0eff */
        /* <DEDUP_REMOVED lines=10> */
[----:B---3--:R-:W-:-:S05]  /*2b220*/  IADD3 R4, P3, R76, R3, RZ ;  /* 0x000000034c047210 */ /* 0x008fca0007f7e0ff */
[----:B------:R2:W-:Y:S04]  /*2b230*/  STL [R1+0xbf8], R4 ;  /* 0x000bf80401007387 */ /* 0x0005e80000100800 */
[----:B------:R0:W-:Y:S01]  /*2b240*/  STL [R1+0xbc4], R5 ;  /* 0x000bc40501007387 */ /* 0x0001e20000100800 */
[-C--:B--2---:R-:W-:Y:S02]  /*2b250*/  IADD3 R4, P2, R77, R3.reuse, RZ ;  /* 0x000000034d047210 */ /* 0x084fe40007f5e0ff */
[----:B0-----:R-:W-:Y:S02]  /*2b260*/  LEA.HI.X.SX32 R5, R71, R2, 0x1, P1 ;  /* 0x0000000247057211 */ /* 0x001fe400008f0eff */
[----:B------:R-:W2:Y:S04]  /*2b270*/  LDL.LU R71, [R1+0x130] ;  /* 0x0001300001477983 */ /* 0x000ea80000300800 */
[----:B------:R4:W-:Y:S04]  /*2b280*/  STL [R1+0xc00], R4 ;  /* 0x000c000401007387 */ /* 0x0009e80000100800 */
[----:B------:R0:W-:Y:S01]  /*2b290*/  STL [R1+0xbcc], R5 ;  /* 0x000bcc0501007387 */ /* 0x0001e20000100800 */
[----:B----4-:R-:W-:-:S02]  /*2b2a0*/  IADD3 R4, P1, R63, R3, RZ ;  /* 0x000000033f047210 */ /* 0x010fc40007f3e0ff */
[----:B0-----:R-:W-:Y:S02]  /*2b2b0*/  LEA.HI.X.SX32 R5, R72, R2, 0x1, P0 ;  /* 0x0000000248057211 */ /* 0x001fe400000f0eff */
[----:B------:R-:W3:Y:S04]  /*2b2c0*/  LDL.LU R72, [R1+0x13c] ;  /* 0x00013c0001487983 */ /* 0x000ee80000300800 */
        /* <DEDUP_REMOVED lines=49> */
[----:B--2---:R-:W-:-:S05]  /*2b5e0*/  IADD3 R4, P5, R71, R3, RZ ;  /* 0x0000000347047210 */ /* 0x004fca0007fbe0ff */
[----:B------:R-:W-:Y:S04]  /*2b5f0*/  STL [R1+0xc58], R4 ;  /* 0x000c580401007387 */ /* 0x000fe80000100800 */
[----:B------:R0:W-:Y:S02]  /*2b600*/  STL [R1+0xc24], R5 ;  /* 0x000c240501007387 */ /* 0x0001e40000100800 */
[----:B0-----:R-:W-:Y:S02]  /*2b610*/  LEA.HI.X.SX32 R5, R66, R2, 0x1, P3 ;  /* 0x0000000242057211 */ /* 0x001fe400018f0eff */
[-C--:B---3--:R-:W-:Y:S01]  /*2b620*/  IADD3 R4, P4, R72, R3.reuse, RZ ;  /* 0x0000000348047210 */ /* 0x088fe20007f9e0ff */
        /* <DEDUP_REMOVED lines=59> */
[----:B------:R-:W2:Y:S01]  /*2b9e0*/  LDL.LU R63, [R1+0x254] ;  /* 0x00025400013f7983 */ /* 0x000ea20000300800 */
[----:B---3--:R-:W-:-:S05]  /*2b9f0*/  IADD3 R4, P6, R67, R3, RZ ;  /* 0x0000000343047210 */ /* 0x008fca0007fde0ff */
[----:B------:R-:W-:Y:S04]  /*2ba00*/  STL [R1+0xcc0], R4 ;  /* 0x000cc00401007387 */ /* 0x000fe80000100800 */
[----:B------:R0:W-:Y:S02]  /*2ba10*/  STL [R1+0xc8c], R5 ;  /* 0x000c8c0501007387 */ /* 0x0001e40000100800 */
[----:B0-----:R-:W-:Y:S02]  /*2ba20*/  LEA.HI.X.SX32 R5, R78, R2, 0x1, P4 ;  /* 0x000000024e057211 */ /* 0x001fe400020f0eff */
[-C--:B----4-:R-:W-:Y:S01]  /*2ba30*/  IADD3 R4, P5, R68, R3.reuse, RZ ;  /* 0x0000000344047210 */ /* 0x090fe20007fbe0ff */
        /* <DEDUP_REMOVED lines=59> */
[----:B------:R-:W3:Y:S01]  /*2bdf0*/  LDL.LU R74, [R1+0x2b8] ;  /* 0x0002b800014a7983 */ /* 0x000ee20000300800 */
[----:B----4-:R-:W-:-:S05]  /*2be00*/  IADD3 R4, P0, R64, R3, RZ ;  /* 0x0000000340047210 */ /* 0x010fca0007f1e0ff */
[----:B------:R-:W-:Y:S04]  /*2be10*/  STL [R1+0x1140], R4 ;  /* 0x0011400401007387 */ /* 0x000fe80000100800 */
[----:B------:R0:W-:Y:S02]  /*2be20*/  STL [R1+0xcf4], R5 ;  /* 0x000cf40501007387 */ /* 0x0001e40000100800 */
[----:B0-----:R-:W-:Y:S02]  /*2be30*/  LEA.HI.X.SX32 R5, R75, R2, 0x1, P5 ;  /* 0x000000024b057211 */ /* 0x001fe400028f0eff */
[-C--:B------:R-:W-:Y:S01]  /*2be40*/  IADD3 R4, P6, R79, R3.reuse, RZ ;  /* 0x000000034f047210 */ /* 0x080fe20007fde0ff */
        /* <DEDUP_REMOVED lines=59> */
[----:B------:R-:W4:Y:S01]  /*2c200*/  LDL.LU R70, [R1+0x32c] ;  /* 0x00032c0001467983 */ /* 0x000f220000300800 */
[----:B------:R-:W-:-:S05]  /*2c210*/  IADD3 R4, P1, R76, R3, RZ ;  /* 0x000000034c047210 */ /* 0x000fca0007f3e0ff */
        /* <DEDUP_REMOVED lines=197> */
[-C--:B0-----:R-:W-:Y:S02]  /*2ce70*/  LEA.HI.X.SX32 R5, R76, R2.reuse, 0x1, P2 ;  /* 0x000000024c057211 */ /* 0x081fe400010f0eff */
[----:B------:R-:W-:Y:S01]  /*2ce80*/  IADD3 R4, P3, R65, R3, RZ ;  /* 0x0000000341047210 */ /* 0x000fe20007f7e0ff */
        /* <DEDUP_REMOVED lines=432> */
[----:B------:R0:W-:Y:S04]  /*2e990*/  STL [R1+0x1564], R5 ;  /* 0x0015640501007387 */ /* 0x0001e80000100800 */
[----:B------:R-:W4:Y:S01]  /*2e9a0*/  LDL.LU R62, [R1+0x168] ;  /* 0x00016800013e7983 */ /* 0x000f220000300800 */
[----:B0-----:R-:W-:-:S02]  /*2e9b0*/  LEA.HI.X.SX32 R5, R63, R2, 0x1, P6 ;  /* 0x000000023f057211 */ /* 0x001fc400030f0eff */
        /* <DEDUP_REMOVED lines=10> */
[----:B--2---:R-:W-:-:S05]  /*2ea60*/  IADD3 R4, P5, R69, R3, RZ ;  /* 0x0000000345047210 */ /* 0x004fca0007fbe0ff */
[----:B------:R-:W-:Y:S04]  /*2ea70*/  STL [R1+0x15b0], R4 ;  /* 0x0015b00401007387 */ /* 0x000fe80000100800 */
[----:B------:R0:W-:Y:S02]  /*2ea80*/  STL [R1+0x157c], R5 ;  /* 0x00157c0501007387 */ /* 0x0001e40000100800 */
[----:B0-----:R-:W-:Y:S02]  /*2ea90*/  LEA.HI.X.SX32 R5, R79, R2, 0x1, P3 ;  /* 0x000000024f057211 */ /* 0x001fe400018f0eff */
[----:B------:R-:W2:Y:S01]  /*2eaa0*/  LDL.LU R79, [R1+0x158] ;  /* 0x00015800014f7983 */ /* 0x000ea20000300800 */
[----:B---3--:R-:W-:-:S05]  /*2eab0*/  IADD3 R4, P4, R70, R3, RZ ;  /* 0x0000000346047210 */ /* 0x008fca0007f9e0ff */
[----:B------:R-:W-:Y:S04]  /*2eac0*/  STL [R1+0x15b8], R4 ;  /* 0x0015b80401007387 */ /* 0x000fe80000100800 */
[----:B------:R0:W-:Y:S04]  /*2ead0*/  STL [R1+0x1584], R5 ;  /* 0x0015840501007387 */ /* 0x0001e80000100800 */
[----:B------:R-:W3:Y:S01]  /*2eae0*/  LDL.LU R64, [R1+0x150] ;  /* 0x0001500001407983 */ /* 0x000ee20000300800 */
[----:B0-----:R-:W-:Y:S02]  /*2eaf0*/  LEA.HI.X.SX32 R5, R65, R2, 0x1, P2 ;  /* 0x0000000241057211 */ /* 0x001fe400010f0eff */
[----:B----4-:R-:W-:-:S05]  /*2eb00*/  IADD3 R4, P3, R71, R3, RZ ;  /* 0x0000000347047210 */ /* 0x010fca0007f7e0ff */
[----:B------:R-:W-:Y:S04]  /*2eb10*/  STL [R1+0x15c0], R4 ;  /* 0x0015c00401007387 */ /* 0x000fe80000100800 */
[----:B------:R0:W-:Y:S04]  /*2eb20*/  STL [R1+0x158c], R5 ;  /* 0x00158c0501007387 */ /* 0x0001e80000100800 */
[----:B------:R-:W4:Y:S01]  /*2eb30*/  LDL.LU R65, [R1+0x148] ;  /* 0x0001480001417983 */ /* 0x000f220000300800 */
[----:B0-----:R-:W-:Y:S02]  /*2eb40*/  LEA.HI.X.SX32 R5, R66, R2, 0x1, P1 ;  /* 0x0000000242057211 */ /* 0x001fe400008f0eff */
[----:B------:R-:W-:-:S05]  /*2eb50*/  IADD3 R4, P2, R72, R3, RZ ;  /* 0x0000000348047210 */ /* 0x000fca0007f5e0ff */
        /* <DEDUP_REMOVED lines=25> */
[----:B------:R0:W-:Y:S04]  /*2ecf0*/  STL [R1+0x15f0], R4 ;  /* 0x0015f00401007387 */ /* 0x0001e80000100800 */
[----:B------:R1:W-:Y:S04]  /*2ed00*/  STL [R1+0x15bc], R5 ;  /* 0x0015bc0501007387 */ /* 0x0003e80000100800 */
[----:B------:R-:W4:Y:S01]  /*2ed10*/  LDL.LU R71, [R1+0x128] ;  /* 0x0001280001477983 */ /* 0x000f220000300800 */
[----:B0-----:R-:W-:Y:S02]  /*2ed20*/  IADD3 R4, P3, R62, R3, RZ ;  /* 0x000000033e047210 */ /* 0x001fe40007f7e0ff */
[----:B-1----:R-:W-:-:S03]  /*2ed30*/  LEA.HI.X.SX32 R5, R72, R2, 0x1, P2 ;  /* 0x0000000248057211 */ /* 0x002fc600010f0eff */
        /* <DEDUP_REMOVED lines=11> */
[----:B------:R-:W4:Y:S04]  /*2edf0*/  LDL.LU R74, [R1+0x114] ;  /* 0x00011400014a7983 */ /* 0x000f280000300800 */
[----:B------:R0:W-:Y:S02]  /*2ee00*/  STL [R1+0x15d4], R5 ;  /* 0x0015d40501007387 */ /* 0x0001e40000100800 */
[----:B0-----:R-:W-:-:S02]  /*2ee10*/  LEA.HI.X.SX32 R5, R75, R2, 0x1, P6 ;  /* 0x000000024b057211 */ /* 0x001fc400030f0eff */
[----:B------:R-:W-:Y:S02]  /*2ee20*/  LEA.HI.X.SX32 R6, R62, R2, 0x1, P3 ;  /* 0x000000023e067211 */ /* 0x000fe400018f0eff */
[----:B--2---:R-:W-:-:S05]  /*2ee30*/  IADD3 R4, P0, R79, R3, RZ ;  /* 0x000000034f047210 */ /* 0x004fca0007f1e0ff */
[----:B------:R3:W-:Y:S04]  /*2ee40*/  STL [R1+0x1610], R4 ;  /* 0x0016100401007387 */ /* 0x0007e80000100800 */
[----:B------:R-:W2:Y:S01]  /*2ee50*/  LDL.LU R75, [R1+0x110] ;  /* 0x00011000014b7983 */ /* 0x000ea20000300800 */
[----:B---3--:R-:W-:-:S03]  /*2ee60*/  IADD3 R4, P6, R64, R3, RZ ;  /* 0x0000000340047210 */ /* 0x008fc60007fde0ff */
[----:B------:R0:W-:Y:S04]  /*2ee70*/  STL [R1+0x15dc], R5 ;  /* 0x0015dc0501007387 */ /* 0x0001e80000100800 */
[----:B------:R4:W-:Y:S01]  /*2ee80*/  STL [R1+0x1618], R4 ;  /* 0x0016180401007387 */ /* 0x0009e20000100800 */
[----:B0-----:R-:W-:-:S03]  /*2ee90*/  LEA.HI.X.SX32 R5, R76, R2, 0x1, P5 ;  /* 0x000000024c057211 */ /* 0x001fc600028f0eff */
[----:B------:R-:W3:Y:S04]  /*2eea0*/  LDL.LU R76, [R1+0x108] ;  /* 0x00010800014c7983 */ /* 0x000ee80000300800 */
[----:B------:R0:W-:Y:S01]  /*2eeb0*/  STL [R1+0x15e4], R5 ;  /* 0x0015e40501007387 */ /* 0x0001e20000100800 */
[----:B----4-:R-:W-:Y:S02]  /*2eec0*/  IADD3 R4, P5, R65, R3, RZ ;  /* 0x0000000341047210 */ /* 0x010fe40007fbe0ff */
[----:B0-----:R-:W-:-:S03]  /*2eed0*/  LEA.HI.X.SX32 R5, R77, R2, 0x1, P4 ;  /* 0x000000024d057211 */ /* 0x001fc600020f0eff */
[----:B------:R0:W-:Y:S04]  /*2eee0*/  STL [R1+0x1620], R4 ;  /* 0x0016200401007387 */ /* 0x0001e80000100800 */
[----:B------:R-:W4:Y:S04]  /*2eef0*/  LDL.LU R77, [R1+0x104] ;  /* 0x00010400014d7983 */ /* 0x000f280000300800 */
[----:B------:R-:W-:Y:S01]  /*2ef00*/  STL [R1+0x15ec], R5 ;  /* 0x0015ec0501007387 */ /* 0x000fe20000100800 */
[----:B0-----:R-:W-:-:S05]  /*2ef10*/  IADD3 R4, P4, R66, R3, RZ ;  /* 0x0000000342047210 */ /* 0x001fca0007f9e0ff */
[----:B------:R0:W-:Y:S04]  /*2ef20*/  STL [R1+0x1628], R4 ;  /* 0x0016280401007387 */ /* 0x0001e80000100800 */
[----:B------:R-:W-:Y:S01]  /*2ef30*/  STL [R1+0x15f4], R6 ;  /* 0x0015f40601007387 */ /* 0x000fe20000100800 */
[----:B0-----:R-:W-:-:S03]  /*2ef40*/  LEA.HI.X.SX32 R4, R78, R2, 0x1, P2 ;  /* 0x000000024e047211 */ /* 0x001fc600010f0eff */
[----:B------:R-:W4:Y:S01]  /*2ef50*/  LDL.LU R78, [R1+0x100] ;  /* 0x00010000014e7983 */ /* 0x000f220000300800 */
[----:B------:R-:W-:-:S05]  /*2ef60*/  IADD3 R5, P3, R67, R3, RZ ;  /* 0x0000000343057210 */ /* 0x000fca0007f7e0ff */
[----:B------:R-:W-:Y:S04]  /*2ef70*/  STL [R1+0x1630], R5 ;  /* 0x0016300501007387 */ /* 0x000fe80000100800 */
[----:B------:R0:W-:Y:S04]  /*2ef80*/  STL [R1+0x15fc], R4 ;  /* 0x0015fc0401007387 */ /* 0x0001e80000100800 */
[----:B------:R-:W4:Y:S01]  /*2ef90*/  LDL.LU R61, [R1+0xf8] ;  /* 0x0000f800013d7983 */ /* 0x000f220000300800 */
[----:B0-----:R-:W-:Y:S02]  /*2efa0*/  LEA.HI.X.SX32 R4, R63, R2, 0x1, P1 ;  /* 0x000000023f047211 */ /* 0x001fe400008f0eff */
[----:B------:R-:W-:-:S05]  /*2efb0*/  IADD3 R5, P2, R68, R3, RZ ;  /* 0x0000000344057210 */ /* 0x000fca0007f5e0ff */
[----:B------:R-:W-:Y:S04]  /*2efc0*/  STL [R1+0x1638], R5 ;  /* 0x0016380501007387 */ /* 0x000fe80000100800 */
[----:B------:R0:W-:Y:S02]  /*2efd0*/  STL [R1+0x1604], R4 ;  /* 0x0016040401007387 */ /* 0x0001e40000100800 */
[----:B0-----:R-:W-:Y:S02]  /*2efe0*/  LEA.HI.X.SX32 R4, R79, R2, 0x1, P0 ;  /* 0x000000024f047211 */ /* 0x001fe400000f0eff */
        /* <DEDUP_REMOVED lines=13> */
[----:B------:R-:W-:Y:S01]  /*2f0c0*/  STL [R1+0x161c], R4 ;  /* 0x00161c0401007387 */ /* 0x000fe20000100800 */
[----:B------:R-:W-:Y:S02]  /*2f0d0*/  IADD3 R6, P5, R72, R3, RZ ;  /* 0x0000000348067210 */ /* 0x000fe40007fbe0ff */
[----:B0-----:R-:W-:-:S03]  /*2f0e0*/  LEA.HI.X.SX32 R5, R66, R2, 0x1, P4 ;  /* 0x0000000242057211 */ /* 0x001fc600020f0eff */
[----:B------:R-:W-:Y:S04]  /*2f0f0*/  STL [R1+0x1658], R6 ;  /* 0x0016580601007387 */ /* 0x000fe80000100800 */
[----:B------:R-:W4:Y:S04]  /*2f100*/  LDL.LU R64, [R1+0xe0] ;  /* 0x0000e00001407983 */ /* 0x000f280000300800 */
[----:B------:R0:W-:Y:S02]  /*2f110*/  STL [R1+0x1624], R5 ;  /* 0x0016240501007387 */ /* 0x0001e40000100800 */
[----:B0-----:R-:W-:-:S02]  /*2f120*/  LEA.HI.X.SX32 R5, R67, R2, 0x1, P3 ;  /* 0x0000000243057211 */ /* 0x001fc400018f0eff */
[----:B------:R-:W-:-:S05]  /*2f130*/  IADD3 R4, P4, R73, R3, RZ ;  /* 0x0000000349047210 */ /* 0x000fca0007f9e0ff */
[----:B------:R0:W-:Y:S04]  /*2f140*/  STL [R1+0x1660], R4 ;  /* 0x0016600401007387 */ /* 0x0001e80000100800 */
[----:B------:R-:W4:Y:S04]  /*2f150*/  LDL.LU R65, [R1+0xdc] ;  /* 0x0000dc0001417983 */ /* 0x000f280000300800 */
[----:B------:R1:W-:Y:S01]  /*2f160*/  STL [R1+0x162c], R5 ;  /* 0x00162c0501007387 */ /* 0x0003e20000100800 */
[----:B0-----:R-:W-:-:S05]  /*2f170*/  IADD3 R4, P3, R74, R3, RZ ;  /* 0x000000034a047210 */ /* 0x001fca0007f7e0ff */
[----:B------:R-:W-:Y:S01]  /*2f180*/  STL [R1+0x1668], R4 ;  /* 0x0016680401007387 */ /* 0x000fe20000100800 */
[----:B-1----:R-:W-:-:S03]  /*2f190*/  LEA.HI.X.SX32 R5, R68, R2, 0x1, P2 ;  /* 0x0000000244057211 */ /* 0x002fc600010f0eff */
[----:B------:R-:W4:Y:S04]  /*2f1a0*/  LDL.LU R66, [R1+0xd8] ;  /* 0x0000d80001427983 */ /* 0x000f280000300800 */
[----:B------:R0:W-:Y:S02]  /*2f1b0*/  STL [R1+0x1634], R5 ;  /* 0x0016340501007387 */ /* 0x0001e40000100800 */
[----:B0-----:R-:W-:Y:S02]  /*2f1c0*/  LEA.HI.X.SX32 R5, R69, R2, 0x1, P1 ;  /* 0x0000000245057211 */ /* 0x001fe400008f0eff */
[----:B--2---:R-:W-:-:S05]  /*2f1d0*/  IADD3 R4, P2, R75, R3, RZ ;  /* 0x000000034b047210 */ /* 0x004fca0007f5e0ff */
[----:B------:R3:W-:Y:S04]  /*2f1e0*/  STL [R1+0x1670], R4 ;  /* 0x0016700401007387 */ /* 0x0007e80000100800 */
[----:B------:R-:W2:Y:S04]  /*2f1f0*/  LDL.LU R67, [R1+0xd0] ;  /* 0x0000d00001437983 */ /* 0x000ea80000300800 */
[----:B------:R0:W-:Y:S01]  /*2f200*/  STL [R1+0x163c], R5 ;  /* 0x00163c0501007387 */ /* 0x0001e20000100800 */
[----:B---3--:R-:W-:Y:S02]  /*2f210*/  IADD3 R4, P1, R76, R3, RZ ;  /* 0x000000034c047210 */ /* 0x008fe40007f3e0ff */
[----:B0-----:R-:W-:-:S03]  /*2f220*/  LEA.HI.X.SX32 R5, R70, R2, 0x1, P0 ;  /* 0x0000000246057211 */ /* 0x001fc600000f0eff */
[----:B------:R4:W-:Y:S04]  /*2f230*/  STL [R1+0x1678], R4 ;  /* 0x0016780401007387 */ /* 0x0009e80000100800 */
[----:B------:R-:W3:Y:S04]  /*2f240*/  LDL.LU R68, [R1+0xc8] ;  /* 0x0000c80001447983 */ /* 0x000ee80000300800 */
[----:B------:R0:W-:Y:S01]  /*2f250*/  STL [R1+0x1644], R5 ;  /* 0x0016440501007387 */ /* 0x0001e20000100800 */
[----:B----4-:R-:W-:Y:S02]  /*2f260*/  IADD3 R4, P0, R77, R3, RZ ;  /* 0x000000034d047210 */ /* 0x010fe40007f1e0ff */
[----:B0-----:R-:W-:-:S03]  /*2f270*/  LEA.HI.X.SX32 R5, R71, R2, 0x1, P6 ;  /* 0x0000000247057211 */ /* 0x001fc600030f0eff */
[----:B------:R-:W-:Y:S04]  /*2f280*/  STL [R1+0x1680], R4 ;  /* 0x0016800401007387 */ /* 0x000fe80000100800 */
[----:B------:R-:W4:Y:S04]  /*2f290*/  LDL.LU R69, [R1+0xc4] ;  /* 0x0000c40001457983 */ /* 0x000f280000300800 */
[----:B------:R0:W-:Y:S04]  /*2f2a0*/  STL [R1+0x164c], R5 ;  /* 0x00164c0501007387 */ /* 0x0001e80000100800 */
[----:B------:R-:W4:Y:S01]  /*2f2b0*/  LDL.LU R70, [R1+0xc0] ;  /* 0x0000c00001467983 */ /* 0x000f220000300800 */
[----:B0-----:R-:W-:-:S02]  /*2f2c0*/  LEA.HI.X.SX32 R5, R72, R2, 0x1, P5 ;  /* 0x0000000248057211 */ /* 0x001fc400028f0eff */
        /* <DEDUP_REMOVED lines=12> */
[----:B------:R-:W4:Y:S04]  /*2f390*/  LDL.LU R73, [R1+0xac] ;  /* 0x0000ac0001497983 */ /* 0x000f280000300800 */
[----:B------:R1:W-:Y:S01]  /*2f3a0*/  STL [R1+0x1664], R5 ;  /* 0x0016640501007387 */ /* 0x0003e20000100800 */
[----:B0-----:R-:W-:Y:S02]  /*2f3b0*/  IADD3 R4, P3, R62, R3, RZ ;  /* 0x000000033e047210 */ /* 0x001fe40007f7e0ff */
[----:B-1----:R-:W-:-:S03]  /*2f3c0*/  LEA.HI.X.SX32 R5, R75, R2, 0x1, P2 ;  /* 0x000000024b057211 */ /* 0x002fc600010f0eff */
[----:B------:R0:W-:Y:S04]  /*2f3d0*/  STL [R1+0x16a0], R4 ;  /* 0x0016a00401007387 */ /* 0x0001e80000100800 */
[----:B------:R-:W4:Y:S04]  /*2f3e0*/  LDL.LU R74, [R1+0xa8] ;  /* 0x0000a800014a7983 */ /* 0x000f280000300800 */
[----:B------:R1:W-:Y:S01]  /*2f3f0*/  STL [R1+0x166c], R5 ;  /* 0x00166c0501007387 */ /* 0x0003e20000100800 */
[----:B0-----:R-:W-:-:S05]  /*2f400*/  IADD3 R4, P2, R63, R3, RZ ;  /* 0x000000033f047210 */ /* 0x001fca0007f5e0ff */
[----:B------:R-:W-:Y:S04]  /*2f410*/  STL [R1+0x16a8], R4 ;  /* 0x0016a80401007387 */ /* 0x000fe80000100800 */
[----:B------:R-:W4:Y:S01]  /*2f420*/  LDL.LU R75, [R1+0xa0] ;  /* 0x0000a000014b7983 */ /* 0x000f220000300800 */
[----:B-1----:R-:W-:-:S05]  /*2f430*/  LEA.HI.X.SX32 R5, R76, R2, 0x1, P1 ;  /* 0x000000024c057211 */ /* 0x002fca00008f0eff */
[----:B------:R0:W-:Y:S04]  /*2f440*/  STL [R1+0x1674], R5 ;  /* 0x0016740501007387 */ /* 0x0001e80000100800 */
[----:B------:R-:W4:Y:S01]  /*2f450*/  LDL.LU R76, [R1+0x9c] ;  /* 0x00009c00014c7983 */ /* 0x000f220000300800 */
[----:B0-----:R-:W-:Y:S02]  /*2f460*/  LEA.HI.X.SX32 R5, R77, R2, 0x1, P0 ;  /* 0x000000024d057211 */ /* 0x001fe400000f0eff */
[----:B------:R-:W-:-:S05]  /*2f470*/  IADD3 R4, P1, R64, R3, RZ ;  /* 0x0000000340047210 */ /* 0x000fca0007f3e0ff */
[----:B------:R-:W-:Y:S04]  /*2f480*/  STL [R1+0x16b0], R4 ;  /* 0x0016b00401007387 */ /* 0x000fe80000100800 */
[----:B------:R0:W-:Y:S04]  /*2f490*/  STL [R1+0x167c], R5 ;  /* 0x00167c0501007387 */ /* 0x0001e80000100800 */
[----:B------:R-:W4:Y:S01]  /*2f4a0*/  LDL.LU R77, [R1+0x94] ;  /* 0x00009400014d7983 */ /* 0x000f220000300800 */
[-C--:B0-----:R-:W-:Y:S02]  /*2f4b0*/  LEA.HI.X.SX32 R5, R78, R2.reuse, 0x1, P6 ;  /* 0x000000024e057211 */ /* 0x081fe400030f0eff */
[----:B------:R-:W-:-:S02]  /*2f4c0*/  LEA.HI.X.SX32 R6, R61, R2, 0x1, P5 ;  /* 0x000000023d067211 */ /* 0x000fc400028f0eff */
[----:B------:R-:W-:-:S05]  /*2f4d0*/  IADD3 R4, P0, R65, R3, RZ ;  /* 0x0000000341047210 */ /* 0x000fca0007f1e0ff */
[----:B------:R0:W-:Y:S04]  /*2f4e0*/  STL [R1+0x16b8], R4 ;  /* 0x0016b80401007387 */ /* 0x0001e80000100800 */
[----:B------:R-:W-:Y:S04]  /*2f4f0*/  STL [R1+0x1684], R5 ;  /* 0x0016840501007387 */ /* 0x000fe80000100800 */
[----:B------:R-:W4:Y:S01]  /*2f500*/  LDL.LU R78, [R1+0x90] ;  /* 0x00009000014e7983 */ /* 0x000f220000300800 */
[----:B0-----:R-:W-:-:S05]  /*2f510*/  IADD3 R4, P6, R66, R3, RZ ;  /* 0x0000000342047210 */ /* 0x001fca0007fde0ff */
[----:B------:R0:W-:Y:S04]  /*2f520*/  STL [R1+0x16c0], R4 ;  /* 0x0016c00401007387 */ /* 0x0001e80000100800 */
[----:B------:R3:W-:Y:S01]  /*2f530*/  STL [R1+0x168c], R6 ;  /* 0x00168c0601007387 */ /* 0x0007e20000100800 */
[----:B0-----:R-:W-:-:S03]  /*2f540*/  LEA.HI.X.SX32 R4, R79, R2, 0x1, P4 ;  /* 0x000000024f047211 */ /* 0x001fc600020f0eff */
[----:B------:R-:W4:Y:S01]  /*2f550*/  LDL.LU R79, [R1+0x88] ;  /* 0x00008800014f7983 */ /* 0x000f220000300800 */
[----:B--2---:R-:W-:-:S05]  /*2f560*/  IADD3 R5, P5, R67, R3, RZ ;  /* 0x0000000343057210 */ /* 0x004fca0007fbe0ff */
[----:B------:R0:W-:Y:S04]  /*2f570*/  STL [R1+0x16c8], R5 ;  /* 0x0016c80501007387 */ /* 0x0001e80000100800 */
[----:B------:R-:W-:Y:S01]  /*2f580*/  STL [R1+0x1694], R4 ;  /* 0x0016940401007387 */ /* 0x000fe20000100800 */
[----:B---3--:R-:W-:Y:S02]  /*2f590*/  IADD3 R6, P4, R68, R3, RZ ;  /* 0x0000000344067210 */ /* 0x008fe40007f9e0ff */
[----:B0-----:R-:W-:-:S03]  /*2f5a0*/  LEA.HI.X.SX32 R5, R62, R2, 0x1, P3 ;  /* 0x000000023e057211 */ /* 0x001fc600018f0eff */
[----:B------:R0:W-:Y:S04]  /*2f5b0*/  STL [R1+0x16d0], R6 ;  /* 0x0016d00601007387 */ /* 0x0001e80000100800 */
[----:B------:R-:W2:Y:S01]  /*2f5c0*/  LDL.LU R58, [R1+0x84] ;  /* 0x00008400013a7983 */ /* 0x000ea20000300800 */
[----:B0-----:R-:W-:Y:S02]  /*2f5d0*/  LEA.HI.X.SX32 R6, R63, R2, 0x1, P2 ;  /* 0x000000023f067211 */ /* 0x001fe400010f0eff */
[-C--:B----4-:R-:W-:Y:S01]  /*2f5e0*/  IADD3 R4, P3, R69, R3.reuse, RZ ;  /* 0x0000000345047210 */ /* 0x090fe20007f7e0ff */
[----:B------:R0:W-:Y:S04]  /*2f5f0*/  STL [R1+0x169c], R5 ;  /* 0x00169c0501007387 */ /* 0x0001e80000100800 */
[----:B------:R1:W-:Y:S04]  /*2f600*/  STL [R1+0x16d8], R4 ;  /* 0x0016d80401007387 */ /* 0x0003e80000100800 */
[----:B------:R-:W-:Y:S01]  /*2f610*/  STL [R1+0x16a4], R6 ;  /* 0x0016a40601007387 */ /* 0x000fe20000100800 */
[----:B0-----:R-:W-:-:S03]  /*2f620*/  IADD3 R5, P2, R70, R3, RZ ;  /* 0x0000000346057210 */ /* 0x001fc60007f5e0ff */
[----:B------:R-:W3:Y:S01]  /*2f630*/  LDL.LU R59, [R1+0x7c] ;  /* 0x00007c00013b7983 */ /* 0x000ee20000300800 */
[----:B-1----:R-:W-:-:S03]  /*2f640*/  LEA.HI.X.SX32 R4, R64, R2, 0x1, P1 ;  /* 0x0000000240047211 */ /* 0x002fc600008f0eff */
[----:B------:R0:W-:Y:S04]  /*2f650*/  STL [R1+0x16e0], R5 ;  /* 0x0016e00501007387 */ /* 0x0001e80000100800 */
[----:B------:R-:W-:Y:S01]  /*2f660*/  STL [R1+0x16ac], R4 ;  /* 0x0016ac0401007387 */ /* 0x000fe20000100800 */
[----:B0-----:R-:W-:Y:S02]  /*2f670*/  LEA.HI.X.SX32 R5, R65, R2, 0x1, P0 ;  /* 0x0000000241057211 */ /* 0x001fe400000f0eff */
[----:B------:R-:W-:-:S05]  /*2f680*/  IADD3 R6, P1, R71, R3, RZ ;  /* 0x0000000347067210 */ /* 0x000fca0007f3e0ff */
[----:B------:R0:W-:Y:S04]  /*2f690*/  STL [R1+0x16e8], R6 ;  /* 0x0016e80601007387 */ /* 0x0001e80000100800 */
[----:B------:R-:W4:Y:S01]  /*2f6a0*/  LDL.LU R60, [R1+0x78] ;  /* 0x00007800013c7983 */ /* 0x000f220000300800 */
[-C--:B0-----:R-:W-:Y:S02]  /*2f6b0*/  LEA.HI.X.SX32 R6, R66, R2.reuse, 0x1, P6 ;  /* 0x0000000242067211 */ /* 0x081fe400030f0eff */
[----:B------:R-:W-:Y:S01]  /*2f6c0*/  IADD3 R4, P0, R72, R3, RZ ;  /* 0x0000000348047210 */ /* 0x000fe20007f1e0ff */
[----:B------:R-:W-:Y:S04]  /*2f6d0*/  STL [R1+0x16b4], R5 ;  /* 0x0016b40501007387 */ /* 0x000fe80000100800 */
[----:B------:R0:W-:Y:S04]  /*2f6e0*/  STL [R1+0x16f0], R4 ;  /* 0x0016f00401007387 */ /* 0x0001e80000100800 */
[----:B------:R-:W-:Y:S04]  /*2f6f0*/  STL [R1+0x16bc], R6 ;  /* 0x0016bc0601007387 */ /* 0x000fe80000100800 */
[----:B------:R-:W4:Y:S01]  /*2f700*/  LDL.LU R61, [R1+0x74] ;  /* 0x00007400013d7983 */ /* 0x000f220000300800 */
[----:B0-----:R-:W-:-:S02]  /*2f710*/  LEA.HI.X.SX32 R4, R67, R2, 0x1, P5 ;  /* 0x0000000243047211 */ /* 0x001fc400028f0eff */
[----:B------:R-:W-:-:S05]  /*2f720*/  IADD3 R5, P6, R73, R3, RZ ;  /* 0x0000000349057210 */ /* 0x000fca0007fde0ff */
[----:B------:R0:W-:Y:S04]  /*2f730*/  STL [R1+0x16f8], R5 ;  /* 0x0016f80501007387 */ /* 0x0001e80000100800 */
[----:B------:R-:W-:Y:S01]  /*2f740*/  STL [R1+0x16c4], R4 ;  /* 0x0016c40401007387 */ /* 0x000fe20000100800 */
[----:B0-----:R-:W-:Y:S02]  /*2f750*/  LEA.HI.X.SX32 R5, R68, R2, 0x1, P4 ;  /* 0x0000000244057211 */ /* 0x001fe400020f0eff */
[----:B------:R-:W-:-:S05]  /*2f760*/  IADD3 R6, P5, R74, R3, RZ ;  /* 0x000000034a067210 */ /* 0x000fca0007fbe0ff */
[----:B------:R0:W-:Y:S04]  /*2f770*/  STL [R1+0x1700], R6 ;  /* 0x0017000601007387 */ /* 0x0001e80000100800 */
[----:B------:R-:W4:Y:S01]  /*2f780*/  LDL.LU R62, [R1+0x6c] ;  /* 0x00006c00013e7983 */ /* 0x000f220000300800 */
[----:B0-----:R-:W-:-:S03]  /*2f790*/  LEA.HI.X.SX32 R6, R69, R2, 0x1, P3 ;  /* 0x0000000245067211 */ /* 0x001fc600018f0eff */
[----:B------:R0:W-:Y:S01]  /*2f7a0*/  STL [R1+0x16cc], R5 ;  /* 0x0016cc0501007387 */ /* 0x0001e20000100800 */
[----:B------:R-:W-:-:S05]  /*2f7b0*/  IADD3 R4, P4, R75, R3, RZ ;  /* 0x000000034b047210 */ /* 0x000fca0007f9e0ff */
[----:B------:R1:W-:Y:S04]  /*2f7c0*/  STL [R1+0x1708], R4 ;  /* 0x0017080401007387 */ /* 0x0003e80000100800 */
[----:B------:R-:W-:Y:S04]  /*2f7d0*/  STL [R1+0x16d4], R6 ;  /* 0x0016d40601007387 */ /* 0x000fe80000100800 */
[----:B------:R-:W4:Y:S01]  /*2f7e0*/  LDL.LU R63, [R1+0x68] ;  /* 0x00006800013f7983 */ /* 0x000f220000300800 */
[----:B0-----:R-:W-:Y:S02]  /*2f7f0*/  IADD3 R5, P3, R76, R3, RZ ;  /* 0x000000034c057210 */ /* 0x001fe40007f7e0ff */
[----:B-1----:R-:W-:-:S03]  /*2f800*/  LEA.HI.X.SX32 R4, R70, R2, 0x1, P2 ;  /* 0x0000000246047211 */ /* 0x002fc600010f0eff */
[----:B------:R0:W-:Y:S04]  /*2f810*/  STL [R1+0x1710], R5 ;  /* 0x0017100501007387 */ /* 0x0001e80000100800 */
[----:B------:R-:W-:Y:S01]  /*2f820*/  STL [R1+0x16dc], R4 ;  /* 0x0016dc0401007387 */ /* 0x000fe20000100800 */
[----:B0-----:R-:W-:Y:S02]  /*2f830*/  LEA.HI.X.SX32 R5, R71, R2, 0x1, P1 ;  /* 0x0000000247057211 */ /* 0x001fe400008f0eff */
[----:B------:R-:W-:-:S05]  /*2f840*/  IADD3 R6, P2, R77, R3, RZ ;  /* 0x000000034d067210 */ /* 0x000fca0007f5e0ff */
[----:B------:R-:W-:Y:S04]  /*2f850*/  STL [R1+0x1718], R6 ;  /* 0x0017180601007387 */ /* 0x000fe80000100800 */
[----:B------:R-:W4:Y:S04]  /*2f860*/  LDL.LU R64, [R1+0x60] ;  /* 0x0000600001407983 */ /* 0x000f280000300800 */
[----:B------:R0:W-:Y:S02]  /*2f870*/  STL [R1+0x16e4], R5 ;  /* 0x0016e40501007387 */ /* 0x0001e40000100800 */
[----:B0-----:R-:W-:-:S02]  /*2f880*/  LEA.HI.X.SX32 R5, R72, R2, 0x1, P0 ;  /* 0x0000000248057211 */ /* 0x001fc400000f0eff */
[----:B------:R-:W-:-:S05]  /*2f890*/  IADD3 R4, P1, R78, R3, RZ ;  /* 0x000000034e047210 */ /* 0x000fca0007f3e0ff */
[----:B------:R0:W-:Y:S04]  /*2f8a0*/  STL [R1+0x1720], R4 ;  /* 0x0017200401007387 */ /* 0x0001e80000100800 */
[----:B------:R-:W4:Y:S04]  /*2f8b0*/  LDL.LU R65, [R1+0x5c] ;  /* 0x00005c0001417983 */ /* 0x000f280000300800 */
[----:B------:R1:W-:Y:S04]  /*2f8c0*/  STL [R1+0x16ec], R5 ;  /* 0x0016ec0501007387 */ /* 0x0003e80000100800 */
[----:B------:R-:W4:Y:S01]  /*2f8d0*/  LDL.LU R66, [R1+0x54] ;  /* 0x0000540001427983 */ /* 0x000f220000300800 */
[----:B0-----:R-:W-:-:S02]  /*2f8e0*/  IADD3 R4, P0, R79, R3, RZ ;  /* 0x000000034f047210 */ /* 0x001fc40007f1e0ff */
[----:B-1----:R-:W-:-:S03]  /*2f8f0*/  LEA.HI.X.SX32 R5, R73, R2, 0x1, P6 ;  /* 0x0000000249057211 */ /* 0x002fc600030f0eff */
[----:B------:R-:W-:Y:S04]  /*2f900*/  STL [R1+0x1728], R4 ;  /* 0x0017280401007387 */ /* 0x000fe80000100800 */
[----:B------:R-:W4:Y:S04]  /*2f910*/  LDL.LU R67, [R1+0x50] ;  /* 0x0000500001437983 */ /* 0x000f280000300800 */
[----:B------:R0:W-:Y:S04]  /*2f920*/  STL [R1+0x16f4], R5 ;  /* 0x0016f40501007387 */ /* 0x0001e80000100800 */
[----:B------:R-:W4:Y:S01]  /*2f930*/  LDL.LU R68, [R1+0x48] ;  /* 0x0000480001447983 */ /* 0x000f220000300800 */
[----:B0-----:R-:W-:-:S02]  /*2f940*/  LEA.HI.X.SX32 R5, R74, R2, 0x1, P5 ;  /* 0x000000024a057211 */ /* 0x001fc400028f0eff */
[----:B--2---:R-:W-:-:S05]  /*2f950*/  IADD3 R4, P6, R58, R3, RZ ;  /* 0x000000033a047210 */ /* 0x004fca0007fde0ff */
[----:B------:R3:W-:Y:S04]  /*2f960*/  STL [R1+0x1730], R4 ;  /* 0x0017300401007387 */ /* 0x0007e80000100800 */
[----:B------:R-:W2:Y:S04]  /*2f970*/  LDL.LU R69, [R1+0x44] ;  /* 0x0000440001457983 */ /* 0x000ea80000300800 */
[----:B------:R0:W-:Y:S04]  /*2f980*/  STL [R1+0x16fc], R5 ;  /* 0x0016fc0501007387 */ /* 0x0001e80000100800 */
[----:B------:R-:W2:Y:S01]  /*2f990*/  LDL.LU R70, [R1+0x40] ;  /* 0x0000400001467983 */ /* 0x000ea20000300800 */
[----:B---3--:R-:W-:-:S02]  /*2f9a0*/  IADD3 R4, P5, R59, R3, RZ ;  /* 0x000000033b047210 */ /* 0x008fc40007fbe0ff */
[----:B0-----:R-:W-:-:S03]  /*2f9b0*/  LEA.HI.X.SX32 R5, R75, R2, 0x1, P4 ;  /* 0x000000024b057211 */ /* 0x001fc600020f0eff */
[----:B------:R-:W-:Y:S04]  /*2f9c0*/  STL [R1+0x1738], R4 ;  /* 0x0017380401007387 */ /* 0x000fe80000100800 */
[----:B------:R-:W3:Y:S04]  /*2f9d0*/  LDL.LU R71, [R1+0x38] ;  /* 0x0000380001477983 */ /* 0x000ee80000300800 */
[----:B------:R0:W-:Y:S04]  /*2f9e0*/  STL [R1+0x1704], R5 ;  /* 0x0017040501007387 */ /* 0x0001e80000100800 */
[----:B------:R-:W3:Y:S01]  /*2f9f0*/  LDL.LU R72, [R1+0x30] ;  /* 0x0000300001487983 */ /* 0x000ee20000300800 */
[----:B0-----:R-:W-:-:S02]  /*2fa00*/  LEA.HI.X.SX32 R5, R76, R2, 0x1, P3 ;  /* 0x000000024c057211 */ /* 0x001fc400018f0eff */
[----:B----4-:R-:W-:-:S05]  /*2fa10*/  IADD3 R4, P4, R60, R3, RZ ;  /* 0x000000033c047210 */ /* 0x010fca0007f9e0ff */
        /* <DEDUP_REMOVED lines=18> */
[----:B------:R0:W-:Y:S04]  /*2fb40*/  STL [R1+0x1758], R4 ;  /* 0x0017580401007387 */ /* 0x0001e80000100800 */
[----:B------:R-:W4:Y:S01]  /*2fb50*/  LDL.LU R79, [R1+0x8] ;  /* 0x00000800014f7983 */ /* 0x000f220000300800 */
[----:B------:R-:W-:-:S03]  /*2fb60*/  LEA.HI.X.SX32 R6, R58, R2, 0x1, P6 ;  /* 0x000000023a067211 */ /* 0x000fc600030f0eff */
[----:B------:R-:W-:Y:S01]  /*2fb70*/  STL [R1+0x1724], R5 ;  /* 0x0017240501007387 */ /* 0x000fe20000100800 */
[----:B0-----:R-:W-:-:S05]  /*2fb80*/  IADD3 R4, P0, R64, R3, RZ ;  /* 0x0000000340047210 */ /* 0x001fca0007f1e0ff */
[----:B------:R0:W-:Y:S04]  /*2fb90*/  STL [R1+0x1760], R4 ;  /* 0x0017600401007387 */ /* 0x0001e80000100800 */
[----:B------:R1:W-:Y:S01]  /*2fba0*/  STL [R1+0x172c], R6 ;  /* 0x00172c0601007387 */ /* 0x0003e20000100800 */
[----:B0-----:R-:W-:Y:S02]  /*2fbb0*/  LEA.HI.X.SX32 R4, R59, R2, 0x1, P5 ;  /* 0x000000023b047211 */ /* 0x001fe400028f0eff */
[----:B------:R-:W-:-:S05]  /*2fbc0*/  IADD3 R5, P6, R65, R3, RZ ;  /* 0x0000000341057210 */ /* 0x000fca0007fde0ff */
[----:B------:R0:W-:Y:S01]  /*2fbd0*/  STL [R1+0x1768], R5 ;  /* 0x0017680501007387 */ /* 0x0001e20000100800 */
[----:B-1----:R-:W-:-:S03]  /*2fbe0*/  IADD3 R6, P5, R66, R3, RZ ;  /* 0x0000000342067210 */ /* 0x002fc60007fbe0ff */
[----:B------:R1:W-:Y:S01]  /*2fbf0*/  STL [R1+0x1734], R4 ;  /* 0x0017340401007387 */ /* 0x0003e20000100800 */
[----:B0-----:R-:W-:-:S03]  /*2fc00*/  LEA.HI.X.SX32 R5, R60, R2, 0x1, P4 ;  /* 0x000000023c057211 */ /* 0x001fc600020f0eff */
[----:B------:R0:W-:Y:S01]  /*2fc10*/  STL [R1+0x1770], R6 ;  /* 0x0017700601007387 */ /* 0x0001e20000100800 */
[----:B-1----:R-:W-:-:S03]  /*2fc20*/  IADD3 R4, P4, R67, R3, RZ ;  /* 0x0000000343047210 */ /* 0x002fc60007f9e0ff */
[----:B------:R1:W-:Y:S04]  /*2fc30*/  STL [R1+0x173c], R5 ;  /* 0x00173c0501007387 */ /* 0x0003e80000100800 */
[----:B------:R1:W-:Y:S01]  /*2fc40*/  STL [R1+0x1778], R4 ;  /* 0x0017780401007387 */ /* 0x0003e20000100800 */
[----:B0-----:R-:W-:Y:S02]  /*2fc50*/  LEA.HI.X.SX32 R6, R61, R2, 0x1, P3 ;  /* 0x000000023d067211 */ /* 0x001fe400018f0eff */
[----:B-1----:R-:W-:-:S03]  /*2fc60*/  IADD3 R5, P3, R68, R3, RZ ;  /* 0x0000000344057210 */ /* 0x002fc60007f7e0ff */
[----:B------:R-:W-:Y:S01]  /*2fc70*/  STL [R1+0x1744], R6 ;  /* 0x0017440601007387 */ /* 0x000fe20000100800 */
[----:B------:R-:W-:-:S03]  /*2fc80*/  LEA.HI.X.SX32 R4, R62, R2, 0x1, P2 ;  /* 0x000000023e047211 */ /* 0x000fc600010f0eff */
[----:B------:R0:W-:Y:S04]  /*2fc90*/  STL [R1+0x1780], R5 ;  /* 0x0017800501007387 */ /* 0x0001e80000100800 */
[----:B------:R1:W-:Y:S01]  /*2fca0*/  STL [R1+0x174c], R4 ;  /* 0x00174c0401007387 */ /* 0x0003e20000100800 */
[----:B0-----:R-:W-:Y:S01]  /*2fcb0*/  LEA.HI.X.SX32 R5, R63, R2, 0x1, P1 ;  /* 0x000000023f057211 */ /* 0x001fe200008f0eff */
[----:B------:R-:W-:Y:S02]  /*2fcc0*/  IMAD R252, R252, UR9, RZ ;  /* 0x00000009fcfc7c24 */ /* 0x000fe4000f8e02ff */
[----:B------:R-:W-:Y:S01]  /*2fcd0*/  IMAD R84, R84, UR9, RZ ;  /* 0x0000000954547c24 */ /* 0x000fe2000f8e02ff */
[----:B--2---:R-:W-:-:S05]  /*2fce0*/  IADD3 R6, P2, R69, R3, RZ ;  /* 0x0000000345067210 */ /* 0x004fca0007f5e0ff */
[----:B------:R0:W-:Y:S01]  /*2fcf0*/  STL [R1+0x1788], R6 ;  /* 0x0017880601007387 */ /* 0x0001e20000100800 */
[----:B-1----:R-:W-:-:S03]  /*2fd00*/  IADD3 R4, P1, R70, R3, RZ ;  /* 0x0000000346047210 */ /* 0x002fc60007f3e0ff */
[----:B------:R3:W-:Y:S04]  /*2fd10*/  STL [R1+0x1754], R5 ;  /* 0x0017540501007387 */ /* 0x0007e80000100800 */
[----:B------:R1:W-:Y:S01]  /*2fd20*/  STL [R1+0x1790], R4 ;  /* 0x0017900401007387 */ /* 0x0003e20000100800 */
[----:B0-----:R-:W-:-:S05]  /*2fd30*/  LEA.HI.X.SX32 R6, R64, R2, 0x1, P0 ;  /* 0x0000000240067211 */ /* 0x001fca00000f0eff */
[----:B------:R0:W-:Y:S01]  /*2fd40*/  STL [R1+0x175c], R6 ;  /* 0x00175c0601007387 */ /* 0x0001e20000100800 */
[----:B---3--:R-:W-:Y:S02]  /*2fd50*/  IADD3 R5, P0, R71, R3, RZ ;  /* 0x0000000347057210 */ /* 0x008fe40007f1e0ff */
[----:B-1----:R-:W-:-:S03]  /*2fd60*/  LEA.HI.X.SX32 R4, R65, R2, 0x1, P6 ;  /* 0x0000000241047211 */ /* 0x002fc600030f0eff */
[----:B------:R1:W-:Y:S01]  /*2fd70*/  STL [R1+0x1798], R5 ;  /* 0x0017980501007387 */ /* 0x0003e20000100800 */
[----:B0-----:R-:W-:-:S03]  /*2fd80*/  IADD3 R6, P6, R72, R3, RZ ;  /* 0x0000000348067210 */ /* 0x001fc60007fde0ff */
[----:B------:R-:W-:Y:S01]  /*2fd90*/  STL [R1+0x1764], R4 ;  /* 0x0017640401007387 */ /* 0x000fe20000100800 */
[----:B-1----:R-:W-:-:S03]  /*2fda0*/  LEA.HI.X.SX32 R5, R66, R2, 0x1, P5 ;  /* 0x0000000242057211 */ /* 0x002fc600028f0eff */
[----:B------:R0:W-:Y:S04]  /*2fdb0*/  STL [R1+0x17a0], R6 ;  /* 0x0017a00601007387 */ /* 0x0001e80000100800 */
[----:B------:R1:W-:Y:S01]  /*2fdc0*/  STL [R1+0x176c], R5 ;  /* 0x00176c0501007387 */ /* 0x0003e20000100800 */
[----:B0-----:R-:W-:Y:S02]  /*2fdd0*/  LEA.HI.X.SX32 R6, R67, R2, 0x1, P4 ;  /* 0x0000000243067211 */ /* 0x001fe400020f0eff */
[----:B----4-:R-:W-:-:S05]  /*2fde0*/  IADD3 R4, P5, R73, R3, RZ ;  /* 0x0000000349047210 */ /* 0x010fca0007fbe0ff */
[----:B------:R0:W-:Y:S01]  /*2fdf0*/  STL [R1+0x17a8], R4 ;  /* 0x0017a80401007387 */ /* 0x0001e20000100800 */
[----:B-1----:R-:W-:-:S03]  /*2fe00*/  IADD3 R5, P4, R74, R3, RZ ;  /* 0x000000034a057210 */ /* 0x002fc60007f9e0ff */
[----:B------:R1:W-:Y:S01]  /*2fe10*/  STL [R1+0x1774], R6 ;  /* 0x0017740601007387 */ /* 0x0003e20000100800 */
[----:B0-----:R-:W-:-:S03]  /*2fe20*/  LEA.HI.X.SX32 R4, R68, R2, 0x1, P3 ;  /* 0x0000000244047211 */ /* 0x001fc600018f0eff */
[----:B------:R0:W-:Y:S04]  /*2fe30*/  STL [R1+0x17b0], R5 ;  /* 0x0017b00501007387 */ /* 0x0001e80000100800 */
[----:B------:R2:W-:Y:S01]  /*2fe40*/  STL [R1+0x177c], R4 ;  /* 0x00177c0401007387 */ /* 0x0005e20000100800 */
[----:B-1----:R-:W-:Y:S02]  /*2fe50*/  IADD3 R6, P3, R75, R3, RZ ;  /* 0x000000034b067210 */ /* 0x002fe40007f7e0ff */
[----:B0-----:R-:W-:-:S03]  /*2fe60*/  LEA.HI.X.SX32 R5, R69, R2, 0x1, P2 ;  /* 0x0000000245057211 */ /* 0x001fc600010f0eff */
[----:B------:R0:W-:Y:S01]  /*2fe70*/  STL [R1+0x17b8], R6 ;  /* 0x0017b80601007387 */ /* 0x0001e20000100800 */
[----:B--2---:R-:W-:-:S03]  /*2fe80*/  IADD3 R4, P2, R76, R3, RZ ;  /* 0x000000034c047210 */ /* 0x004fc60007f5e0ff */
[----:B------:R-:W-:Y:S04]  /*2fe90*/  STL [R1+0x1784], R5 ;  /* 0x0017840501007387 */ /* 0x000fe80000100800 */
[----:B------:R1:W-:Y:S01]  /*2fea0*/  STL [R1+0x17c0], R4 ;  /* 0x0017c00401007387 */ /* 0x0003e20000100800 */
[----:B0-----:R-:W-:-:S05]  /*2feb0*/  LEA.HI.X.SX32 R6, R70, R2, 0x1, P1 ;  /* 0x0000000246067211 */ /* 0x001fca00008f0eff */
[----:B------:R0:W-:Y:S01]  /*2fec0*/  STL [R1+0x178c], R6 ;  /* 0x00178c0601007387 */ /* 0x0001e20000100800 */
[----:B-1----:R-:W-:Y:S01]  /*2fed0*/  LEA.HI.X.SX32 R4, R71, R2, 0x1, P0 ;  /* 0x0000000247047211 */ /* 0x002fe200000f0eff */
[----:B------:R-:W-:Y:S01]  /*2fee0*/  IMAD R85, R85, UR9, RZ ;  /* 0x0000000955557c24 */ /* 0x000fe2000f8e02ff */
[----:B------:R-:W-:-:S05]  /*2fef0*/  IADD3 R5, P1, R77, R3, RZ ;  /* 0x000000034d057210 */ /* 0x000fca0007f3e0ff */
[----:B------:R1:W-:Y:S01]  /*2ff00*/  STL [R1+0x17c8], R5 ;  /* 0x0017c80501007387 */ /* 0x0003e20000100800 */
[----:B0-----:R-:W-:-:S03]  /*2ff10*/  IADD3 R6, P0, R78, R3, RZ ;  /* 0x000000034e067210 */ /* 0x001fc60007f1e0ff */
[----:B------:R0:W-:Y:S01]  /*2ff20*/  STL [R1+0x1794], R4 ;  /* 0x0017940401007387 */ /* 0x0001e20000100800 */
[----:B-1----:R-:W-:-:S03]  /*2ff30*/  LEA.HI.X.SX32 R5, R72, R2, 0x1, P6 ;  /* 0x0000000248057211 */ /* 0x002fc600030f0eff */
[----:B------:R1:W-:Y:S04]  /*2ff40*/  STL [R1+0x17d0], R6 ;  /* 0x0017d00601007387 */ /* 0x0003e80000100800 */
[----:B------:R2:W-:Y:S01]  /*2ff50*/  STL [R1+0x179c], R5 ;  /* 0x00179c0501007387 */ /* 0x0005e20000100800 */
[-C--:B0-----:R-:W-:Y:S02]  /*2ff60*/  IADD3 R4, P6, R79, R3.reuse, RZ ;  /* 0x000000034f047210 */ /* 0x081fe40007fde0ff */
[-C--:B-1----:R-:W-:Y:S02]  /*2ff70*/  LEA.HI.X.SX32 R6, R73, R2.reuse, 0x1, P5 ;  /* 0x0000000249067211 */ /* 0x082fe400028f0eff */
[----:B--2---:R-:W-:Y:S01]  /*2ff80*/  IADD3 R5, P5, R0, R3, RZ ;  /* 0x0000000300057210 */ /* 0x004fe20007fbe0ff */
[----:B------:R0:W-:Y:S04]  /*2ff90*/  STL [R1+0x17d8], R4 ;  /* 0x0017d80401007387 */ /* 0x0001e80000100800 */
[----:B------:R1:W-:Y:S01]  /*2ffa0*/  STL [R1+0x17a4], R6 ;  /* 0x0017a40601007387 */ /* 0x0003e20000100800 */
[----:B0-----:R-:W-:-:S03]  /*2ffb0*/  LEA.HI.X.SX32 R4, R74, R2, 0x1, P4 ;  /* 0x000000024a047211 */ /* 0x001fc600020f0eff */
[----:B------:R0:W-:Y:S01]  /*2ffc0*/  STL [R1+0x17e0], R5 ;  /* 0x0017e00501007387 */ /* 0x0001e20000100800 */
[----:B-1----:R-:W-:-:S03]  /*2ffd0*/  IADD3 R6, P4, R252, R3, RZ ;  /* 0x00000003fc067210 */ /* 0x002fc60007f9e0ff */
[----:B------:R1:W-:Y:S01]  /*2ffe0*/  STL [R1+0x17ac], R4 ;  /* 0x0017ac0401007387 */ /* 0x0003e20000100800 */
[----:B------:R-:W-:Y:S01]  /*2fff0*/  IMAD R86, R86, UR9, RZ ;  /* 0x0000000956567c24 */ /* 0x000fe2000f8e02ff */
[----:B0-----:R-:W-:Y:S02]  /*30000*/  LEA.HI.X.SX32 R5, R75, R2, 0x1, P3 ;  /* 0x000000024b057211 */ /* 0x001fe400018f0eff */
[----:B------:R0:W-:Y:S01]  /*30010*/  STL [R1+0x17e8], R6 ;  /* 0x0017e80601007387 */ /* 0x0001e20000100800 */
[----:B-1----:R-:W-:-:S03]  /*30020*/  IADD3 R4, P3, R84, R3, RZ ;  /* 0x0000000354047210 */ /* 0x002fc60007f7e0ff */
[----:B------:R1:W-:Y:S01]  /*30030*/  STL [R1+0x17b4], R5 ;  /* 0x0017b40501007387 */ /* 0x0003e20000100800 */
[----:B------:R-:W-:-:S03]  /*30040*/  IMAD R87, R87, UR9, RZ ;  /* 0x0000000957577c24 */ /* 0x000fc6000f8e02ff */
[----:B------:R2:W-:Y:S01]  /*30050*/  STL [R1+0x17f0], R4 ;  /* 0x0017f00401007387 */ /* 0x0005e20000100800 */
[----:B0-----:R-:W-:Y:S02]  /*30060*/  LEA.HI.X.SX32 R6, R76, R2, 0x1, P2 ;  /* 0x000000024c067211 */ /* 0x001fe400010f0eff */
[----:B-1----:R-:W-:-:S03]  /*30070*/  IADD3 R5, P2, R85, R3, RZ ;  /* 0x0000000355057210 */ /* 0x002fc60007f5e0ff */
[----:B------:R0:W-:Y:S01]  /*30080*/  STL [R1+0x17bc], R6 ;  /* 0x0017bc0601007387 */ /* 0x0001e20000100800 */
[----:B--2---:R-:W-:-:S03]  /*30090*/  LEA.HI.X.SX32 R4, R77, R2, 0x1, P1 ;  /* 0x000000024d047211 */ /* 0x004fc600008f0eff */
[----:B------:R1:W-:Y:S01]  /*300a0*/  STL [R1+0x17f8], R5 ;  /* 0x0017f80501007387 */ /* 0x0003e20000100800 */
[----:B------:R-:W-:-:S03]  /*300b0*/  IMAD R88, R88, UR9, RZ ;  /* 0x0000000958587c24 */ /* 0x000fc6000f8e02ff */
[----:B------:R2:W-:Y:S01]  /*300c0*/  STL [R1+0x17c4], R4 ;  /* 0x0017c40401007387 */ /* 0x0005e20000100800 */
[----:B0-----:R-:W-:Y:S02]  /*300d0*/  IADD3 R6, P1, R86, R3, RZ ;  /* 0x0000000356067210 */ /* 0x001fe40007f3e0ff */
[----:B-1----:R-:W-:-:S03]  /*300e0*/  LEA.HI.X.SX32 R5, R78, R2, 0x1, P0 ;  /* 0x000000024e057211 */ /* 0x002fc600000f0eff */
[----:B------:R0:W-:Y:S01]  /*300f0*/  STL [R1+0x1800], R6 ;  /* 0x0018000601007387 */ /* 0x0001e20000100800 */
[----:B--2---:R-:W-:-:S03]  /*30100*/  IADD3 R4, P0, R87, R3, RZ ;  /* 0x0000000357047210 */ /* 0x004fc60007f1e0ff */
[----:B------:R1:W-:Y:S01]  /*30110*/  STL [R1+0x17cc], R5 ;  /* 0x0017cc0501007387 */ /* 0x0003e20000100800 */
[----:B------:R-:W-:-:S03]  /*30120*/  IMAD R89, R89, UR9, RZ ;  /* 0x0000000959597c24 */ /* 0x000fc6000f8e02ff */
[----:B------:R2:W-:Y:S01]  /*30130*/  STL [R1+0x1808], R4 ;  /* 0x0018080401007387 */ /* 0x0005e20000100800 */
[----:B0-----:R-:W-:Y:S01]  /*30140*/  LEA.HI.X.SX32 R6, R79, R2, 0x1, P6 ;  /* 0x000000024f067211 */ /* 0x001fe200030f0eff */
[----:B------:R-:W-:Y:S01]  /*30150*/  IMAD R90, R90, UR9, RZ ;  /* 0x000000095a5a7c24 */ /* 0x000fe2000f8e02ff */
[----:B-1----:R-:W-:-:S03]  /*30160*/  IADD3 R5, P6, R88, R3, RZ ;  /* 0x0000000358057210 */ /* 0x002fc60007fde0ff */
[----:B------:R0:W-:Y:S01]  /*30170*/  STL [R1+0x17d4], R6 ;  /* 0x0017d40601007387 */ /* 0x0001e20000100800 */
[----:B--2---:R-:W-:-:S03]  /*30180*/  LEA.HI.X.SX32 R4, R0, R2, 0x1, P5 ;  /* 0x0000000200047211 */ /* 0x004fc600028f0eff */
[----:B------:R-:W2:Y:S01]  /*30190*/  LDL.LU R0, [R1+0x1d5c] ;  /* 0x001d5c0001007983 */ /* 0x000ea20000300800 */
[----:B------:R-:W-:-:S03]  /*301a0*/  IMAD R91, R91, UR9, RZ ;  /* 0x000000095b5b7c24 */ /* 0x000fc6000f8e02ff */
[----:B------:R1:W-:Y:S01]  /*301b0*/  STL [R1+0x1810], R5 ;  /* 0x0018100501007387 */ /* 0x0003e20000100800 */
[----:B0-----:R-:W-:-:S03]  /*301c0*/  IADD3 R6, P5, R89, R3, RZ ;  /* 0x0000000359067210 */ /* 0x001fc60007fbe0ff */
[----:B------:R0:W-:Y:S01]  /*301d0*/  STL [R1+0x17dc], R4 ;  /* 0x0017dc0401007387 */ /* 0x0001e20000100800 */
[----:B-1----:R-:W-:-:S03]  /*301e0*/  LEA.HI.X.SX32 R5, R252, R2, 0x1, P4 ;  /* 0x00000002fc057211 */ /* 0x002fc600020f0eff */
[----:B------:R1:W-:Y:S01]  /*301f0*/  STL [R1+0x1818], R6 ;  /* 0x0018180601007387 */ /* 0x0003e20000100800 */
[----:B0-----:R-:W-:-:S03]  /*30200*/  IADD3 R4, P4, R90, R3, RZ ;  /* 0x000000035a047210 */ /* 0x001fc60007f9e0ff */
[----:B------:R0:W-:Y:S01]  /*30210*/  STL [R1+0x17e4], R5 ;  /* 0x0017e40501007387 */ /* 0x0001e20000100800 */
[----:B------:R-:W-:-:S03]  /*30220*/  IMAD R92, R92, UR9, RZ ;  /* 0x000000095c5c7c24 */ /* 0x000fc6000f8e02ff */
[----:B------:R3:W-:Y:S01]  /*30230*/  STL [R1+0x1820], R4 ;  /* 0x0018200401007387 */ /* 0x0007e20000100800 */
[----:B-1----:R-:W-:Y:S01]  /*30240*/  LEA.HI.X.SX32 R6, R84, R2, 0x1, P3 ;  /* 0x0000000254067211 */ /* 0x002fe200018f0eff */
[----:B------:R-:W-:Y:S01]  /*30250*/  IMAD R93, R93, UR9, RZ ;  /* 0x000000095d5d7c24 */ /* 0x000fe2000f8e02ff */
[----:B0-----:R-:W-:-:S03]  /*30260*/  IADD3 R5, P3, R91, R3, RZ ;  /* 0x000000035b057210 */ /* 0x001fc60007f7e0ff */
[----:B------:R0:W-:Y:S01]  /*30270*/  STL [R1+0x17ec], R6 ;  /* 0x0017ec0601007387 */ /* 0x0001e20000100800 */
[----:B---3--:R-:W-:-:S03]  /*30280*/  LEA.HI.X.SX32 R4, R85, R2, 0x1, P2 ;  /* 0x0000000255047211 */ /* 0x008fc600010f0eff */
[----:B------:R1:W-:Y:S01]  /*30290*/  STL [R1+0x1828], R5 ;  /* 0x0018280501007387 */ /* 0x0003e20000100800 */
[----:B------:R-:W-:-:S03]  /*302a0*/  IMAD R94, R94, UR9, RZ ;  /* 0x000000095e5e7c24 */ /* 0x000fc6000f8e02ff */
[----:B------:R3:W-:Y:S01]  /*302b0*/  STL [R1+0x17f4], R4 ;  /* 0x0017f40401007387 */ /* 0x0007e20000100800 */
[----:B0-----:R-:W-:Y:S02]  /*302c0*/  IADD3 R6, P2, R92, R3, RZ ;  /* 0x000000035c067210 */ /* 0x001fe40007f5e0ff */
[----:B-1----:R-:W-:-:S03]  /*302d0*/  LEA.HI.X.SX32 R5, R86, R2, 0x1, P1 ;  /* 0x0000000256057211 */ /* 0x002fc600008f0eff */
[----:B------:R0:W-:Y:S01]  /*302e0*/  STL [R1+0x1830], R6 ;  /* 0x0018300601007387 */ /* 0x0001e20000100800 */
[----:B---3--:R-:W-:-:S03]  /*302f0*/  IADD3 R4, P1, R93, R3, RZ ;  /* 0x000000035d047210 */ /* 0x008fc60007f3e0ff */
[----:B------:R1:W-:Y:S01]  /*30300*/  STL [R1+0x17fc], R5 ;  /* 0x0017fc0501007387 */ /* 0x0003e20000100800 */
[----:B------:R-:W-:-:S03]  /*30310*/  IMAD R95, R95, UR9, RZ ;  /* 0x000000095f5f7c24 */ /* 0x000fc6000f8e02ff */
[----:B------:R3:W-:Y:S01]  /*30320*/  STL [R1+0x1838], R4 ;  /* 0x0018380401007387 */ /* 0x0007e20000100800 */
[----:B0-----:R-:W-:Y:S01]  /*30330*/  LEA.HI.X.SX32 R6, R87, R2, 0x1, P0 ;  /* 0x0000000257067211 */ /* 0x001fe200000f0eff */
[----:B------:R-:W-:Y:S01]  /*30340*/  IMAD R96, R96, UR9, RZ ;  /* 0x0000000960607c24 */ /* 0x000fe2000f8e02ff */
[----:B-1----:R-:W-:-:S03]  /*30350*/  IADD3 R5, P0, R94, R3, RZ ;  /* 0x000000035e057210 */ /* 0x002fc60007f1e0ff */
        /* <DEDUP_REMOVED lines=785> */
[-C--:B0-----:R-:W-:Y:S01]  /*33470*/  IADD3 R6, P4, R80, R3.reuse, RZ ;  /* 0x0000000350067210 */ /* 0x081fe20007f9e0ff */
[----:B------:R-:W0:Y:S01]  /*33480*/  S2R R79, SR_TID.X ;  /* 0x00000000004f7919 */ /* 0x000e220000002100 */
[----:B-1----:R-:W-:Y:S02]  /*33490*/  LEA.HI.X.SX32 R5, R246, R2, 0x1, P3 ;  /* 0x00000002f6057211 */ /* 0x002fe400018f0eff */
[----:B---3--:R-:W-:Y:S01]  /*334a0*/  IADD3 R4, P3, R82, R3, RZ ;  /* 0x0000000352047210 */ /* 0x008fe20007f7e0ff */
[----:B------:R1:W-:Y:S01]  /*334b0*/  STL [R1+0x1d1c], R6 ;  /* 0x001d1c0601007387 */ /* 0x0003e20000100800 */
[----:B------:R-:W-:-:S03]  /*334c0*/  IMAD R83, R83, UR9, RZ ;  /* 0x0000000953537c24 */ /* 0x000fc6000f8e02ff */
[----:B------:R3:W-:Y:S01]  /*334d0*/  STL [R1+0x1cf4], R5 ;  /* 0x001cf40501007387 */ /* 0x0007e20000100800 */
[----:B------:R-:W-:-:S03]  /*334e0*/  IMAD R125, R125, UR9, RZ ;  /* 0x000000097d7d7c24 */ /* 0x000fc6000f8e02ff */
[----:B------:R4:W-:Y:S01]  /*334f0*/  STL [R1+0x1d28], R4 ;  /* 0x001d280401007387 */ /* 0x0009e20000100800 */
[----:B-1----:R-:W-:Y:S02]  /*33500*/  LEA.HI.X.SX32 R6, R247, R2, 0x1, P2 ;  /* 0x00000002f7067211 */ /* 0x002fe400010f0eff */
[----:B---3--:R-:W-:-:S03]  /*33510*/  IADD3 R5, P2, R81, R3, RZ ;  /* 0x0000000351057210 */ /* 0x008fc60007f5e0ff */
[----:B------:R1:W-:Y:S01]  /*33520*/  STL [R1+0x1cfc], R6 ;  /* 0x001cfc0601007387 */ /* 0x0003e20000100800 */
[----:B----4-:R-:W-:-:S03]  /*33530*/  LEA.HI.X.SX32 R4, R248, R2, 0x1, P1 ;  /* 0x00000002f8047211 */ /* 0x010fc600008f0eff */
[----:B------:R3:W-:Y:S04]  /*33540*/  STL [R1+0x1d20], R5 ;  /* 0x001d200501007387 */ /* 0x0007e80000100800 */
[----:B------:R4:W-:Y:S01]  /*33550*/  STL [R1+0x1d04], R4 ;  /* 0x001d040401007387 */ /* 0x0009e20000100800 */
[----:B-1----:R-:W-:Y:S02]  /*33560*/  IADD3 R6, P1, R83, R3, RZ ;  /* 0x0000000353067210 */ /* 0x002fe40007f3e0ff */
[----:B---3--:R-:W-:-:S03]  /*33570*/  LEA.HI.X.SX32 R5, R249, R2, 0x1, P0 ;  /* 0x00000002f9057211 */ /* 0x008fc600000f0eff */
[----:B------:R-:W-:Y:S01]  /*33580*/  STL [R1+0x1d24], R6 ;  /* 0x001d240601007387 */ /* 0x000fe20000100800 */
[----:B----4-:R-:W-:Y:S02]  /*33590*/  IADD3 R4, P0, R125, R3, RZ ;  /* 0x000000037d047210 */ /* 0x010fe40007f1e0ff */
[-C--:B------:R-:W-:Y:S01]  /*335a0*/  LEA.HI.X.SX32 R3, R250, R2.reuse, 0x1, P6 ;  /* 0x00000002fa037211 */ /* 0x080fe200030f0eff */
[----:B------:R-:W-:Y:S04]  /*335b0*/  STL [R1+0x1d0c], R5 ;  /* 0x001d0c0501007387 */ /* 0x000fe80000100800 */
[----:B------:R1:W-:Y:S04]  /*335c0*/  STL [R1+0x1124], R4 ;  /* 0x0011240401007387 */ /* 0x0003e80000100800 */
[----:B------:R3:W-:Y:S01]  /*335d0*/  STL [R1+0x1110], R3 ;  /* 0x0011100301007387 */ /* 0x0007e20000100800 */
[----:B-1----:R-:W-:-:S02]  /*335e0*/  LEA.HI.X.SX32 R4, R251, R2, 0x1, P5 ;  /* 0x00000002fb047211 */ /* 0x002fc400028f0eff */
[----:B---3--:R-:W-:-:S03]  /*335f0*/  LEA.HI.X.SX32 R3, R80, R2, 0x1, P4 ;  /* 0x0000000250037211 */ /* 0x008fc600020f0eff */
[----:B------:R1:W-:Y:S01]  /*33600*/  STL [R1+0x1114], R4 ;  /* 0x0011140401007387 */ /* 0x0003e20000100800 */
[----:B------:R-:W-:-:S03]  /*33610*/  LEA.HI.X.SX32 R5, R82, R2, 0x1, P3 ;  /* 0x0000000252057211 */ /* 0x000fc600018f0eff */
[----:B------:R3:W-:Y:S01]  /*33620*/  STL [R1+0x1118], R3 ;  /* 0x0011180301007387 */ /* 0x0007e20000100800 */
[----:B--2---:R-:W-:Y:S02]  /*33630*/  IADD3 R10, P6, R0, UR10, RZ ;  /* 0x0000000a000a7c10 */ /* 0x004fe4000ffde0ff */
[-C--:B-1----:R-:W-:Y:S01]  /*33640*/  LEA.HI.X.SX32 R4, R81, R2.reuse, 0x1, P2 ;  /* 0x0000000251047211 */ /* 0x082fe200010f0eff */
[----:B------:R-:W-:Y:S01]  /*33650*/  STL [R1+0x1128], R5 ;  /* 0x0011280501007387 */ /* 0x000fe20000100800 */
[----:B---3--:R-:W-:-:S03]  /*33660*/  LEA.HI.X.SX32 R3, R83, R2, 0x1, P1 ;  /* 0x0000000253037211 */ /* 0x008fc600008f0eff */
[----:B------:R-:W-:Y:S01]  /*33670*/  STL [R1+0x111c], R4 ;  /* 0x00111c0401007387 */ /* 0x000fe20000100800 */
[----:B------:R-:W-:-:S03]  /*33680*/  LEA.HI.X.SX32 R2, R125, R2, 0x1, P0 ;  /* 0x000000027d027211 */ /* 0x000fc600000f0eff */
[----:B------:R0:W-:Y:S01]  /*33690*/  STL [R1+0x1120], R3 ;  /* 0x0011200301007387 */ /* 0x0001e20000100800 */
[----:B------:R-:W-:-:S03]  /*336a0*/  LEA.HI.X.SX32 R9, R0, UR11, 0x1, P6 ;  /* 0x0000000b00097c11 */ /* 0x000fc6000b0f0eff */
[----:B------:R1:W5:Y:S01]  /*336b0*/  LDL.LU R0, [R1+0x1d58] ;  /* 0x001d580001007983 */ /* 0x0003620000300800 */
[----:B0-----:R-:W-:-:S03]  /*336c0*/  IMAD.SHL.U32 R3, R79, 0x10, RZ ;  /* 0x000000104f037824 */ /* 0x001fc600078e00ff */
[----:B------:R0:W-:Y:S04]  /*336d0*/  STL [R1+0xd14], R2 ;  /* 0x000d140201007387 */ /* 0x0001e80000100800 */
[----:B------:R2:W-:Y:S04]  /*336e0*/  STL [R1+0x1d50], R3 ;  /* 0x001d500301007387 */ /* 0x0005e80000100800 */
[----:B------:R-:W-:Y:S01]  /*336f0*/  STL [R1+0x930], RZ ;  /* 0x000930ff01007387 */ /* 0x000fe20000100800 */
[----:B0-----:R-:W0:Y:S03]  /*33700*/  LDC R2, c[0x0][0x238] ;  /* 0x00008e00ff027b82 */ /* 0x001e260000000800 */
[----:B------:R-:W-:Y:S04]  /*33710*/  STL [R1+0x400], RZ ;  /* 0x000400ff01007387 */ /* 0x000fe80000100800 */
        /* <DEDUP_REMOVED lines=255> */
[----:B------:R-:W-:Y:S04]  /*34710*/  STL [R1], RZ ;  /* 0x000000ff01007387 */ /* 0x000fe80000100800 */
        /* <DEDUP_REMOVED lines=126> */
[----:B------:R-:W-:Y:S01]  /*34f00*/  STL [R1+0x1fc], RZ ;  /* 0x0001fcff01007387 */ /* 0x000fe20000100800 */
[----:B------:R-:W-:Y:S01]  /*34f10*/  UIADD3 UR10, UR4, 0x10000, URZ ;  /* 0x00010000040a7890 */ /* 0x000fe2000fffe03f */
[----:B------:R-:W-:-:S02]  /*34f20*/  LOP3.LUT R252, R79, 0x7f, RZ, 0xc0, !PT ;  /* 0x0000007f4ffc7812 */ /* 0x000fc400078ec0ff */
[----:B------:R-:W-:Y:S02]  /*34f30*/  CS2R R24, SRZ ;  /* 0x0000000000187805 */ /* 0x000fe4000001ff00 */
[----:B------:R-:W-:Y:S02]  /*34f40*/  CS2R R26, SRZ ;  /* 0x00000000001a7805 */ /* 0x000fe4000001ff00 */
[----:B------:R-:W-:Y:S02]  /*34f50*/  CS2R R28, SRZ ;  /* 0x00000000001c7805 */ /* 0x000fe4000001ff00 */
[----:B------:R-:W-:Y:S02]  /*34f60*/  CS2R R30, SRZ ;  /* 0x00000000001e7805 */ /* 0x000fe4000001ff00 */
[----:B------:R-:W-:Y:S02]  /*34f70*/  CS2R R32, SRZ ;  /* 0x0000000000207805 */ /* 0x000fe4000001ff00 */
[----:B------:R-:W-:-:S02]  /*34f80*/  CS2R R34, SRZ ;  /* 0x0000000000227805 */ /* 0x000fc4000001ff00 */
[----:B------:R-:W-:Y:S02]  /*34f90*/  CS2R R36, SRZ ;  /* 0x0000000000247805 */ /* 0x000fe4000001ff00 */
[----:B------:R-:W-:Y:S02]  /*34fa0*/  CS2R R38, SRZ ;  /* 0x0000000000267805 */ /* 0x000fe4000001ff00 */
[----:B------:R-:W-:Y:S02]  /*34fb0*/  CS2R R40, SRZ ;  /* 0x0000000000287805 */ /* 0x000fe4000001ff00 */
[----:B------:R-:W-:Y:S02]  /*34fc0*/  CS2R R42, SRZ ;  /* 0x00000000002a7805 */ /* 0x000fe4000001ff00 */
[----:B------:R-:W-:Y:S02]  /*34fd0*/  CS2R R44, SRZ ;  /* 0x00000000002c7805 */ /* 0x000fe4000001ff00 */
[----:B------:R-:W-:-:S02]  /*34fe0*/  CS2R R46, SRZ ;  /* 0x00000000002e7805 */ /* 0x000fc4000001ff00 */
[----:B------:R-:W-:Y:S02]  /*34ff0*/  CS2R R48, SRZ ;  /* 0x0000000000307805 */ /* 0x000fe4000001ff00 */
[----:B------:R-:W-:Y:S01]  /*35000*/  CS2R R50, SRZ ;  /* 0x0000000000327805 */ /* 0x000fe2000001ff00 */
[----:B------:R-:W-:Y:S01]  /*35010*/  USHF.R.U32.HI UR30, URZ, 0x4, UR4 ;  /* 0x000000043f1e7899 */ /* 0x000fe20008011604 */
[----:B------:R-:W-:Y:S01]  /*35020*/  UMOV UR8, URZ ;  /* 0x0000003f00087c82 */ /* 0x000fe20008000000 */
[----:B------:R-:W-:Y:S01]  /*35030*/  UMOV UR9, URZ ;  /* 0x0000003f00097c82 */ /* 0x000fe20008000000 */
[----:B------:R-:W-:Y:S02]  /*35040*/  USHF.L.U32 UR5, UR5, 0x7, URZ ;  /* 0x0000000705057899 */ /* 0x000fe4000800063f */
[----:B------:R-:W-:Y:S01]  /*35050*/  USHF.R.U32.HI UR10, URZ, 0x4, UR10 ;  /* 0x000000043f0a7899 */ /* 0x000fe2000801160a */
[----:B------:R-:W3:Y:S01]  /*35060*/  LDC R161, c[0x0][0x230] ;  /* 0x00008c00ffa17b82 */ /* 0x000ee20000000800 */
[----:B--2---:R-:W-:Y:S01]  /*35070*/  LOP3.LUT R3, R3, 0x70, RZ, 0xc0, !PT ;  /* 0x0000007003037812 */ /* 0x004fe200078ec0ff */
[----:B------:R-:W-:Y:S01]  /*35080*/  USGXT.U32 UR30, UR30, 0xe ;  /* 0x0000000e1e1e789a */ /* 0x000fe20008000000 */
[C---:B0-----:R-:W-:Y:S01]  /*35090*/  IMAD R4, R2.reuse, 0x7f, RZ ;  /* 0x0000007f02047824 */ /* 0x041fe200078e02ff */
[----:B------:R-:W-:Y:S01]  /*350a0*/  USGXT.U32 UR28, UR10, 0xe ;  /* 0x0000000e0a1c789a */ /* 0x000fe20008000000 */
[----:B------:R-:W-:Y:S01]  /*350b0*/  IMAD R5, R2, 0x7e, RZ ;  /* 0x0000007e02057824 */ /* 0x000fe200078e02ff */
[----:B------:R-:W-:Y:S01]  /*350c0*/  UIADD3 UR14, UP0, UR30, 0x2, URZ ;  /* 0x000000021e0e7890 */ /* 0x000fe2000ff1e03f */
[----:B------:R-:W-:Y:S01]  /*350d0*/  IMAD R3, R252, 0x80, R3 ;  /* 0x00000080fc037824 */ /* 0x000fe200078e0203 */
[----:B------:R-:W-:Y:S01]  /*350e0*/  USHF.R.S32.HI UR44, URZ, 0x1f, UR5 ;  /* 0x0000001f3f2c7899 */ /* 0x000fe20008011405 */
[C---:B------:R-:W-:Y:S01]  /*350f0*/  IMAD R6, R2.reuse, 0x7d, RZ ;  /* 0x0000007d02067824 */ /* 0x040fe200078e02ff */
[----:B------:R-:W-:Y:S01]  /*35100*/  UIADD3.X UR15, UR9, 0x40000040, URZ, UP0, !UPT ;  /* 0x40000040090f7890 */ /* 0x000fe200087fe43f */
[C---:B------:R-:W-:Y:S01]  /*35110*/  IMAD R7, R2.reuse, 0x7c, RZ ;  /* 0x0000007c02077824 */ /* 0x040fe200078e02ff */
[----:B------:R-:W-:Y:S01]  /*35120*/  STL [R1+0x1d2c], R3 ;  /* 0x001d2c0301007387 */ /* 0x000fe20000100800 */
[----:B------:R-:W-:Y:S01]  /*35130*/  UIADD3 UR12, UP0, UR28, 0x2, URZ ;  /* 0x000000021c0c7890 */ /* 0x000fe2000ff1e03f */
[C---:B------:R-:W-:Y:S01]  /*35140*/  IMAD R8, R2.reuse, 0x7b, RZ ;  /* 0x0000007b02087824 */ /* 0x040fe200078e02ff */
[----:B------:R-:W-:Y:S01]  /*35150*/  UIADD3.64 UR18, UR14, 0x2, URZ ;  /* 0x000000020e127897 */ /* 0x000fe2000fffe03f */
[C---:B------:R-:W-:Y:S01]  /*35160*/  IMAD R11, R2.reuse, 0x7a, RZ ;  /* 0x0000007a020b7824 */ /* 0x040fe200078e02ff */
[----:B------:R-:W-:Y:S01]  /*35170*/  UIADD3.X UR13, UR8, 0x40000040, URZ, UP0, !UPT ;  /* 0x40000040080d7890 */ /* 0x000fe200087fe43f */
[C---:B------:R-:W-:Y:S01]  /*35180*/  IMAD R12, R2.reuse, 0x79, RZ ;  /* 0x00000079020c7824 */ /* 0x040fe200078e02ff */
[----:B------:R-:W-:Y:S01]  /*35190*/  UIADD3.64 UR22, UR14, 0x4, URZ ;  /* 0x000000040e167897 */ /* 0x000fe2000fffe03f */
[C---:B------:R-:W-:Y:S01]  /*351a0*/  IMAD R13, R2.reuse, 0x78, RZ ;  /* 0x00000078020d7824 */ /* 0x040fe200078e02ff */
[----:B------:R-:W-:Y:S01]  /*351b0*/  UIADD3.64 UR10, UR14, 0x7fe, URZ ;  /* 0x000007fe0e0a7897 */ /* 0x000fe2000fffe03f */
[C---:B------:R-:W-:Y:S01]  /*351c0*/  IMAD R14, R2.reuse, 0x77, RZ ;  /* 0x00000077020e7824 */ /* 0x040fe200078e02ff */
[----:B------:R-:W-:Y:S01]  /*351d0*/  UIADD3.64 UR34, UR14, 0x800, URZ ;  /* 0x000008000e227897 */ /* 0x000fe2000fffe03f */
[----:B---3--:R-:W-:Y:S01]  /*351e0*/  VIADD R161, R161, 0x7f ;  /* 0x0000007fa1a17836 */ /* 0x008fe20000000000 */
[----:B------:R-:W-:Y:S01]  /*351f0*/  UIADD3.64 UR38, UR14, 0x802, URZ ;  /* 0x000008020e267897 */ /* 0x000fe2000fffe03f */
[C---:B------:R-:W-:Y:S01]  /*35200*/  IMAD R15, R2.reuse, 0x76, RZ ;  /* 0x00000076020f7824 */ /* 0x040fe200078e02ff */
[----:B------:R-:W-:Y:S01]  /*35210*/  UIADD3.64 UR42, UR14, 0x804, URZ ;  /* 0x000008040e2a7897 */ /* 0x000fe2000fffe03f */
[C---:B------:R-:W-:Y:S01]  /*35220*/  IMAD R16, R2.reuse, 0x75, RZ ;  /* 0x0000007502107824 */ /* 0x040fe200078e02ff */
[----:B------:R-:W-:Y:S01]  /*35230*/  SHF.R.S32.HI R160, RZ, 0x1f, R161 ;  /* 0x0000001fffa07819 */ /* 0x000fe200000114a1 */
[C---:B------:R-:W-:Y:S01]  /*35240*/  IMAD R17, R2.reuse, 0x74, RZ ;  /* 0x0000007402117824 */ /* 0x040fe200078e02ff */
[----:B------:R-:W-:Y:S01]  /*35250*/  UIADD3.64 UR16, UR12, 0x2, URZ ;  /* 0x000000020c107897 */ /* 0x000fe2000fffe03f */
[----:B------:R-:W-:Y:S01]  /*35260*/  IMAD R18, R2, 0x73, RZ ;  /* 0x0000007302127824 */ /* 0x000fe200078e02ff */
[----:B------:R-:W-:Y:S01]  /*35270*/  LEA.HI R160, R160, R161, RZ, 0x7 ;  /* 0x000000a1a0a07211 */ /* 0x000fe200078f38ff */
[C---:B------:R-:W-:Y:S01]  /*35280*/  IMAD R19, R2.reuse, 0x72, RZ ;  /* 0x0000007202137824 */ /* 0x040fe200078e02ff */
[----:B------:R-:W-:Y:S01]  /*35290*/  UIADD3.64 UR20, UR12, 0x4, URZ ;  /* 0x000000040c147897 */ /* 0x000fe2000fffe03f */
[C---:B------:R-:W-:Y:S01]  /*352a0*/  IMAD R20, R2.reuse, 0x71, RZ ;  /* 0x0000007102147824 */ /* 0x040fe200078e02ff */
[----:B------:R-:W-:Y:S01]  /*352b0*/  SHF.R.S32.HI R160, RZ, 0x7, R160 ;  /* 0x00000007ffa07819 */ /* 0x000fe200000114a0 */
[C---:B------:R-:W-:Y:S01]  /*352c0*/  IMAD R21, R2.reuse, 0x70, RZ ;  /* 0x0000007002157824 */ /* 0x040fe200078e02ff */
[----:B------:R-:W-:Y:S01]  /*352d0*/  UIADD3.64 UR24, UR12, 0x1fe, URZ ;  /* 0x000001fe0c187897 */ /* 0x000fe2000fffe03f */
[C---:B------:R-:W-:Y:S01]  /*352e0*/  IMAD R22, R2.reuse, 0x6f, RZ ;  /* 0x0000006f02167824 */ /* 0x040fe200078e02ff */
[----:B------:R-:W-:Y:S01]  /*352f0*/  UIADD3.64 UR56, UR12, 0x200, URZ ;  /* 0x000002000c387897 */ /* 0x000fe2000fffe03f */
[C---:B------:R-:W-:Y:S01]  /*35300*/  IMAD R23, R2.reuse, 0x6e, RZ ;  /* 0x0000006e02177824 */ /* 0x040fe200078e02ff */
[----:B------:R-:W-:Y:S01]  /*35310*/  UIADD3.64 UR52, UR12, 0x202, URZ ;  /* 0x000002020c347897 */ /* 0x000fe2000fffe03f */
[----:B------:R-:W-:-:S02]  /*35320*/  IMAD R52, R2, 0x6d, RZ ;  /* 0x0000006d02347824 */ /* 0x000fc400078e02ff */
[C---:B------:R-:W-:Y:S02]  /*35330*/  IMAD R53, R2.reuse, 0x6c, RZ ;  /* 0x0000006c02357824 */ /* 0x040fe400078e02ff */
[C---:B------:R-:W-:Y:S02]  /*35340*/  IMAD R54, R2.reuse, 0x6b, RZ ;  /* 0x0000006b02367824 */ /* 0x040fe400078e02ff */
[C---:B------:R-:W-:Y:S02]  /*35350*/  IMAD R55, R2.reuse, 0x6a, RZ ;  /* 0x0000006a02377824 */ /* 0x040fe400078e02ff */
[C---:B------:R-:W-:Y:S02]  /*35360*/  IMAD R56, R2.reuse, 0x69, RZ ;  /* 0x0000006902387824 */ /* 0x040fe400078e02ff */
[C---:B------:R-:W-:Y:S02]  /*35370*/  IMAD R57, R2.reuse, 0x68, RZ ;  /* 0x0000006802397824 */ /* 0x040fe400078e02ff */
        /* <DEDUP_REMOVED lines=39> */
[C---:B------:R-:W-:Y:S02]  /*355f0*/  IMAD.SHL.U32 R97, R2.reuse, 0x40, RZ ;  /* 0x0000004002617824 */ /* 0x040fe400078e00ff */
        /* <DEDUP_REMOVED lines=31> */
[C---:B------:R-:W-:Y:S02]  /*357f0*/  IMAD.SHL.U32 R129, R2.reuse, 0x20, RZ ;  /* 0x0000002002817824 */ /* 0x040fe400078e00ff */
        /* <DEDUP_REMOVED lines=27> */
[C---:B------:R-:W-:Y:S02]  /*359b0*/  IMAD.SHL.U32 R157, R2.reuse, 0x4, RZ ;  /* 0x00000004029d7824 */ /* 0x040fe400078e00ff */
[C---:B------:R-:W-:Y:S02]  /*359c0*/  IMAD R158, R2.reuse, 0x3, RZ ;  /* 0x00000003029e7824 */ /* 0x040fe400078e02ff */
[C---:B------:R-:W-:Y:S02]  /*359d0*/  IMAD.SHL.U32 R159, R2.reuse, 0x2, RZ ;  /* 0x00000002029f7824 */ /* 0x040fe400078e00ff */
[----:B------:R-:W-:Y:S01]  /*359e0*/  IMAD.SHL.U32 R189, R2, 0x80, RZ ;  /* 0x0000008002bd7824 */ /* 0x000fe200078e00ff */
[-C--:B------:R-:W-:Y:S01]  /*359f0*/  IADD3 R162, P3, R4, R10.reuse, RZ ;  /* 0x0000000a04a27210 */ /* 0x080fe20007f7e0ff */
[----:B------:R-:W-:Y:S01]  /*35a00*/  UIADD3.64 UR48, UR12, 0x204, URZ ;  /* 0x000002040c307897 */ /* 0x000fe2000fffe03f */
[-C--:B------:R-:W-:Y:S01]  /*35a10*/  IADD3 R160, P4, R5, R10.reuse, RZ ;  /* 0x0000000a05a07210 */ /* 0x080fe20007f9e0ff */
[----:B------:R-:W-:Y:S01]  /*35a20*/  UMOV UR31, 0x40000040 ;  /* 0x40000040001f7882 */ /* 0x000fe20000000000 */
[----:B------:R-:W-:Y:S01]  /*35a30*/  IADD3 R161, P5, R6, R10, RZ ;  /* 0x0000000a06a17210 */ /* 0x000fe20007fbe0ff */
[----:B------:R0:W-:Y:S01]  /*35a40*/  STL [R1+0xd1c], R162 ;  /* 0x000d1ca201007387 */ /* 0x0001e20000100800 */
[----:B------:R-:W-:-:S03]  /*35a50*/  UMOV UR29, 0x40000040 ;  /* 0x40000040001d7882 */ /* 0x000fc60000000000 */
[----:B------:R2:W-:Y:S04]  /*35a60*/  STL [R1+0xd24], R160 ;  /* 0x000d24a001007387 */ /* 0x0005e80000100800 */
[----:B------:R3:W-:Y:S01]  /*35a70*/  STL [R1+0xd2c], R161 ;  /* 0x000d2ca101007387 */ /* 0x0007e20000100800 */
[-C--:B0-----:R-:W-:Y:S02]  /*35a80*/  IADD3 R162, P6, R7, R10.reuse, RZ ;  /* 0x0000000a07a27210 */ /* 0x081fe40007fde0ff */
[----:B--2---:R-:W-:-:S03]  /*35a90*/  IADD3 R160, P0, R8, R10, RZ ;  /* 0x0000000a08a07210 */ /* 0x004fc60007f1e0ff */
[----:B------:R0:W-:Y:S01]  /*35aa0*/  STL [R1+0xd34], R162 ;  /* 0x000d34a201007387 */ /* 0x0001e20000100800 */
[----:B---3--:R-:W-:-:S03]  /*35ab0*/  IADD3 R161, P1, R11, R10, RZ ;  /* 0x0000000a0ba17210 */ /* 0x008fc60007f3e0ff */
[----:B------:R2:W-:Y:S04]  /*35ac0*/  STL [R1+0xd3c], R160 ;  /* 0x000d3ca001007387 */ /* 0x0005e80000100800 */
[----:B------:R3:W-:Y:S01]  /*35ad0*/  STL [R1+0xd44], R161 ;  /* 0x000d44a101007387 */ /* 0x0007e20000100800 */
[----:B0-----:R-:W-:Y:S02]  /*35ae0*/  IADD3 R162, P2, R12, R10, RZ ;  /* 0x0000000a0ca27210 */ /* 0x001fe40007f5e0ff */
[----:B--2---:R-:W-:-:S03]  /*35af0*/  LEA.HI.X.SX32 R160, R4, R9, 0x1, P3 ;  /* 0x0000000904a07211 */ /* 0x004fc600018f0eff */
[----:B------:R-:W-:Y:S01]  /*35b00*/  STL [R1+0xd4c], R162 ;  /* 0x000d4ca201007387 */ /* 0x000fe20000100800 */
[-C--:B------:R-:W-:Y:S02]  /*35b10*/  LEA.HI.X.SX32 R4, R5, R9.reuse, 0x1, P4 ;  /* 0x0000000905047211 */ /* 0x080fe400020f0eff */
[-C--:B---3--:R-:W-:Y:S01]  /*35b20*/  IADD3 R161, P3, R13, R10.reuse, RZ ;  /* 0x0000000a0da17210 */ /* 0x088fe20007f7e0ff */
[----:B------:R0:W-:Y:S01]  /*35b30*/  STL [R1+0xd18], R160 ;  /* 0x000d18a001007387 */ /* 0x0001e20000100800 */
[-C--:B------:R-:W-:Y:S02]  /*35b40*/  LEA.HI.X.SX32 R5, R6, R9.reuse, 0x1, P5 ;  /* 0x0000000906057211 */ /* 0x080fe400028f0eff */
[----:B------:R-:W-:Y:S01]  /*35b50*/  LEA.HI.X.SX32 R6, R7, R9, 0x1, P6 ;  /* 0x0000000907067211 */ /* 0x000fe200030f0eff */
[----:B------:R-:W-:Y:S04]  /*35b60*/  STL [R1+0xd54], R161 ;  /* 0x000d54a101007387 */ /* 0x000fe80000100800 */
[----:B------:R2:W-:Y:S01]  /*35b70*/  STL [R1+0xd20], R4 ;  /* 0x000d200401007387 */ /* 0x0005e20000100800 */
[----:B0-----:R-:W-:-:S05]  /*35b80*/  IADD3 R160, P4, R14, R10, RZ ;  /* 0x0000000a0ea07210 */ /* 0x001fca0007f9e0ff */
[----:B------:R-:W-:Y:S01]  /*35b90*/  STL [R1+0xd5c], R160 ;  /* 0x000d5ca001007387 */ /* 0x000fe20000100800 */
[----:B--2---:R-:W-:-:S03]  /*35ba0*/  IADD3 R4, P5, R15, R10, RZ ;  /* 0x0000000a0f047210 */ /* 0x004fc60007fbe0ff */
[----:B------:R0:W-:Y:S04]  /*35bb0*/  STL [R1+0xd28], R5 ;  /* 0x000d280501007387 */ /* 0x0001e80000100800 */
[----:B------:R2:W-:Y:S04]  /*35bc0*/  STL [R1+0xd64], R4 ;  /* 0x000d640401007387 */ /* 0x0005e80000100800 */
[----:B------:R3:W-:Y:S01]  /*35bd0*/  STL [R1+0xd30], R6 ;  /* 0x000d300601007387 */ /* 0x0007e20000100800 */
[----:B0-----:R-:W-:Y:S02]  /*35be0*/  IADD3 R5, P6, R16, R10, RZ ;  /* 0x0000000a10057210 */ /* 0x001fe40007fde0ff */
[----:B--2---:R-:W-:-:S03]  /*35bf0*/  LEA.HI.X.SX32 R4, R8, R9, 0x1, P0 ;  /* 0x0000000908047211 */ /* 0x004fc600000f0eff */
[----:B------:R0:W-:Y:S01]  /*35c00*/  STL [R1+0xd6c], R5 ;  /* 0x000d6c0501007387 */ /* 0x0001e20000100800 */
[----:B------:R-:W-:Y:S02]  /*35c10*/  SHF.R.S32.HI R8, RZ, 0x1f, R189 ;  /* 0x0000001fff087819 */ /* 0x000fe400000114bd */
[-C--:B---3--:R-:W-:Y:S01]  /*35c20*/  IADD3 R6, P0, R17, R10.reuse, RZ ;  /* 0x0000000a11067210 */ /* 0x088fe20007f1e0ff */
[----:B------:R2:W-:Y:S04]  /*35c30*/  STL [R1+0xd38], R4 ;  /* 0x000d380401007387 */ /* 0x0005e80000100800 */
[----:B------:R3:W-:Y:S01]  /*35c40*/  STL [R1+0xd74], R6 ;  /* 0x000d740601007387 */ /* 0x0007e20000100800 */
[----:B0-----:R-:W-:Y:S02]  /*35c50*/  LEA.HI.X.SX32 R5, R11, R9, 0x1, P1 ;  /* 0x000000090b057211 */ /* 0x001fe400008f0eff */
[----:B--2---:R-:W-:-:S03]  /*35c60*/  IADD3 R4, P1, R18, R10, RZ ;  /* 0x0000000a12047210 */ /* 0x004fc60007f3e0ff */
[----:B------:R0:W-:Y:S01]  /*35c70*/  STL [R1+0xd40], R5 ;  /* 0x000d400501007387 */ /* 0x0001e20000100800 */
[----:B---3--:R-:W-:-:S03]  /*35c80*/  LEA.HI.X.SX32 R6, R12, R9, 0x1, P2 ;  /* 0x000000090c067211 */ /* 0x008fc600010f0eff */
[----:B------:R2:W-:Y:S04]  /*35c90*/  STL [R1+0xd7c], R4 ;  /* 0x000d7c0401007387 */ /* 0x0005e80000100800 */
[----:B------:R3:W-:Y:S01]  /*35ca0*/  STL [R1+0xd48], R6 ;  /* 0x000d480601007387 */ /* 0x0007e20000100800 */
[----:B0-----:R-:W-:Y:S02]  /*35cb0*/  IADD3 R5, P2, R19, R10, RZ ;  /* 0x0000000a13057210 */ /* 0x001fe40007f5e0ff */
[----:B--2---:R-:W-:-:S03]  /*35cc0*/  LEA.HI.X.SX32 R4, R13, R9, 0x1, P3 ;  /* 0x000000090d047211 */ /* 0x004fc600018f0eff */
[----:B------:R0:W-:Y:S01]  /*35cd0*/  STL [R1+0xd84], R5 ;  /* 0x000d840501007387 */ /* 0x0001e20000100800 */
[----:B---3--:R-:W-:-:S03]  /*35ce0*/  IADD3 R6, P3, R20, R10, RZ ;  /* 0x0000000a14067210 */ /* 0x008fc60007f7e0ff */
        /* <DEDUP_REMOVED lines=47> */
[----:B------:R-:W-:Y:S02]  /*35fe0*/  CS2R R52, SRZ ;  /* 0x0000000000347805 */ /* 0x000fe4000001ff00 */
[-C--:B---3--:R-:W-:Y:S01]  /*35ff0*/  IADD3 R6, P1, R60, R10.reuse, RZ ;  /* 0x0000000a3c067210 */ /* 0x088fe20007f3e0ff */
[----:B------:R2:W-:Y:S04]  /*36000*/  STL [R1+0xdb0], R4 ;  /* 0x000db00401007387 */ /* 0x0005e80000100800 */
[----:B------:R3:W-:Y:S01]  /*36010*/  STL [R1+0xdec], R6 ;  /* 0x000dec0601007387 */ /* 0x0007e20000100800 */
[----:B0-----:R-:W-:Y:S02]  /*36020*/  LEA.HI.X.SX32 R5, R54, R9, 0x1, P2 ;  /* 0x0000000936057211 */ /* 0x001fe400010f0eff */
[----:B--2---:R-:W-:-:S03]  /*36030*/  IADD3 R4, P2, R61, R10, RZ ;  /* 0x0000000a3d047210 */ /* 0x004fc60007f5e0ff */
[----:B------:R0:W-:Y:S01]  /*36040*/  STL [R1+0xdb8], R5 ;  /* 0x000db80501007387 */ /* 0x0001e20000100800 */
[----:B---3--:R-:W-:-:S03]  /*36050*/  LEA.HI.X.SX32 R6, R55, R9, 0x1, P3 ;  /* 0x0000000937067211 */ /* 0x008fc600018f0eff */
[----:B------:R2:W-:Y:S01]  /*36060*/  STL [R1+0xdf4], R4 ;  /* 0x000df40401007387 */ /* 0x0005e20000100800 */
[----:B------:R-:W-:-:S03]  /*36070*/  CS2R R54, SRZ ;  /* 0x0000000000367805 */ /* 0x000fc6000001ff00 */
[----:B------:R3:W-:Y:S01]  /*36080*/  STL [R1+0xdc0], R6 ;  /* 0x000dc00601007387 */ /* 0x0007e20000100800 */
[----:B0-----:R-:W-:Y:S02]  /*36090*/  IADD3 R5, P3, R62, R10, RZ ;  /* 0x0000000a3e057210 */ /* 0x001fe40007f7e0ff */
[----:B--2---:R-:W-:-:S03]  /*360a0*/  LEA.HI.X.SX32 R4, R56, R9, 0x1, P4 ;  /* 0x0000000938047211 */ /* 0x004fc600020f0eff */
[----:B------:R0:W-:Y:S01]  /*360b0*/  STL [R1+0xdfc], R5 ;  /* 0x000dfc0501007387 */ /* 0x0001e20000100800 */
[----:B---3--:R-:W-:-:S03]  /*360c0*/  IADD3 R6, P4, R63, R10, RZ ;  /* 0x0000000a3f067210 */ /* 0x008fc60007f9e0ff */
[----:B------:R2:W-:Y:S04]  /*360d0*/  STL [R1+0xdc8], R4 ;  /* 0x000dc80401007387 */ /* 0x0005e80000100800 */
[----:B------:R3:W-:Y:S01]  /*360e0*/  STL [R1+0xe04], R6 ;  /* 0x000e040601007387 */ /* 0x0007e20000100800 */
[-C--:B0-----:R-:W-:Y:S02]  /*360f0*/  LEA.HI.X.SX32 R5, R57, R9.reuse, 0x1, P5 ;  /* 0x0000000939057211 */ /* 0x081fe400028f0eff */
[----:B------:R-:W-:Y:S02]  /*36100*/  CS2R R56, SRZ ;  /* 0x0000000000387805 */ /* 0x000fe4000001ff00 */
[----:B--2---:R-:W-:Y:S01]  /*36110*/  IADD3 R4, P5, R64, R10, RZ ;  /* 0x0000000a40047210 */ /* 0x004fe20007fbe0ff */
        /* <DEDUP_REMOVED lines=433> */
[----:B------:R2:W-:Y:S01]  /*37c30*/  STL [R1+0x110c], R4 ;  /* 0x00110c0401007387 */ /* 0x0005e20000100800 */
[----:B------:R-:W-:-:S03]  /*37c40*/  LEA.HI.X.SX32 R2, R2, R9, 0x1, P3 ;  /* 0x0000000902027211 */ /* 0x000fc600018f0eff */
[----:B------:R3:W-:Y:S01]  /*37c50*/  STL [R1+0x10d8], R6 ;  /* 0x0010d80601007387 */ /* 0x0007e20000100800 */
[-C--:B0-----:R-:W-:Y:S02]  /*37c60*/  LEA.HI.X.SX32 R5, R155, R9.reuse, 0x1, P5 ;  /* 0x000000099b057211 */ /* 0x081fe400028f0eff */
[----:B--2---:R-:W-:-:S03]  /*37c70*/  LEA.HI.X.SX32 R4, R156, R9, 0x1, P6 ;  /* 0x000000099c047211 */ /* 0x004fc600030f0eff */
[----:B------:R0:W-:Y:S01]  /*37c80*/  STL [R1+0x10e0], R5 ;  /* 0x0010e00501007387 */ /* 0x0001e20000100800 */
[----:B---3--:R-:W-:-:S03]  /*37c90*/  LEA.HI.X.SX32 R6, R157, R9, 0x1, P0 ;  /* 0x000000099d067211 */ /* 0x008fc600000f0eff */
[----:B------:R2:W-:Y:S04]  /*37ca0*/  STL [R1+0x10e8], R4 ;  /* 0x0010e80401007387 */ /* 0x0005e80000100800 */
[----:B------:R-:W-:Y:S01]  /*37cb0*/  STL [R1+0x10f0], R6 ;  /* 0x0010f00601007387 */ /* 0x000fe20000100800 */
[-C--:B0-----:R-:W-:Y:S02]  /*37cc0*/  LEA.HI.X.SX32 R5, R158, R9.reuse, 0x1, P1 ;  /* 0x000000099e057211 */ /* 0x081fe400008f0eff */
[----:B--2---:R-:W-:-:S03]  /*37cd0*/  LEA.HI.X.SX32 R4, R159, R9, 0x1, P2 ;  /* 0x000000099f047211 */ /* 0x004fc600010f0eff */
[----:B------:R0:W-:Y:S04]  /*37ce0*/  STL [R1+0x10f8], R5 ;  /* 0x0010f80501007387 */ /* 0x0001e80000100800 */
[----:B------:R2:W-:Y:S04]  /*37cf0*/  STL [R1+0x1100], R4 ;  /* 0x0011000401007387 */ /* 0x0005e80000100800 */
[----:B------:R3:W-:Y:S01]  /*37d00*/  STL [R1+0x1108], R2 ;  /* 0x0011080201007387 */ /* 0x0007e20000100800 */
[C---:B0-----:R-:W-:Y:S02]  /*37d10*/  LOP3.LUT R5, R3.reuse, 0x20, RZ, 0x3c, !PT ;  /* 0x0000002003057812 */ /* 0x041fe400078e3cff */
[----:B--2---:R-:W-:-:S02]  /*37d20*/  LOP3.LUT R4, R3, 0x30, RZ, 0x3c, !PT ;  /* 0x0000003003047812 */ /* 0x004fc400078e3cff */
[----:B---3--:R-:W-:-:S05]  /*37d30*/  LOP3.LUT R2, R3, 0x10, RZ, 0x3c, !PT ;  /* 0x0000001003027812 */ /* 0x008fca00078e3cff */
[----:B------:R0:W-:Y:S04]  /*37d40*/  STL [R1+0x1d4c], R2 ;  /* 0x001d4c0201007387 */ /* 0x0001e80000100800 */
[----:B------:R2:W-:Y:S04]  /*37d50*/  STL [R1+0x1d48], R5 ;  /* 0x001d480501007387 */ /* 0x0005e80000100800 */
[----:B------:R3:W-:Y:S01]  /*37d60*/  STL [R1+0x1d44], R4 ;  /* 0x001d440401007387 */ /* 0x0007e20000100800 */
[C---:B0-----:R-:W-:Y:S02]  /*37d70*/  LOP3.LUT R2, R3.reuse, 0x40, RZ, 0x3c, !PT ;  /* 0x0000004003027812 */ /* 0x041fe400078e3cff */
[----:B--2---:R-:W-:-:S03]  /*37d80*/  LOP3.LUT R5, R3, 0x50, RZ, 0x3c, !PT ;  /* 0x0000005003057812 */ /* 0x004fc600078e3cff */
[----:B------:R0:W-:Y:S01]  /*37d90*/  STL [R1+0x1d40], R2 ;  /* 0x001d400201007387 */ /* 0x0001e20000100800 */
[----:B---3--:R-:W-:-:S03]  /*37da0*/  LOP3.LUT R4, R3, 0x60, RZ, 0x3c, !PT ;  /* 0x0000006003047812 */ /* 0x008fc600078e3cff */
[----:B------:R1:W-:Y:S04]  /*37db0*/  STL [R1+0x1d3c], R5 ;  /* 0x001d3c0501007387 */ /* 0x0003e80000100800 */
[----:B------:R1:W-:Y:S01]  /*37dc0*/  STL [R1+0x1d38], R4 ;  /* 0x001d380401007387 */ /* 0x0003e20000100800 */
[----:B0-----:R-:W-:-:S05]  /*37dd0*/  LOP3.LUT R2, R3, 0x70, RZ, 0x3c, !PT ;  /* 0x0000007003027812 */ /* 0x001fca00078e3cff */
[----:B------:R1:W-:Y:S02]  /*37de0*/  STL [R1+0x1d34], R2 ;  /* 0x001d340201007387 */ /* 0x0003e40000100800 */
.L_x_2:
[----:B-1----:R-:W2:Y:S01]  /*37df0*/  LDL R4, [R1+0x930] ;  /* 0x0009300001047983 */ /* 0x002ea20000100800 */
[----:B0-----:R-:W2:Y:S03]  /*37e00*/  LDC R2, c[0x0][0x230] ;  /* 0x00008c00ff027b82 */ /* 0x001ea60000000800 */
        /* <DEDUP_REMOVED lines=213> */
[----:B------:R-:W-:Y:S04]  /*38b60*/  STL [R1+0x2214], R28 ;  /* 0x0022141c01007387 */ /* 0x000fe80000100800 */
[----:B------:R-:W-:Y:S04]  /*38b70*/  STL [R1+0x2210], R29 ;  /* 0x0022101d01007387 */ /* 0x000fe80000100800 */
[----:B------:R-:W-:Y:S04]  /*38b80*/  STL [R1+0x2528], R29 ;  /* 0x0025281d01007387 */ /* 0x000fe80000100800 */
[----:B------:R0:W-:Y:S04]  /*38b90*/  STL [R1+0x220c], R26 ;  /* 0x00220c1a01007387 */ /* 0x0001e80000100800 */
[----:B0-----:R-:W4:Y:S04]  /*38ba0*/  LDL R26, [R1+0x1108] ;  /* 0x00110800011a7983 */ /* 0x001f280000100800 */
[----:B------:R-:W-:Y:S04]  /*38bb0*/  STL [R1+0x2208], R27 ;  /* 0x0022081b01007387 */ /* 0x000fe80000100800 */
[----:B------:R-:W-:Y:S04]  /*38bc0*/  STL [R1+0x2204], R24 ;  /* 0x0022041801007387 */ /* 0x000fe80000100800 */
[----:B------:R-:W-:Y:S04]  /*38bd0*/  STL [R1+0x2200], R25 ;  /* 0x0022001901007387 */ /* 0x000fe80000100800 */
[----:B------:R-:W-:Y:S04]  /*38be0*/  STL [R1+0x1dcc], R125 ;  /* 0x001dcc7d01007387 */ /* 0x000fe80000100800 */
[----:B------:R-:W-:Y:S04]  /*38bf0*/  STL [R1+0x1dc8], R126 ;  /* 0x001dc87e01007387 */ /* 0x000fe80000100800 */
[----:B------:R-:W-:Y:S01]  /*38c00*/  STL [R1+0x1dc4], R127 ;  /* 0x001dc47f01007387 */ /* 0x000fe20000100800 */
[----:B--2---:R-:W-:-:S03]  /*38c10*/  IMAD R2, R4, -0x80, R2 ;  /* 0xffffff8004027824 */ /* 0x004fc600078e0202 */
[----:B------:R-:W-:Y:S04]  /*38c20*/  STL [R1+0x1dc0], R128 ;  /* 0x001dc08001007387 */ /* 0x000fe80000100800 */
[----:B------:R-:W-:Y:S04]  /*38c30*/  STL [R1+0x1dbc], R129 ;  /* 0x001dbc8101007387 */ /* 0x000fe80000100800 */
[----:B------:R-:W-:Y:S04]  /*38c40*/  STL [R1+0x1db8], R130 ;  /* 0x001db88201007387 */ /* 0x000fe80000100800 */
[----:B------:R0:W-:Y:S01]  /*38c50*/  STL [R1+0x1db4], R131 ;  /* 0x001db48301007387 */ /* 0x0001e20000100800 */
[----:B------:R-:W-:-:S03]  /*38c60*/  ISETP.GT.AND P4, PT, R2, RZ, PT ;  /* 0x000000ff0200720c */ /* 0x000fc60003f84270 */
[----:B0-----:R-:W2:Y:S04]  /*38c70*/  LDL.LU R131, [R1+0x1844] ;  /* 0x0018440001837983 */ /* 0x001ea80000300800 */
[----:B------:R-:W-:Y:S04]  /*38c80*/  STL [R1+0x1db0], R132 ;  /* 0x001db08401007387 */ /* 0x000fe80000100800 */
[----:B------:R-:W-:Y:S04]  /*38c90*/  STL [R1+0x1dac], R133 ;  /* 0x001dac8501007387 */ /* 0x000fe80000100800 */
[----:B------:R-:W-:Y:S04]  /*38ca0*/  STL [R1+0x1da8], R134 ;  /* 0x001da88601007387 */ /* 0x000fe80000100800 */
[----:B------:R-:W-:Y:S04]  /*38cb0*/  STL [R1+0x1da4], R135 ;  /* 0x001da48701007387 */ /* 0x000fe80000100800 */
[----:B------:R0:W-:Y:S01]  /*38cc0*/  STL [R1+0x1da0], R136 ;  /* 0x001da08801007387 */ /* 0x0001e20000100800 */
[----:B------:R-:W-:-:S03]  /*38cd0*/  ISETP.GT.AND P5, PT, R2, 0x1, PT ;  /* 0x000000010200780c */ /* 0x000fc60003fa4270 */
[----:B0-----:R-:W2:Y:S04]  /*38ce0*/  LDL.LU R136, [R1+0x1808] ;  /* 0x0018080001887983 */ /* 0x001ea80000300800 */
[----:B------:R-:W-:Y:S04]  /*38cf0*/  STL [R1+0x1d9c], R137 ;  /* 0x001d9c8901007387 */ /* 0x000fe80000100800 */
[----:B------:R-:W-:Y:S04]  /*38d00*/  STL [R1+0x1d98], R138 ;  /* 0x001d988a01007387 */ /* 0x000fe80000100800 */
[----:B------:R-:W-:Y:S04]  /*38d10*/  STL [R1+0x1d94], R139 ;  /* 0x001d948b01007387 */ /* 0x000fe80000100800 */
[----:B------:R-:W-:Y:S04]  /*38d20*/  STL [R1+0x1d90], R140 ;  /* 0x001d908c01007387 */ /* 0x000fe80000100800 */
[----:B------:R-:W-:Y:S04]  /*38d30*/  STL [R1+0x1d8c], R141 ;  /* 0x001d8c8d01007387 */ /* 0x000fe80000100800 */
[----:B------:R-:W-:Y:S01]  /*38d40*/  STL [R1+0x1d88], R142 ;  /* 0x001d888e01007387 */ /* 0x000fe20000100800 */
[----:B------:R-:W-:-:S03]  /*38d50*/  PRMT R23, RZ, 0x7610, R23 ;  /* 0x00007610ff177816 */ /* 0x000fc60000000017 */
[----:B------:R-:W-:Y:S01]  /*38d60*/  STL [R1+0x1d84], R143 ;  /* 0x001d848f01007387 */ /* 0x000fe20000100800 */
[----:B------:R-:W-:-:S03]  /*38d70*/  @P4 IMAD.MOV.U32 R4, RZ, RZ, R10 ;  /* 0x000000ffff044224 */ /* 0x000fc600078e000a */
[----:B------:R-:W-:Y:S01]  /*38d80*/  STL [R1+0x1d80], R144 ;  /* 0x001d809001007387 */ /* 0x000fe20000100800 */
[----:B------:R-:W-:-:S03]  /*38d90*/  @P4 IMAD.MOV.U32 R5, RZ, RZ, R9 ;  /* 0x000000ffff054224 */ /* 0x000fc600078e0009 */
[----:B------:R-:W-:Y:S04]  /*38da0*/  STL [R1+0x1d7c], R145 ;  /* 0x001d7c9101007387 */ /* 0x000fe80000100800 */
[----:B------:R-:W-:Y:S04]  /*38db0*/  STL [R1+0x1d78], R146 ;  /* 0x001d789201007387 */ /* 0x000fe80000100800 */
[----:B------:R0:W-:Y:S01]  /*38dc0*/  STL [R1+0x1d74], R147 ;  /* 0x001d749301007387 */ /* 0x0001e20000100800 */
[----:B------:R-:W-:-:S03]  /*38dd0*/  PRMT R152, RZ, 0x7610, R152 ;  /* 0x00007610ff987816 */ /* 0x000fc60000000098 */
[----:B------:R3:W2:Y:S04]  /*38de0*/  @P4 LDG.E.U8 R23, desc[UR6][R4.64] ;  /* 0x0000000604174981 */ /* 0x0006a8000c1e1100 */
[----:B0-----:R-:W2:Y:S01]  /*38df0*/  LDL.LU R147, [R1+0x1804] ;  /* 0x0018040001937983 */ /* 0x001ea20000300800 */
[C---:B------:R-:W-:Y:S02]  /*38e00*/  ISETP.GT.AND P1, PT, R2.reuse, 0x2, PT ;  /* 0x000000020200780c */ /* 0x040fe40003f24270 */
[----:B------:R-:W-:Y:S01]  /*38e10*/  PRMT R20, RZ, 0x7610, R20 ;  /* 0x00007610ff147816 */ /* 0x000fe20000000014 */
[----:B------:R-:W-:Y:S01]  /*38e20*/  STL [R1+0x1d70], R148 ;  /* 0x001d709401007387 */ /* 0x000fe20000100800 */
[C---:B------:R-:W-:Y:S02]  /*38e30*/  ISETP.GT.AND P2, PT, R2.reuse, 0x3, PT ;  /* 0x000000030200780c */ /* 0x040fe40003f44270 */
[----:B------:R-:W-:Y:S01]  /*38e40*/  PRMT R21, RZ, 0x7610, R21 ;  /* 0x00007610ff157816 */ /* 0x000fe20000000015 */
[----:B------:R-:W-:Y:S01]  /*38e50*/  STL [R1+0x1d6c], R149 ;  /* 0x001d6c9501007387 */ /* 0x000fe20000100800 */
[----:B------:R-:W-:-:S03]  /*38e60*/  ISETP.GT.AND P3, PT, R2, 0x4, PT ;  /* 0x000000040200780c */ /* 0x000fc60003f64270 */
[----:B------:R-:W-:Y:S04]  /*38e70*/  STL [R1+0x1d68], R150 ;  /* 0x001d689601007387 */ /* 0x000fe80000100800 */
[----:B------:R-:W-:Y:S04]  /*38e80*/  STL [R1+0x1d64], R151 ;  /* 0x001d649701007387 */ /* 0x000fe80000100800 */
[----:B-----5:R-:W-:Y:S04]  /*38e90*/  STL [R1+0x1d58], R0 ;  /* 0x001d580001007387 */ /* 0x020fe80000100800 */
[----:B------:R-:W-:Y:S04]  /*38ea0*/  STL [R1+0x1fd4], R10 ;  /* 0x001fd40a01007387 */ /* 0x000fe80000100800 */
[----:B------:R0:W-:Y:S01]  /*38eb0*/  STL [R1+0x1fd0], R9 ;  /* 0x001fd00901007387 */ /* 0x0001e20000100800 */
[----:B------:R-:W1:Y:S01]  /*38ec0*/  S2R R3, SR_TID.X ;  /* 0x0000000000037919 */ /* 0x000e620000002100 */
[----:B---3--:R-:W-:-:S02]  /*38ed0*/  @P5 IMAD.MOV.U32 R4, RZ, RZ, R33 ;  /* 0x000000ffff045224 */ /* 0x008fc400078e0021 */
[----:B------:R-:W-:Y:S01]  /*38ee0*/  STL [R1+0x252c], R33 ;  /* 0x00252c2101007387 */ /* 0x000fe20000100800 */
[----:B----4-:R-:W-:Y:S01]  /*38ef0*/  @P5 IMAD.MOV.U32 R5, RZ, RZ, R26 ;  /* 0x000000ffff055224 */ /* 0x010fe200078e001a */
[----:B------:R-:W-:Y:S02]  /*38f00*/  PRMT R22, RZ, 0x7610, R22 ;  /* 0x00007610ff167816 */ /* 0x000fe40000000016 */
[----:B------:R-:W3:Y:S01]  /*38f10*/  LDL.LU R26, [R1+0x10e4] ;  /* 0x0010e400011a7983 */ /* 0x000ee20000300800 */
[----:B------:R-:W-:Y:S02]  /*38f20*/  ISETP.GT.AND P4, PT, R2, 0x5, PT ;  /* 0x000000050200780c */ /* 0x000fe40003f84270 */
[----:B------:R-:W-:Y:S01]  /*38f30*/  PRMT R18, RZ, 0x7610, R18 ;  /* 0x00007610ff127816 */ /* 0x000fe20000000012 */
[----:B0-----:R-:W4:Y:S01]  /*38f40*/  LDL.LU R9, [R1+0x10ec] ;  /* 0x0010ec0001097983 */ /* 0x001f220000300800 */
[----:B------:R-:W-:Y:S02]  /*38f50*/  PRMT R19, RZ, 0x7610, R19 ;  /* 0x00007610ff137816 */ /* 0x000fe40000000013 */
[----:B------:R-:W-:Y:S01]  /*38f60*/  PRMT R15, RZ, 0x7610, R15 ;  /* 0x00007610ff0f7816 */ /* 0x000fe2000000000f */
[----:B------:R0:W2:Y:S01]  /*38f70*/  @P5 LDG.E.U8 R152, desc[UR6][R4.64] ;  /* 0x0000000604985981 */ /* 0x0000a2000c1e1100 */
[----:B------:R-:W-:-:S02]  /*38f80*/  PRMT R16, RZ, 0x7610, R16 ;  /* 0x00007610ff107816 */ /* 0x000fc40000000010 */
[----:B------:R-:W-:Y:S02]  /*38f90*/  PRMT R17, RZ, 0x7610, R17 ;  /* 0x00007610ff117816 */ /* 0x000fe40000000011 */
[----:B------:R-:W-:Y:S02]  /*38fa0*/  PRMT R13, RZ, 0x7610, R13 ;  /* 0x00007610ff0d7816 */ /* 0x000fe4000000000d */
[----:B------:R-:W-:Y:S02]  /*38fb0*/  PRMT R14, RZ, 0x7610, R14 ;  /* 0x00007610ff0e7816 */ /* 0x000fe4000000000e */
[----:B------:R-:W-:Y:S01]  /*38fc0*/  PRMT R7, RZ, 0x7610, R7 ;  /* 0x00007610ff077816 */ /* 0x000fe20000000007 */
[----:B------:R-:W0:Y:S01]  /*38fd0*/  LDL R4, [R1+0x1100] ;  /* 0x0011000001047983 */ /* 0x000e220000100800 */
[----:B------:R-:W-:Y:S02]  /*38fe0*/  PRMT R11, RZ, 0x7610, R11 ;  /* 0x00007610ff0b7816 */ /* 0x000fe4000000000b */
[----:B------:R-:W-:Y:S01]  /*38ff0*/  PRMT R12, RZ, 0x7610, R12 ;  /* 0x00007610ff0c7816 */ /* 0x000fe2000000000c */
[----:B------:R-:W0:Y:S01]  /*39000*/  LDL R5, [R1+0x1104] ;  /* 0x0011040001057983 */ /* 0x000e220000100800 */
[----:B------:R-:W-:-:S02]  /*39010*/  PRMT R6, RZ, 0x7610, R6 ;  /* 0x00007610ff067816 */ /* 0x000fc40000000006 */
[----:B------:R-:W-:Y:S02]  /*39020*/  PRMT R168, RZ, 0x7610, R168 ;  /* 0x00007610ffa87816 */ /* 0x000fe400000000a8 */
[----:B------:R-:W-:Y:S02]  /*39030*/  PRMT R165, RZ, 0x7610, R165 ;  /* 0x00007610ffa57816 */ /* 0x000fe400000000a5 */
[----:B------:R-:W-:Y:S02]  /*39040*/  PRMT R166, RZ, 0x7610, R166 ;  /* 0x00007610ffa67816 */ /* 0x000fe400000000a6 */
[----:B------:R-:W-:Y:S02]  /*39050*/  PRMT R167, RZ, 0x7610, R167 ;  /* 0x00007610ffa77816 */ /* 0x000fe400000000a7 */
[----:B------:R-:W-:Y:S02]  /*39060*/  PRMT R163, RZ, 0x7610, R163 ;  /* 0x00007610ffa37816 */ /* 0x000fe400000000a3 */
        /* <DEDUP_REMOVED lines=73> */
[----:B-1----:R-:W-:Y:S02]  /*39500*/  LOP3.LUT R3, R3, 0x7f, RZ, 0xc0, !PT ;  /* 0x0000007f03037812 */ /* 0x002fe400078ec0ff */
[----:B------:R-:W-:Y:S02]  /*39510*/  ISETP.GT.AND P5, PT, R2, 0x6, PT ;  /* 0x000000060200780c */ /* 0x000fe40003fa4270 */
[----:B------:R-:W-:Y:S02]  /*39520*/  ISETP.GE.AND P0, PT, R3, R2, PT ;  /* 0x000000020300720c */ /* 0x000fe40003f06270 */
[----:B0-----:R-:W-:-:S04]  /*39530*/  @P1 LOP3.LUT R5, R5, R4, RZ, 0x3c, !PT ;  /* 0x0000000405051212 */ /* 0x001fc800078e3cff */
[----:B------:R-:W-:-:S04]  /*39540*/  @P1 LOP3.LUT R4, R5, R4, RZ, 0x3c, !PT ;  /* 0x0000000405041212 */ /* 0x000fc800078e3cff */
[----:B------:R-:W-:-:S05]  /*39550*/  @P1 LOP3.LUT R5, R5, R4, RZ, 0x3c, !PT ;  /* 0x0000000405051212 */ /* 0x000fca00078e3cff */
[----:B------:R0:W2:Y:S04]  /*39560*/  @P1 LDG.E.U8 R20, desc[UR6][R4.64] ;  /* 0x0000000604141981 */ /* 0x0000a8000c1e1100 */
[----:B------:R-:W0:Y:S04]  /*39570*/  LDL R4, [R1+0x10f8] ;  /* 0x0010f80001047983 */ /* 0x000e280000100800 */
[----:B------:R-:W0:Y:S02]  /*39580*/  LDL R5, [R1+0x10fc] ;  /* 0x0010fc0001057983 */ /* 0x000e240000100800 */
        /* <DEDUP_REMOVED lines=10> */
[----:B------:R-:W3:Y:S01]  /*39630*/  LDL R5, [R1+0x10e8] ;  /* 0x0010e80001057983 */ /* 0x000ee20000100800 */
[----:B----4-:R-:W-:-:S03]  /*39640*/  @P4 IMAD.MOV.U32 R4, RZ, RZ, R9 ;  /* 0x000000ffff044224 */ /* 0x010fc600078e0009 */
[----:B------:R-:W-:Y:S04]  /*39650*/  STL [R1+0x21d8], R9 ;  /* 0x0021d80901007387 */ /* 0x000fe80000100800 */
[----:B------:R-:W-:Y:S04]  /*39660*/  STL [R1+0x2530], R9 ;  /* 0x0025300901007387 */ /* 0x000fe80000100800 */
[----:B---3--:R0:W3:Y:S04]  /*39670*/  @P4 LDG.E.U8 R18, desc[UR6][R4.64] ;  /* 0x0000000604124981 */ /* 0x0080e8000c1e1100 */
[----:B------:R-:W4:Y:S01]  /*39680*/  LDL R5, [R1+0x10e0] ;  /* 0x0010e00001057983 */ /* 0x000f220000100800 */
[----:B0-----:R-:W-:-:S03]  /*39690*/  @P5 IMAD.MOV.U32 R4, RZ, RZ, R26 ;  /* 0x000000ffff045224 */ /* 0x001fc600078e001a */
[----:B------:R-:W-:Y:S01]  /*396a0*/  STL [R1+0x2534], R26 ;  /* 0x0025341a01007387 */ /* 0x000fe20000100800 */
[----:B------:R-:W-:-:S03]  /*396b0*/  ISETP.GT.AND P1, PT, R2, 0x7, PT ;  /* 0x000000070200780c */ /* 0x000fc60003f24270 */
[----:B----4-:R0:W4:Y:S04]  /*396c0*/  @P5 LDG.E.U8 R19, desc[UR6][R4.64] ;  /* 0x0000000604135981 */ /* 0x010128000c1e1100 */
[----:B------:R-:W0:Y:S04]  /*396d0*/  LDL R4, [R1+0x10d8] ;  /* 0x0010d80001047983 */ /* 0x000e280000100800 */
[----:B------:R-:W0:Y:S02]  /*396e0*/  LDL R5, [R1+0x10dc] ;  /* 0x0010dc0001057983 */ /* 0x000e240000100800 */
[----:B0-----:R-:W-:-:S04]  /*396f0*/  @P1 LOP3.LUT R5, R5, R4, RZ, 0x3c, !PT ;  /* 0x0000000405051212 */ /* 0x001fc800078e3cff */
[----:B------:R-:W-:-:S04]  /*39700*/  @P1 LOP3.LUT R4, R5, R4, RZ, 0x3c, !PT ;  /* 0x0000000405041212 */ /* 0x000fc800078e3cff */
[----:B------:R-:W-:-:S05]  /*39710*/  @P1 LOP3.LUT R5, R5, R4, RZ, 0x3c, !PT ;  /* 0x0000000405051212 */ /* 0x000fca00078e3cff */
[----:B------:R0:W3:Y:S04]  /*39720*/  @P1 LDG.E.U8 R15, desc[UR6][R4.64] ;  /* 0x00000006040f1981 */ /* 0x0000e8000c1e1100 */
[----:B------:R-:W0:Y:S04]  /*39730*/  LDL R4, [R1+0x10d0] ;  /* 0x0010d00001047983 */ /* 0x000e280000100800 */
[----:B------:R-:W0:Y:S01]  /*39740*/  LDL R5, [R1+0x10d4] ;  /* 0x0010d40001057983 */ /* 0x000e220000100800 */
[----:B------:R-:W-:-:S13]  /*39750*/  ISETP.GT.AND P2, PT, R2, 0x8, PT ;  /* 0x000000080200780c */ /* 0x000fda0003f44270 */
        /* <DEDUP_REMOVED lines=395> */
[----:B------:R-:W2:Y:S01]  /*3b010*/  @P2 LDG.E.U8 R220, desc[UR6][R4.64] ;  /* 0x0000000604dc2981 */ /* 0x000ea2000c1e1100 */
[----:B------:R-:W-:-:S03]  /*3b020*/  ISETP.GT.AND P5, PT, R2, 0x41, PT ;  /* 0x000000410200780c */ /* 0x000fc60003fa4270 */
[----:B--2---:R0:W-:Y:S04]  /*3b030*/  STL [R1+0x670], R220 ;  /* 0x000670dc01007387 */ /* 0x0041e80000100800 */
[----:B0-----:R-:W2:Y:S04]  /*3b040*/  LDL.LU R220, [R1+0x258c] ;  /* 0x00258c0001dc7983 */ /* 0x001ea80000300800 */
[----:B------:R-:W4:Y:S04]  /*3b050*/  LDL R4, [R1+0xf08] ;  /* 0x000f080001047983 */ /* 0x000f280000100800 */
[----:B------:R-:W4:Y:S02]  /*3b060*/  LDL R5, [R1+0xf0c] ;  /* 0x000f0c0001057983 */ /* 0x000f240000100800 */
[----:B----4-:R-:W-:-:S04]  /*3b070*/  @P5 LOP3.LUT R5, R5, R4, RZ, 0x3c, !PT ;  /* 0x0000000405055212 */ /* 0x010fc800078e3cff */
[----:B------:R-:W-:-:S04]  /*3b080*/  @P5 LOP3.LUT R4, R5, R4, RZ, 0x3c, !PT ;  /* 0x0000000405045212 */ /* 0x000fc800078e3cff */
[----:B------:R-:W-:-:S05]  /*3b090*/  @P5 LOP3.LUT R5, R5, R4, RZ, 0x3c, !PT ;  /* 0x0000000405055212 */ /* 0x000fca00078e3cff */
[----:B------:R-:W4:Y:S01]  /*3b0a0*/  @P5 LDG.E.U8 R219, desc[UR6][R4.64] ;  /* 0x0000000604db5981 */ /* 0x000f22000c1e1100 */
[----:B------:R-:W-:-:S03]  /*3b0b0*/  ISETP.GT.AND P4, PT, R2, 0x42, PT ;  /* 0x000000420200780c */ /* 0x000fc60003f84270 */
[----:B----4-:R0:W-:Y:S04]  /*3b0c0*/  STL [R1+0x668], R219 ;  /* 0x000668db01007387 */ /* 0x0101e80000100800 */
[----:B0-----:R-:W4:Y:S04]  /*3b0d0*/  LDL.LU R219, [R1+0x2588] ;  /* 0x0025880001db7983 */ /* 0x001f280000300800 */
[----:B------:R-:W3:Y:S04]  /*3b0e0*/  LDL R4, [R1+0xf00] ;  /* 0x000f000001047983 */ /* 0x000ee80000100800 */
[----:B------:R-:W3:Y:S02]  /*3b0f0*/  LDL R5, [R1+0xf04] ;  /* 0x000f040001057983 */ /* 0x000ee40000100800 */
[----:B---3--:R-:W-:-:S04]  /*3b100*/  @P4 LOP3.LUT R5, R5, R4, RZ, 0x3c, !PT ;  /* 0x0000000405054212 */ /* 0x008fc800078e3cff */
        /* <DEDUP_REMOVED lines=25> */
[----:B------:R0:W4:Y:S04]  /*3b2a0*/  @P2 LDG.E.U8 R149, desc[UR6][R4.64] ;  /* 0x0000000604952981 */ /* 0x000128000c1e1100 */
[----:B------:R-:W0:Y:S04]  /*3b2b0*/  LDL R4, [R1+0xee0] ;  /* 0x000ee00001047983 */ /* 0x000e280000100800 */
[----:B------:R-:W0:Y:S01]  /*3b2c0*/  LDL R5, [R1+0xee4] ;  /* 0x000ee40001057983 */ /* 0x000e220000100800 */
[----:B------:R-:W-:-:S13]  /*3b2d0*/  ISETP.GT.AND P5, PT, R2, 0x46, PT ;  /* 0x000000460200780c */ /* 0x000fda0003fa4270 */
[----:B0-----:R-:W-:-:S04]  /*3b2e0*/  @P5 LOP3.LUT R5, R5, R4, RZ, 0x3c, !PT ;  /* 0x0000000405055212 */ /* 0x001fc800078e3cff */
[----:B------:R-:W-:-:S04]  /*3b2f0*/  @P5 LOP3.LUT R4, R5, R4, RZ, 0x3c, !PT ;  /* 0x0000000405045212 */ /* 0x000fc800078e3cff */
[----:B------:R-:W-:-:S05]  /*3b300*/  @P5 LOP3.LUT R5, R5, R4, RZ, 0x3c, !PT ;  /* 0x0000000405055212 */ /* 0x000fca00078e3cff */
[----:B------:R-:W3:Y:S04]  /*3b310*/  @P5 LDG.E.U8 R217, desc[UR6][R4.64] ;  /* 0x0000000604d95981 */ /* 0x000ee8000c1e1100 */
[----:B----4-:R0:W-:Y:S04]  /*3b320*/  STL [R1+0x664], R149 ;  /* 0x0006649501007387 */ /* 0x0101e80000100800 */
[----:B0-----:R-:W4:Y:S04]  /*3b330*/  LDL R149, [R1+0xec4] ;  /* 0x000ec40001957983 */ /* 0x001f280000100800 */
[----:B---3--:R0:W-:Y:S04]  /*3b340*/  STL [R1+0x654], R217 ;  /* 0x000654d901007387 */ /* 0x0081e80000100800 */
[----:B0-----:R-:W3:Y:S04]  /*3b350*/  LDL.LU R217, [R1+0x2580] ;  /* 0x0025800001d97983 */ /* 0x001ee80000300800 */
[----:B------:R-:W2:Y:S04]  /*3b360*/  LDL R4, [R1+0xed8] ;  /* 0x000ed80001047983 */ /* 0x000ea80000100800 */
[----:B------:R-:W2:Y:S01]  /*3b370*/  LDL R5, [R1+0xedc] ;  /* 0x000edc0001057983 */ /* 0x000ea20000100800 */
[----:B------:R-:W-:-:S13]  /*3b380*/  ISETP.GT.AND P4, PT, R2, 0x47, PT ;  /* 0x000000470200780c */ /* 0x000fda0003f84270 */
[----:B--2---:R-:W-:-:S04]  /*3b390*/  @P4 LOP3.LUT R5, R5, R4, RZ, 0x3c, !PT ;  /* 0x0000000405054212 */ /* 0x004fc800078e3cff */
        /* <DEDUP_REMOVED lines=16> */
[----:B------:R-:W3:Y:S01]  /*3b4a0*/  LDL R5, [R1+0xecc] ;  /* 0x000ecc0001057983 */ /* 0x000ee20000100800 */
[----:B------:R-:W-:-:S02]  /*3b4b0*/  ISETP.GT.AND P2, PT, R2, 0x4a, PT ;  /* 0x0000004a0200780c */ /* 0x000fc40003f44270 */
[----:B---3--:R-:W-:-:S04]  /*3b4c0*/  @P3 LOP3.LUT R5, R5, R4, RZ, 0x3c, !PT ;  /* 0x0000000405053212 */ /* 0x008fc800078e3cff */
[----:B------:R-:W-:-:S04]  /*3b4d0*/  @P3 LOP3.LUT R4, R5, R4, RZ, 0x3c, !PT ;  /* 0x0000000405043212 */ /* 0x000fc800078e3cff */
[----:B------:R-:W-:-:S05]  /*3b4e0*/  @P3 LOP3.LUT R5, R5, R4, RZ, 0x3c, !PT ;  /* 0x0000000405053212 */ /* 0x000fca00078e3cff */
[----:B------:R0:W3:Y:S04]  /*3b4f0*/  @P3 LDG.E.U8 R189, desc[UR6][R4.64] ;  /* 0x0000000604bd3981 */ /* 0x0000e8000c1e1100 */
[----:B------:R-:W2:Y:S01]  /*3b500*/  LDL R5, [R1+0xec0] ;  /* 0x000ec00001057983 */ /* 0x000ea20000100800 */
[----:B0-----:R-:W-:Y:S01]  /*3b510*/  @P2 IMAD.MOV.U32 R4, RZ, RZ, R149 ;  /* 0x000000ffff042224 */ /* 0x001fe200078e0095 */
[C---:B------:R-:W-:Y:S02]  /*3b520*/  ISETP.GT.AND P5, PT, R2.reuse, 0x4b, PT ;  /* 0x0000004b0200780c */ /* 0x040fe40003fa4270 */
[----:B------:R-:W-:Y:S01]  /*3b530*/  ISETP.GT.AND P4, PT, R2, 0x4c, PT ;  /* 0x0000004c0200780c */ /* 0x000fe20003f84270 */
[----:B------:R-:W4:Y:S04]  /*3b540*/  LDL R149, [R1+0xe9c] ;  /* 0x000e9c0001957983 */ /* 0x000f280000100800 */
[----:B--2---:R0:W2:Y:S04]  /*3b550*/  @P2 LDG.E.U8 R151, desc[UR6][R4.64] ;  /* 0x0000000604972981 */ /* 0x0040a8000c1e1100 */
        /* <DEDUP_REMOVED lines=13> */
[----:B------:R-:W0:Y:S01]  /*3b630*/  LDL R5, [R1+0xeac] ;  /* 0x000eac0001057983 */ /* 0x000e220000100800 */
[----:B------:R-:W-:-:S13]  /*3b640*/  ISETP.GT.AND P1, PT, R2, 0x4d, PT ;  /* 0x0000004d0200780c */ /* 0x000fda0003f24270 */
[----:B0-----:R-:W-:-:S04]  /*3b650*/  @P1 LOP3.LUT R5, R5, R4, RZ, 0x3c, !PT ;  /* 0x0000000405051212 */ /* 0x001fc800078e3cff */
[----:B------:R-:W-:-:S04]  /*3b660*/  @P1 LOP3.LUT R4, R5, R4, RZ, 0x3c, !PT ;  /* 0x0000000405041212 */ /* 0x000fc800078e3cff */
[----:B------:R-:W-:-:S05]  /*3b670*/  @P1 LOP3.LUT R5, R5, R4, RZ, 0x3c, !PT ;  /* 0x0000000405051212 */ /* 0x000fca00078e3cff */
[----:B------:R0:W2:Y:S04]  /*3b680*/  @P1 LDG.E.U8 R202, desc[UR6][R4.64] ;  /* 0x0000000604ca1981 */ /* 0x0000a8000c1e1100 */
[----:B------:R-:W0:Y:S04]  /*3b690*/  LDL R4, [R1+0xea0] ;  /* 0x000ea00001047983 */ /* 0x000e280000100800 */
[----:B------:R-:W0:Y:S01]  /*3b6a0*/  LDL R5, [R1+0xea4] ;  /* 0x000ea40001057983 */ /* 0x000e220000100800 */
[C---:B------:R-:W-:Y:S02]  /*3b6b0*/  ISETP.GT.AND P3, PT, R2.reuse, 0x4e, PT ;  /* 0x0000004e0200780c */ /* 0x040fe40003f64270 */
[----:B------:R-:W-:-:S11]  /*3b6c0*/  ISETP.GT.AND P2, PT, R2, 0x4f, PT ;  /* 0x0000004f0200780c */ /* 0x000fd60003f44270 */
[----:B0-----:R-:W-:-:S04]  /*3b6d0*/  @P3 LOP3.LUT R5, R5, R4, RZ, 0x3c, !PT ;  /* 0x0000000405053212 */ /* 0x001fc800078e3cff */
[----:B------:R-:W-:-:S04]  /*3b6e0*/  @P3 LOP3.LUT R4, R5, R4, RZ, 0x3c, !PT ;  /* 0x0000000405043212 */ /* 0x000fc800078e3cff */
[----:B------:R-:W-:-:S05]  /*3b6f0*/  @P3 LOP3.LUT R5, R5, R4, RZ, 0x3c, !PT ;  /* 0x0000000405053212 */ /* 0x000fca00078e3cff */
[----:B------:R4:W2:Y:S04]  /*3b700*/  @P3 LDG.E.U8 R203, desc[UR6][R4.64] ;  /* 0x0000000604cb3981 */ /* 0x0008a8000c1e1100 */
[----:B------:R-:W3:Y:S01]  /*3b710*/  LDL R5, [R1+0xe98] ;  /* 0x000e980001057983 */ /* 0x000ee20000100800 */
[----:B----4-:R-:W-:Y:S01]  /*3b720*/  @P2 IMAD.MOV.U32 R4, RZ, RZ, R149 ;  /* 0x000000ffff042224 */ /* 0x010fe200078e0095 */
[----:B------:R-:W-:Y:S02]  /*3b730*/  ISETP.GT.AND P5, PT, R2, 0x50, PT ;  /* 0x000000500200780c */ /* 0x000fe40003fa4270 */
[----:B------:R-:W4:Y:S04]  /*3b740*/  LDL R149, [R1+0xe74] ;  /* 0x000e740001957983 */ /* 0x000f280000100800 */
[----:B---3--:R0:W3:Y:S04]  /*3b750*/  @P2 LDG.E.U8 R204, desc[UR6][R4.64] ;  /* 0x0000000604cc2981 */ /* 0x0080e8000c1e1100 */
[----:B------:R-:W0:Y:S04]  /*3b760*/  LDL R4, [R1+0xe90] ;  /* 0x000e900001047983 */ /* 0x000e280000100800 */
[----:B------:R-:W0:Y:S02]  /*3b770*/  LDL R5, [R1+0xe94] ;  /* 0x000e940001057983 */ /* 0x000e240000100800 */
        /* <DEDUP_REMOVED lines=21> */
[----:B------:R-:W3:Y:S01]  /*3b8d0*/  @P1 LDG.E.U8 R212, desc[UR6][R4.64] ;  /* 0x0000000604d41981 */ /* 0x000ee2000c1e1100 */
[----:B------:R-:W-:-:S03]  /*3b8e0*/  ISETP.GT.AND P3, PT, R2, 0x53, PT ;  /* 0x000000530200780c */ /* 0x000fc60003f64270 */
[----:B---3--:R0:W-:Y:S04]  /*3b8f0*/  STL [R1+0x854], R212 ;  /* 0x000854d401007387 */ /* 0x0081e80000100800 */
[----:B0-----:R-:W3:Y:S04]  /*3b900*/  LDL.LU R212, [R1+0x256c] ;  /* 0x00256c0001d47983 */ /* 0x001ee80000300800 */
[----:B------:R-:W2:Y:S04]  /*3b910*/  LDL R4, [R1+0xe78] ;  /* 0x000e780001047983 */ /* 0x000ea80000100800 */
[----:B------:R-:W2:Y:S02]  /*3b920*/  LDL R5, [R1+0xe7c] ;  /* 0x000e7c0001057983 */ /* 0x000ea40000100800 */
[----:B--2---:R-:W-:-:S04]  /*3b930*/  @P3 LOP3.LUT R5, R5, R4, RZ, 0x3c, !PT ;  /* 0x0000000405053212 */ /* 0x004fc800078e3cff */
[----:B------:R-:W-:-:S04]  /*3b940*/  @P3 LOP3.LUT R4, R5, R4, RZ, 0x3c, !PT ;  /* 0x0000000405043212 */ /* 0x000fc800078e3cff */
[----:B------:R-:W-:-:S05]  /*3b950*/  @P3 LOP3.LUT R5, R5, R4, RZ, 0x3c, !PT ;  /* 0x0000000405053212 */ /* 0x000fca00078e3cff */
[----:B------:R-:W2:Y:S01]  /*3b960*/  @P3 LDG.E.U8 R211, desc[UR6][R4.64] ;  /* 0x0000000604d33981 */ /* 0x000ea2000c1e1100 */
[----:B------:R-:W-:-:S03]  /*3b970*/  ISETP.GT.AND P2, PT, R2, 0x54, PT ;  /* 0x000000540200780c */ /* 0x000fc60003f44270 */
[----:B--2---:R0:W-:Y:S04]  /*3b980*/  STL [R1+0x858], R211 ;  /* 0x000858d301007387 */ /* 0x0041e80000100800 */
[----:B0-----:R-:W2:Y:S04]  /*3b990*/  LDL.LU R211, [R1+0x2568] ;  /* 0x0025680001d37983 */ /* 0x001ea80000300800 */
[----:B------:R-:W4:Y:S02]  /*3b9a0*/  LDL R5, [R1+0xe70] ;  /* 0x000e700001057983 */ /* 0x000f240000100800 */
[----:B------:R-:W-:Y:S01]  /*3b9b0*/  @P2 IMAD.MOV.U32 R4, RZ, RZ, R149 ;  /* 0x000000ffff042224 */ /* 0x000fe200078e0095 */
[----:B------:R-:W-:Y:S01]  /*3b9c0*/  ISETP.GT.AND P5, PT, R2, 0x55, PT ;  /* 0x000000550200780c */ /* 0x000fe20003fa4270 */
[----:B------:R-:W3:Y:S04]  /*3b9d0*/  LDL R149, [R1+0xe48] ;  /* 0x000e480001957983 */ /* 0x000ee80000100800 */
[----:B----4-:R0:W4:Y:S04]  /*3b9e0*/  @P2 LDG.E.U8 R30, desc[UR6][R4.64] ;  /* 0x00000006041e2981 */ /* 0x010128000c1e1100 */
[----:B------:R-:W0:Y:S04]  /*3b9f0*/  LDL R4, [R1+0xe68] ;  /* 0x000e680001047983 */ /* 0x000e280000100800 */
[----:B------:R-:W0:Y:S02]  /*3ba00*/  LDL R5, [R1+0xe6c] ;  /* 0x000e6c0001057983 */ /* 0x000e240000100800 */
[----:B0-----:R-:W-:-:S04]  /*3ba10*/  @P5 LOP3.LUT R5, R5, R4, RZ, 0x3c, !PT ;  /* 0x0000000405055212 */ /* 0x001fc800078e3cff */
[----:B------:R-:W-:-:S04]  /*3ba20*/  @P5 LOP3.LUT R4, R5, R4, RZ, 0x3c, !PT ;  /* 0x0000000405045212 */ /* 0x000fc800078e3cff */
[----:B------:R-:W-:-:S05]  /*3ba30*/  @P5 LOP3.LUT R5, R5, R4, RZ, 0x3c, !PT ;  /* 0x0000000405055212 */ /* 0x000fca00078e3cff */
[----:B------:R-:W2:Y:S04]  /*3ba40*/  @P5 LDG.E.U8 R210, desc[UR6][R4.64] ;  /* 0x0000000604d25981 */ /* 0x000ea8000c1e1100 */
[----:B----4-:R0:W-:Y:S04]  /*3ba50*/  STL [R1+0x85c], R30 ;  /* 0x00085c1e01007387 */ /* 0x0101e80000100800 */
[----:B0-----:R-:W4:Y:S04]  /*3ba60*/  LDL R30, [R1+0xe4c] ;  /* 0x000e4c00011e7983 */ /* 0x001f280000100800 */
[----:B--2---:R0:W-:Y:S04]  /*3ba70*/  STL [R1+0x84c], R210 ;  /* 0x00084cd201007387 */ /* 0x0041e80000100800 */
[----:B0-----:R-:W2:Y:S04]  /*3ba80*/  LDL.LU R210, [R1+0x2564] ;  /* 0x0025640001d27983 */ /* 0x001ea80000300800 */
[----:B------:R-:W3:Y:S04]  /*3ba90*/  LDL R4, [R1+0xe60] ;  /* 0x000e600001047983 */ /* 0x000ee80000100800 */
[----:B------:R-:W3:Y:S01]  /*3baa0*/  LDL R5, [R1+0xe64] ;  /* 0x000e640001057983 */ /* 0x000ee20000100800 */
[----:B------:R-:W-:-:S13]  /*3bab0*/  ISETP.GT.AND P4, PT, R2, 0x56, PT ;  /* 0x000000560200780c */ /* 0x000fda0003f84270 */
[----:B---3--:R-:W-:-:S04]  /*3bac0*/  @P4 LOP3.LUT R5, R5, R4, RZ, 0x3c, !PT ;  /* 0x0000000405054212 */ /* 0x008fc800078e3cff */
[----:B------:R-:W-:-:S04]  /*3bad0*/  @P4 LOP3.LUT R4, R5, R4, RZ, 0x3c, !PT ;  /* 0x0000000405044212 */ /* 0x000fc800078e3cff */
[----:B------:R-:W-:-:S05]  /*3bae0*/  @P4 LOP3.LUT R5, R5, R4, RZ, 0x3c, !PT ;  /* 0x0000000405054212 */ /* 0x000fca00078e3cff */
[----:B------:R-:W3:Y:S01]  /*3baf0*/  @P4 LDG.E.U8 R209, desc[UR6][R4.64] ;  /* 0x0000000604d14981 */ /* 0x000ee2000c1e1100 */
[----:B------:R-:W-:-:S03]  /*3bb00*/  ISETP.GT.AND P1, PT, R2, 0x57, PT ;  /* 0x000000570200780c */ /* 0x000fc60003f24270 */
[----:B---3--:R0:W-:Y:S04]  /*3bb10*/  STL [R1+0x850], R209 ;  /* 0x000850d101007387 */ /* 0x0081e80000100800 */
[----:B0-----:R-:W3:Y:S04]  /*3bb20*/  LDL.LU R209, [R1+0x2560] ;  /* 0x0025600001d17983 */ /* 0x001ee80000300800 */
        /* <DEDUP_REMOVED lines=9> */
[----:B------:R-:W2:Y:S04]  /*3bbc0*/  LDL R4, [R1+0xe50] ;  /* 0x000e500001047983 */ /* 0x000ea80000100800 */
[----:B------:R-:W2:Y:S01]  /*3bbd0*/  LDL R5, [R1+0xe54] ;  /* 0x000e540001057983 */ /* 0x000ea20000100800 */
[----:B------:R-:W-:-:S02]  /*3bbe0*/  ISETP.GT.AND P2, PT, R2, 0x59, PT ;  /* 0x000000590200780c */ /* 0x000fc40003f44270 */
[----:B--2---:R-:W-:-:S04]  /*3bbf0*/  @P3 LOP3.LUT R5, R5, R4, RZ, 0x3c, !PT ;  /* 0x0000000405053212 */ /* 0x004fc800078e3cff */
[----:B------:R-:W-:-:S04]  /*3bc00*/  @P3 LOP3.LUT R4, R5, R4, RZ, 0x3c, !PT ;  /* 0x0000000405043212 */ /* 0x000fc800078e3cff */
[----:B------:R-:W-:-:S05]  /*3bc10*/  @P3 LOP3.LUT R5, R5, R4, RZ, 0x3c, !PT ;  /* 0x0000000405053212 */ /* 0x000fca00078e3cff */
[----:B------:R0:W2:Y:S02]  /*3bc20*/  @P3 LDG.E.U8 R207, desc[UR6][R4.64] ;  /* 0x0000000604cf3981 */ /* 0x0000a4000c1e1100 */
[----:B0-----:R-:W-:Y:S02]  /*3bc30*/  @P2 IMAD.MOV.U32 R4, RZ, RZ, R30 ;  /* 0x000000ffff042224 */ /* 0x001fe400078e001e */
[----:B------:R-:W-:-:S05]  /*3bc40*/  @P2 IMAD.MOV.U32 R5, RZ, RZ, R149 ;  /* 0x000000ffff052224 */ /* 0x000fca00078e0095 */
[----:B------:R0:W3:Y:S04]  /*3bc50*/  @P2 LDG.E.U8 R10, desc[UR6][R4.64] ;  /* 0x00000006040a2981 */ /* 0x0000e8000c1e1100 */
[----:B--2---:R1:W-:Y:S04]  /*3bc60*/  STL [R1+0x844], R207 ;  /* 0x000844cf01007387 */ /* 0x0043e80000100800 */
[----:B-1----:R-:W2:Y:S04]  /*3bc70*/  LDL.LU R207, [R1+0x2558] ;  /* 0x0025580001cf7983 */ /* 0x002ea80000300800 */
[----:B------:R-:W0:Y:S04]  /*3bc80*/  LDL R4, [R1+0xe40] ;  /* 0x000e400001047983 */ /* 0x000e280000100800 */
[----:B------:R-:W0:Y:S01]  /*3bc90*/  LDL R5, [R1+0xe44] ;  /* 0x000e440001057983 */ /* 0x000e220000100800 */
[----:B------:R-:W-:-:S03]  /*3bca0*/  ISETP.GT.AND P5, PT, R2, 0x5a, PT ;  /* 0x0000005a0200780c */ /* 0x000fc60003fa4270 */
[----:B------:R-:W4:Y:S04]  /*3bcb0*/  LDL R149, [R1+0xe2c] ;  /* 0x000e2c0001957983 */ /* 0x000f280000100800 */
[----:B------:R-:W2:Y:S06]  /*3bcc0*/  LDL R30, [R1+0xe20] ;  /* 0x000e2000011e7983 */ /* 0x000eac0000100800 */
[----:B0-----:R-:W-:-:S04]  /*3bcd0*/  @P5 LOP3.LUT R5, R5, R4, RZ, 0x3c, !PT ;  /* 0x0000000405055212 */ /* 0x001fc800078e3cff */
[----:B------:R-:W-:-:S04]  /*3bce0*/  @P5 LOP3.LUT R4, R5, R4, RZ, 0x3c, !PT ;  /* 0x0000000405045212 */ /* 0x000fc800078e3cff */
[----:B------:R-:W-:-:S05]  /*3bcf0*/  @P5 LOP3.LUT R5, R5, R4, RZ, 0x3c, !PT ;  /* 0x0000000405055212 */ /* 0x000fca00078e3cff */
[----:B------:R-:W4:Y:S04]  /*3bd00*/  @P5 LDG.E.U8 R206, desc[UR6][R4.64] ;  /* 0x0000000604ce5981 */ /* 0x000f28000c1e1100 */
[----:B---3--:R0:W-:Y:S04]  /*3bd10*/  STL [R1+0x848], R10 ;  /* 0x0008480a01007387 */ /* 0x0081e80000100800 */
[----:B0-----:R-:W3:Y:S04]  /*3bd20*/  LDL R10, [R1+0xe24] ;  /* 0x000e2400010a7983 */ /* 0x001ee80000100800 */
[----:B----4-:R0:W-:Y:S04]  /*3bd30*/  STL [R1+0x838], R206 ;  /* 0x000838ce01007387 */ /* 0x0101e80000100800 */
[----:B0-----:R-:W4:Y:S04]  /*3bd40*/  LDL.LU R206, [R1+0x2554] ;  /* 0x0025540001ce7983 */ /* 0x001f280000300800 */
[----:B------:R-:W2:Y:S04]  /*3bd50*/  LDL R4, [R1+0xe38] ;  /* 0x000e380001047983 */ /* 0x000ea80000100800 */
[----:B------:R-:W2:Y:S01]  /*3bd60*/  LDL R5, [R1+0xe3c] ;  /* 0x000e3c0001057983 */ /* 0x000ea20000100800 */
[----:B------:R-:W-:-:S13]  /*3bd70*/  ISETP.GT.AND P4, PT, R2, 0x5b, PT ;  /* 0x0000005b0200780c */ /* 0x000fda0003f84270 */
[----:B--2---:R-:W-:-:S04]  /*3bd80*/  @P4 LOP3.LUT R5, R5, R4, RZ, 0x3c, !PT ;  /* 0x0000000405054212 */ /* 0x004fc800078e3cff */
        /* <DEDUP_REMOVED lines=9> */
[----:B------:R-:W3:Y:S04]  /*3be20*/  @P1 LDG.E.U8 R205, desc[UR6][R4.64] ;  /* 0x0000000604cd1981 */ /* 0x000ee8000c1e1100 */
[----:B--2---:R0:W-:Y:S04]  /*3be30*/  STL [R1+0x83c], R27 ;  /* 0x00083c1b01007387 */ /* 0x0041e80000100800 */
[----:B0-----:R-:W2:Y:S01]  /*3be40*/  LDL R27, [R1+0xe1c] ;  /* 0x000e1c00011b7983 */ /* 0x001ea20000100800 */
[----:B------:R-:W-:-:S03]  /*3be50*/  ISETP.GT.AND P3, PT, R2, 0x5d, PT ;  /* 0x0000005d0200780c */ /* 0x000fc60003f64270 */
[----:B---3--:R0:W-:Y:S04]  /*3be60*/  STL [R1+0x824], R205 ;  /* 0x000824cd01007387 */ /* 0x0081e80000100800 */
[----:B0-----:R-:W3:Y:S04]  /*3be70*/  LDL.LU R205, [R1+0x2550] ;  /* 0x0025500001cd7983 */ /* 0x001ee80000300800 */
[----:B------:R-:W4:Y:S01]  /*3be80*/  LDL R5, [R1+0xe28] ;  /* 0x000e280001057983 */ /* 0x000f220000100800 */
[C---:B------:R-:W-:Y:S01]  /*3be90*/  ISETP.GT.AND P2, PT, R2.reuse, 0x5e, PT ;  /* 0x0000005e0200780c */ /* 0x040fe20003f44270 */
[----:B------:R-:W-:Y:S01]  /*3bea0*/  @P3 IMAD.MOV.U32 R4, RZ, RZ, R149 ;  /* 0x000000ffff043224 */ /* 0x000fe200078e0095 */
[----:B------:R-:W-:Y:S01]  /*3beb0*/  PRMT R3, RZ, 0x7610, R3 ;  /* 0x00007610ff037816 */ /* 0x000fe20000000003 */
[----:B------:R-:W3:Y:S01]  /*3bec0*/  LDL R149, [R1+0xe14] ;  /* 0x000e140001957983 */ /* 0x000ee20000100800 */
[----:B------:R-:W-:-:S03]  /*3bed0*/  ISETP.GT.AND P5, PT, R2, 0x5f, PT ;  /* 0x0000005f0200780c */ /* 0x000fc60003fa4270 */
[----:B----4-:R0:W4:Y:S06]  /*3bee0*/  @P3 LDG.E.U8 R133, desc[UR6][R4.64] ;  /* 0x0000000604853981 */ /* 0x01012c000c1e1100 */
[----:B0-----:R-:W-:Y:S02]  /*3bef0*/  @P2 IMAD.MOV.U32 R4, RZ, RZ, R10 ;  /* 0x000000ffff042224 */ /* 0x001fe400078e000a */
[----:B------:R-:W-:-:S05]  /*3bf00*/  @P2 IMAD.MOV.U32 R5, RZ, RZ, R30 ;  /* 0x000000ffff052224 */ /* 0x000fca00078e001e */
[----:B------:R2:W3:Y:S04]  /*3bf10*/  @P2 LDG.E.U8 R3, desc[UR6][R4.64] ;  /* 0x0000000604032981 */ /* 0x0004e8000c1e1100 */
[----:B------:R-:W3:Y:S01]  /*3bf20*/  LDL R5, [R1+0xe18] ;  /* 0x000e180001057983 */ /* 0x000ee20000100800 */
[----:B------:R-:W-:Y:S01]  /*3bf30*/  PRMT R8, RZ, 0x7610, R8 ;  /* 0x00007610ff087816 */ /* 0x000fe20000000008 */
[----:B--2---:R-:W-:Y:S02]  /*3bf40*/  @P5 IMAD.MOV.U32 R4, RZ, RZ, R27 ;  /* 0x000000ffff045224 */ /* 0x004fe400078e001b */
[----:B----4-:R0:W-:Y:S04]  /*3bf50*/  STL [R1+0x82c], R133 ;  /* 0x00082c8501007387 */ /* 0x0101e80000100800 */
[----:B------:R-:W2:Y:S04]  /*3bf60*/  LDL R30, [R1+0xe0c] ;  /* 0x000e0c00011e7983 */ /* 0x000ea80000100800 */
[----:B------:R-:W4:Y:S04]  /*3bf70*/  LDL R10, [R1+0xe00] ;  /* 0x000e0000010a7983 */ /* 0x000f280000100800 */
[----:B0-----:R-:W4:Y:S04]  /*3bf80*/  LDL R133, [R1+0xe08] ;  /* 0x000e080001857983 */ /* 0x001f280000100800 */
[----:B---3--:R0:W-:Y:S01]  /*3bf90*/  STL [R1+0x834], R3 ;  /* 0x0008340301007387 */ /* 0x0081e20000100800 */
[----:B------:R-:W-:-:S02]  /*3bfa0*/  ISETP.GT.AND P4, PT, R2, 0x60, PT ;  /* 0x000000600200780c */ /* 0x000fc40003f84270 */
[C---:B------:R-:W-:Y:S01]  /*3bfb0*/  ISETP.GT.AND P1, PT, R2.reuse, 0x61, PT ;  /* 0x000000610200780c */ /* 0x040fe20003f24270 */
[----:B------:R-:W3:Y:S04]  /*3bfc0*/  LDL R27, [R1+0xdf8] ;  /* 0x000df800011b7983 */ /* 0x000ee80000100800 */
[----:B------:R1:W2:Y:S04]  /*3bfd0*/  @P5 LDG.E.U8 R8, desc[UR6][R4.64] ;  /* 0x0000000604085981 */ /* 0x0002a8000c1e1100 */
[----:B0-----:R-:W3:Y:S04]  /*3bfe0*/  LDL R3, [R1+0xe04] ;  /* 0x000e040001037983 */ /* 0x001ee80000100800 */
[----:B------:R-:W4:Y:S01]  /*3bff0*/  LDL R5, [R1+0xe10] ;  /* 0x000e100001057983 */ /* 0x000f220000100800 */
[----:B------:R-:W-:Y:S01]  /*3c000*/  PRMT R138, RZ, 0x7610, R138 ;  /* 0x00007610ff8a7816 */ /* 0x000fe2000000008a */
[----:B-1----:R-:W-:Y:S01]  /*3c010*/  @P4 IMAD.MOV.U32 R4, RZ, RZ, R149 ;  /* 0x000000ffff044224 */ /* 0x002fe200078e0095 */
[----:B------:R-:W-:-:S02]  /*3c020*/  ISETP.GT.AND P3, PT, R2, 0x62, PT ;  /* 0x000000620200780c */ /* 0x000fc40003f64270 */
[----:B------:R-:W-:Y:S02]  /*3c030*/  PRMT R28, RZ, 0x7610, R28 ;  /* 0x00007610ff1c7816 */ /* 0x000fe4000000001c */
[----:B------:R-:W-:Y:S01]  /*3c040*/  PRMT R39, RZ, 0x7610, R39 ;  /* 0x00007610ff277816 */ /* 0x000fe20000000027 */
[----:B--2---:R0:W-:Y:S04]  /*3c050*/  STL [R1+0x818], R8 ;  /* 0x0008180801007387 */ /* 0x0041e80000100800 */
[----:B----4-:R1:W2:Y:S04]  /*3c060*/  @P4 LDG.E.U8 R138, desc[UR6][R4.64] ;  /* 0x00000006048a4981 */ /* 0x0102a8000c1e1100 */
[----:B0-----:R-:W4:Y:S01]  /*3c070*/  LDL R8, [R1+0xdfc] ;  /* 0x000dfc0001087983 */ /* 0x001f220000100800 */
[----:B-1----:R-:W-:-:S02]  /*3c080*/  @P1 IMAD.MOV.U32 R4, RZ, RZ, R30 ;  /* 0x000000ffff041224 */ /* 0x002fc400078e001e */
[----:B------:R-:W-:-:S05]  /*3c090*/  @P1 IMAD.MOV.U32 R5, RZ, RZ, R133 ;  /* 0x000000ffff051224 */ /* 0x000fca00078e0085 */
[----:B------:R3:W4:Y:S02]  /*3c0a0*/  @P1 LDG.E.U8 R28, desc[UR6][R4.64] ;  /* 0x00000006041c1981 */ /* 0x000724000c1e1100 */
[----:B---3--:R-:W-:Y:S02]  /*3c0b0*/  @P3 IMAD.MOV.U32 R4, RZ, RZ, R3 ;  /* 0x000000ffff043224 */ /* 0x008fe400078e0003 */
[----:B------:R-:W-:-:S05]  /*3c0c0*/  @P3 IMAD.MOV.U32 R5, RZ, RZ, R10 ;  /* 0x000000ffff053224 */ /* 0x000fca00078e000a */
[----:B------:R0:W3:Y:S01]  /*3c0d0*/  @P3 LDG.E.U8 R39, desc[UR6][R4.64] ;  /* 0x0000000604273981 */ /* 0x0000e2000c1e1100 */
[----:B------:R-:W-:Y:S02]  /*3c0e0*/  ISETP.GT.AND P2, PT, R2, 0x63, PT ;  /* 0x000000630200780c */ /* 0x000fe40003f44270 */
[----:B------:R-:W-:-:S11]  /*3c0f0*/  PRMT R36, RZ, 0x7610, R36 ;  /* 0x00007610ff247816 */ /* 0x000fd60000000024 */
[----:B0-----:R-:W-:Y:S01]  /*3c100*/  @P2 IMAD.MOV.U32 R5, RZ, RZ, R27 ;  /* 0x000000ffff052224 */ /* 0x001fe200078e001b */
[----:B--2---:R0:W-:Y:S04]  /*3c110*/  STL [R1+0x830], R138 ;  /* 0x0008308a01007387 */ /* 0x0041e80000100800 */
[----:B------:R-:W2:Y:S01]  /*3c120*/  LDL R133, [R1+0xdf4] ;  /* 0x000df40001857983 */ /* 0x000ea20000100800 */
[----:B----4-:R-:W-:-:S03]  /*3c130*/  @P2 IMAD.MOV.U32 R4, RZ, RZ, R8 ;  /* 0x000000ffff042224 */ /* 0x010fc600078e0008 */
[----:B------:R-:W4:Y:S04]  /*3c140*/  LDL R10, [R1+0xde8] ;  /* 0x000de800010a7983 */ /* 0x000f280000100800 */
[----:B0-----:R-:W4:Y:S04]  /*3c150*/  LDL R138, [R1+0xdf0] ;  /* 0x000df000018a7983 */ /* 0x001f280000100800 */
[----:B------:R-:W4:Y:S04]  /*3c160*/  LDL R3, [R1+0xdec] ;  /* 0x000dec0001037983 */ /* 0x000f280000100800 */
[----:B------:R2:W4:Y:S04]  /*3c170*/  @P2 LDG.E.U8 R36, desc[UR6][R4.64] ;  /* 0x0000000604242981 */ /* 0x000528000c1e1100 */
[----:B---3--:R-:W-:Y:S04]  /*3c180*/  STL [R1+0x2538], R39 ;  /* 0x0025382701007387 */ /* 0x008fe80000100800 */
[----:B------:R-:W3:Y:S04]  /*3c190*/  LDL R30, [R1+0xde0] ;  /* 0x000de000011e7983 */ /* 0x000ee80000100800 */
[----:B------:R0:W-:Y:S04]  /*3c1a0*/  STL [R1+0x81c], R28 ;  /* 0x00081c1c01007387 */ /* 0x0001e80000100800 */
[----:B------:R-:W3:Y:S04]  /*3c1b0*/  LDL R27, [R1+0xdd8] ;  /* 0x000dd800011b7983 */ /* 0x000ee80000100800 */
[----:B------:R-:W3:Y:S04]  /*3c1c0*/  LDL R8, [R1+0xddc] ;  /* 0x000ddc0001087983 */ /* 0x000ee80000100800 */
[----:B0-----:R-:W3:Y:S01]  /*3c1d0*/  LDL R28, [R1+0xde4] ;  /* 0x000de400011c7983 */ /* 0x001ee20000100800 */
[----:B------:R-:W-:-:S02]  /*3c1e0*/  ISETP.GT.AND P5, PT, R2, 0x64, PT ;  /* 0x000000640200780c */ /* 0x000fc40003fa4270 */
[C---:B------:R-:W-:Y:S02]  /*3c1f0*/  ISETP.GT.AND P4, PT, R2.reuse, 0x65, PT ;  /* 0x000000650200780c */ /* 0x040fe40003f84270 */
[----:B------:R-:W-:Y:S02]  /*3c200*/  PRMT R31, RZ, 0x7610, R31 ;  /* 0x00007610ff1f7816 */ /* 0x000fe4000000001f */
[C---:B------:R-:W-:Y:S02]  /*3c210*/  ISETP.GT.AND P1, PT, R2.reuse, 0x66, PT ;  /* 0x000000660200780c */ /* 0x040fe40003f24270 */
[----:B------:R-:W-:Y:S02]  /*3c220*/  PRMT R26, RZ, 0x7610, R26 ;  /* 0x00007610ff1a7816 */ /* 0x000fe4000000001a */
[----:B------:R-:W-:Y:S02]  /*3c230*/  PRMT R41, RZ, 0x7610, R41 ;  /* 0x00007610ff297816 */ /* 0x000fe40000000029 */
[----:B------:R-:W-:-:S02]  /*3c240*/  ISETP.GT.AND P3, PT, R2, 0x67, PT ;  /* 0x000000670200780c */ /* 0x000fc40003f64270 */
[----:B------:R-:W-:Y:S01]  /*3c250*/  PRMT R38, RZ, 0x7610, R38 ;  /* 0x00007610ff267816 */ /* 0x000fe20000000026 */
[----:B--2---:R-:W-:Y:S02]  /*3c260*/  @P5 IMAD.MOV.U32 R4, RZ, RZ, R133 ;  /* 0x000000ffff045224 */ /* 0x004fe400078e0085 */
[----:B----4-:R-:W-:-:S05]  /*3c270*/  @P5 IMAD.MOV.U32 R5, RZ, RZ, R138 ;  /* 0x000000ffff055224 */ /* 0x010fca00078e008a */
[----:B------:R0:W2:Y:S02]  /*3c280*/  @P5 LDG.E.U8 R31, desc[UR6][R4.64] ;  /* 0x00000006041f5981 */ /* 0x0000a4000c1e1100 */
[----:B0-----:R-:W-:Y:S02]  /*3c290*/  @P4 IMAD.MOV.U32 R4, RZ, RZ, R3 ;  /* 0x000000ffff044224 */ /* 0x001fe400078e0003 */
[----:B------:R-:W-:Y:S01]  /*3c2a0*/  @P4 IMAD.MOV.U32 R5, RZ, RZ, R10 ;  /* 0x000000ffff054224 */ /* 0x000fe200078e000a */
[----:B------:R-:W-:Y:S04]  /*3c2b0*/  STL [R1+0x253c], R36 ;  /* 0x00253c2401007387 */ /* 0x000fe80000100800 */
[----:B------:R3:W4:Y:S04]  /*3c2c0*/  @P4 LDG.E.U8 R26, desc[UR6][R4.64] ;  /* 0x00000006041a4981 */ /* 0x000728000c1e1100 */
[----:B------:R-:W2:Y:S04]  /*3c2d0*/  LDL R10, [R1+0xdd0] ;  /* 0x000dd000010a7983 */ /* 0x000ea80000100800 */
[----:B------:R-:W2:Y:S01]  /*3c2e0*/  LDL R3, [R1+0xdd4] ;  /* 0x000dd40001037983 */ /* 0x000ea20000100800 */
[----:B---3--:R-:W-:-:S02]  /*3c2f0*/  @P1 IMAD.MOV.U32 R5, RZ, RZ, R30 ;  /* 0x000000ffff051224 */ /* 0x008fc400078e001e */
[----:B------:R-:W-:-:S05]  /*3c300*/  @P1 IMAD.MOV.U32 R4, RZ, RZ, R28 ;  /* 0x000000ffff041224 */ /* 0x000fca00078e001c */
[----:B------:R0:W3:Y:S02]  /*3c310*/  @P1 LDG.E.U8 R41, desc[UR6][R4.64] ;  /* 0x0000000604291981 */ /* 0x0000e4000c1e1100 */
[----:B0-----:R-:W-:Y:S02]  /*3c320*/  @P3 IMAD.MOV.U32 R4, RZ, RZ, R8 ;  /* 0x000000ffff043224 */ /* 0x001fe400078e0008 */
[----:B------:R-:W-:-:S05]  /*3c330*/  @P3 IMAD.MOV.U32 R5, RZ, RZ, R27 ;  /* 0x000000ffff053224 */ /* 0x000fca00078e001b */
[----:B------:R2:W3:Y:S01]  /*3c340*/  @P3 LDG.E.U8 R38, desc[UR6][R4.64] ;  /* 0x0000000604263981 */ /* 0x0004e2000c1e1100 */
[----:B------:R-:W-:Y:S02]  /*3c350*/  ISETP.GT.AND P2, PT, R2, 0x68, PT ;  /* 0x000000680200780c */ /* 0x000fe40003f44270 */
[----:B------:R-:W-:Y:S01]  /*3c360*/  PRMT R9, RZ, 0x7610, R9 ;  /* 0x00007610ff097816 */ /* 0x000fe20000000009 */
[----:B----4-:R-:W-:Y:S10]  /*3c370*/  STL [R1+0x2540], R26 ;  /* 0x0025401a01007387 */ /* 0x010ff40000100800 */
[----:B--2---:R-:W-:-:S02]  /*3c380*/  @P2 IMAD.MOV.U32 R5, RZ, RZ, R10 ;  /* 0x000000ffff052224 */ /* 0x004fc400078e000a */
[----:B------:R-:W-:-:S05]  /*3c390*/  @P2 IMAD.MOV.U32 R4, RZ, RZ, R3 ;  /* 0x000000ffff042224 */ /* 0x000fca00078e0003 */
[----:B------:R-:W2:Y:S04]  /*3c3a0*/  @P2 LDG.E.U8 R9, desc[UR6][R4.64] ;  /* 0x0000000604092981 */ /* 0x000ea8000c1e1100 */
[----:B---3--:R-:W-:Y:S04]  /*3c3b0*/  STL [R1+0x2544], R41 ;  /* 0x0025442901007387 */ /* 0x008fe80000100800 */
[----:B------:R0:W-:Y:S04]  /*3c3c0*/  STL [R1+0x810], R31 ;  /* 0x0008101f01007387 */ /* 0x0001e80000100800 */
[----:B------:R-:W3:Y:S04]  /*3c3d0*/  LDL R8, [R1+0xdcc] ;  /* 0x000dcc0001087983 */ /* 0x000ee80000100800 */
[----:B------:R-:W4:Y:S04]  /*3c3e0*/  LDL R30, [R1+0xdc0] ;  /* 0x000dc000011e7983 */ /* 0x000f280000100800 */
[----:B0-----:R-:W4:Y:S04]  /*3c3f0*/  LDL R31, [R1+0xdc8] ;  /* 0x000dc800011f7983 */ /* 0x001f280000100800 */
[----:B------:R-:W4:Y:S04]  /*3c400*/  LDL R28, [R1+0xdc4] ;  /* 0x000dc400011c7983 */ /* 0x000f280000100800 */
[----:B------:R-:W-:Y:S04]  /*3c410*/  STL [R1+0x2548], R38 ;  /* 0x0025482601007387 */ /* 0x000fe80000100800 */
[----:B------:R-:W4:Y:S04]  /*3c420*/  LDL R27, [R1+0xdb8] ;  /* 0x000db800011b7983 */ /* 0x000f280000100800 */
[----:B------:R-:W4:Y:S04]  /*3c430*/  LDL R26, [R1+0xdbc] ;  /* 0x000dbc00011a7983 */ /* 0x000f280000100800 */
[----:B------:R-:W4:Y:S04]  /*3c440*/  LDL R3, [R1+0xdb4] ;  /* 0x000db40001037983 */ /* 0x000f280000100800 */
[----:B------:R-:W4:Y:S01]  /*3c450*/  LDL R10, [R1+0xdb0] ;  /* 0x000db000010a7983 */ /* 0x000f220000100800 */
[----:B------:R-:W-:-:S02]  /*3c460*/  ISETP.GT.AND P5, PT, R2, 0x69, PT ;  /* 0x000000690200780c */ /* 0x000fc40003fa4270 */
[C---:B------:R-:W-:Y:S02]  /*3c470*/  ISETP.GT.AND P4, PT, R2.reuse, 0x6a, PT ;  /* 0x0000006a0200780c */ /* 0x040fe40003f84270 */
[----:B------:R-:W-:Y:S02]  /*3c480*/  PRMT R33, RZ, 0x7610, R33 ;  /* 0x00007610ff217816 */ /* 0x000fe40000000021 */
[C---:B------:R-:W-:Y:S02]  /*3c490*/  ISETP.GT.AND P1, PT, R2.reuse, 0x6b, PT ;  /* 0x0000006b0200780c */ /* 0x040fe40003f24270 */
[----:B------:R-:W-:Y:S02]  /*3c4a0*/  PRMT R29, RZ, 0x7610, R29 ;  /* 0x00007610ff1d7816 */ /* 0x000fe4000000001d */
[C---:B------:R-:W-:Y:S02]  /*3c4b0*/  ISETP.GT.AND P3, PT, R2.reuse, 0x6c, PT ;  /* 0x0000006c0200780c */ /* 0x040fe40003f64270 */
[----:B------:R-:W-:Y:S01]  /*3c4c0*/  PRMT R40, RZ, 0x7610, R40 ;  /* 0x00007610ff287816 */ /* 0x000fe20000000028 */
[----:B--2---:R0:W-:Y:S01]  /*3c4d0*/  STL [R1+0x254c], R9 ;  /* 0x00254c0901007387 */ /* 0x0041e20000100800 */
[----:B------:R-:W-:-:S02]  /*3c4e0*/  ISETP.GT.AND P2, PT, R2, 0x6d, PT ;  /* 0x0000006d0200780c */ /* 0x000fc40003f44270 */
[----:B------:R-:W-:Y:S01]  /*3c4f0*/  PRMT R32, RZ, 0x7610, R32 ;  /* 0x00007610ff207816 */ /* 0x000fe20000000020 */
[----:B------:R-:W2:Y:S04]  /*3c500*/  LDL R36, [R1+0xd68] ;  /* 0x000d680001247983 */ /* 0x000ea80000100800 */
[----:B0-----:R-:W2:Y:S01]  /*3c510*/  LDL R9, [R1+0xda8] ;  /* 0x000da80001097983 */ /* 0x001ea20000100800 */
[----:B---3--:R-:W-:-:S03]  /*3c520*/  @P5 IMAD.MOV.U32 R4, RZ, RZ, R8 ;  /* 0x000000ffff045224 */ /* 0x008fc600078e0008 */
[----:B------:R-:W3:Y:S01]  /*3c530*/  LDL R8, [R1+0xdac] ;  /* 0x000dac0001087983 */ /* 0x000ee20000100800 */
[----:B----4-:R-:W-:Y:S01]  /*3c540*/  @P5 IMAD.MOV.U32 R5, RZ, RZ, R31 ;  /* 0x000000ffff055224 */ /* 0x010fe200078e001f */
[----:B------:R-:W-:Y:S02]  /*3c550*/  PRMT R35, RZ, 0x7610, R35 ;  /* 0x00007610ff237816 */ /* 0x000fe40000000023 */
[----:B------:R-:W4:Y:S04]  /*3c560*/  LDL R31, [R1+0xd6c] ;  /* 0x000d6c00011f7983 */ /* 0x000f280000100800 */
[----:B------:R0:W4:Y:S02]  /*3c570*/  @P5 LDG.E.U8 R33, desc[UR6][R4.64] ;  /* 0x0000000604215981 */ /* 0x000124000c1e1100 */
[----:B0-----:R-:W-:-:S02]  /*3c580*/  @P4 IMAD.MOV.U32 R4, RZ, RZ, R28 ;  /* 0x000000ffff044224 */ /* 0x001fc400078e001c */
[----:B------:R-:W-:Y:S01]  /*3c590*/  @P4 IMAD.MOV.U32 R5, RZ, RZ, R30 ;  /* 0x000000ffff054224 */ /* 0x000fe200078e001e */
[----:B------:R-:W4:Y:S04]  /*3c5a0*/  LDL R28, [R1+0xd94] ;  /* 0x000d9400011c7983 */ /* 0x000f280000100800 */
[----:B------:R0:W4:Y:S04]  /*3c5b0*/  @P4 LDG.E.U8 R29, desc[UR6][R4.64] ;  /* 0x00000006041d4981 */ /* 0x000128000c1e1100 */
[----:B------:R-:W4:Y:S01]  /*3c5c0*/  LDL R30, [R1+0xd90] ;  /* 0x000d9000011e7983 */ /* 0x000f220000100800 */
[----:B0-----:R-:W-:-:S02]  /*3c5d0*/  @P1 IMAD.MOV.U32 R4, RZ, RZ, R26 ;  /* 0x000000ffff041224 */ /* 0x001fc400078e001a */
[----:B------:R-:W-:Y:S01]  /*3c5e0*/  @P1 IMAD.MOV.U32 R5, RZ, RZ, R27 ;  /* 0x000000ffff051224 */ /* 0x000fe200078e001b */
[----:B------:R-:W4:Y:S04]  /*3c5f0*/  LDL R26, [R1+0xda4] ;  /* 0x000da400011a7983 */ /* 0x000f280000100800 */
[----:B------:R-:W4:Y:S04]  /*3c600*/  LDL R27, [R1+0xda0] ;  /* 0x000da000011b7983 */ /* 0x000f280000100800 */
[----:B------:R0:W4:Y:S02]  /*3c610*/  @P1 LDG.E.U8 R40, desc[UR6][R4.64] ;  /* 0x0000000604281981 */ /* 0x000124000c1e1100 */
[----:B0-----:R-:W-:-:S02]  /*3c620*/  @P3 IMAD.MOV.U32 R4, RZ, RZ, R3 ;  /* 0x000000ffff043224 */ /* 0x001fc400078e0003 */
[----:B------:R-:W-:Y:S01]  /*3c630*/  @P3 IMAD.MOV.U32 R5, RZ, RZ, R10 ;  /* 0x000000ffff053224 */ /* 0x000fe200078e000a */
[----:B------:R-:W4:Y:S04]  /*3c640*/  LDL R3, [R1+0xd9c] ;  /* 0x000d9c0001037983 */ /* 0x000f280000100800 */
[----:B------:R-:W4:Y:S01]  /*3c650*/  LDL R10, [R1+0xd98] ;  /* 0x000d9800010a7983 */ /* 0x000f220000100800 */
[----:B------:R-:W-:-:S03]  /*3c660*/  ISETP.GT.AND P5, PT, R2, 0x6e, PT ;  /* 0x0000006e0200780c */ /* 0x000fc60003fa4270 */
[----:B------:R2:W4:Y:S01]  /*3c670*/  @P3 LDG.E.U8 R32, desc[UR6][R4.64] ;  /* 0x0000000604203981 */ /* 0x000522000c1e1100 */
[----:B------:R-:W-:Y:S02]  /*3c680*/  ISETP.GT.AND P4, PT, R2, 0x6f, PT ;  /* 0x0000006f0200780c */ /* 0x000fe40003f84270 */
[----:B------:R-:W-:Y:S01]  /*3c690*/  PRMT R34, RZ, 0x7610, R34 ;  /* 0x00007610ff227816 */ /* 0x000fe20000000022 */
[----:B--2---:R-:W-:Y:S02]  /*3c6a0*/  @P2 IMAD.MOV.U32 R5, RZ, RZ, R9 ;  /* 0x000000ffff052224 */ /* 0x004fe400078e0009 */
[----:B------:R-:W2:Y:S01]  /*3c6b0*/  LDL R9, [R1+0xd88] ;  /* 0x000d880001097983 */ /* 0x000ea20000100800 */
[----:B---3--:R-:W-:-:S03]  /*3c6c0*/  @P2 IMAD.MOV.U32 R4, RZ, RZ, R8 ;  /* 0x000000ffff042224 */ /* 0x008fc600078e0008 */
[----:B------:R-:W3:Y:S04]  /*3c6d0*/  LDL R8, [R1+0xd8c] ;  /* 0x000d8c0001087983 */ /* 0x000ee80000100800 */
[----:B------:R4:W3:Y:S02]  /*3c6e0*/  @P2 LDG.E.U8 R35, desc[UR6][R4.64] ;  /* 0x0000000604232981 */ /* 0x0008e4000c1e1100 */
[----:B----4-:R-:W-:Y:S02]  /*3c6f0*/  @P5 IMAD.MOV.U32 R4, RZ, RZ, R26 ;  /* 0x000000ffff045224 */ /* 0x010fe400078e001a */
[----:B------:R-:W4:Y:S01]  /*3c700*/  LDL R26, [R1+0xd84] ;  /* 0x000d8400011a7983 */ /* 0x000f220000100800 */
[----:B------:R-:W-:-:S03]  /*3c710*/  @P5 IMAD.MOV.U32 R5, RZ, RZ, R27 ;  /* 0x000000ffff055224 */ /* 0x000fc600078e001b */
[----:B------:R-:W4:Y:S04]  /*3c720*/  LDL R27, [R1+0xd80] ;  /* 0x000d8000011b7983 */ /* 0x000f280000100800 */
[----:B------:R0:W4:Y:S02]  /*3c730*/  @P5 LDG.E.U8 R34, desc[UR6][R4.64] ;  /* 0x0000000604225981 */ /* 0x000124000c1e1100 */
[----:B0-----:R-:W-:Y:S02]  /*3c740*/  @P4 IMAD.MOV.U32 R4, RZ, RZ, R3 ;  /* 0x000000ffff044224 */ /* 0x001fe400078e0003 */
[----:B------:R-:W4:Y:S01]  /*3c750*/  LDL R3, [R1+0xd7c] ;  /* 0x000d7c0001037983 */ /* 0x000f220000100800 */
[----:B------:R-:W-:-:S03]  /*3c760*/  @P4 IMAD.MOV.U32 R5, RZ, RZ, R10 ;  /* 0x000000ffff054224 */ /* 0x000fc600078e000a */
[----:B------:R-:W4:Y:S01]  /*3c770*/  LDL R10, [R1+0xd78] ;  /* 0x000d7800010a7983 */ /* 0x000f220000100800 */
[C---:B------:R-:W-:Y:S02]  /*3c780*/  ISETP.GT.AND P1, PT, R2.reuse, 0x70, PT ;  /* 0x000000700200780c */ /* 0x040fe40003f24270 */
[----:B------:R-:W-:Y:S02]  /*3c790*/  PRMT R37, RZ, 0x7610, R37 ;  /* 0x00007610ff257816 */ /* 0x000fe40000000025 */
[C---:B------:R-:W-:Y:S02]  /*3c7a0*/  ISETP.GT.AND P3, PT, R2.reuse, 0x71, PT ;  /* 0x000000710200780c */ /* 0x040fe40003f64270 */
[----:B------:R-:W-:Y:S02]  /*3c7b0*/  PRMT R43, RZ, 0x7610, R43 ;  /* 0x00007610ff2b7816 */ /* 0x000fe4000000002b */
[----:B------:R0:W4:Y:S01]  /*3c7c0*/  @P4 LDG.E.U8 R37, desc[UR6][R4.64] ;  /* 0x0000000604254981 */ /* 0x000122000c1e1100 */
[----:B------:R-:W-:-:S04]  /*3c7d0*/  ISETP.GT.AND P2, PT, R2, 0x72, PT ;  /* 0x000000720200780c */ /* 0x000fc80003f44270 */
[----:B0-----:R-:W-:Y:S02]  /*3c7e0*/  @P1 IMAD.MOV.U32 R4, RZ, RZ, R28 ;  /* 0x000000ffff041224 */ /* 0x001fe400078e001c */
[----:B------:R-:W-:Y:S01]  /*3c7f0*/  @P1 IMAD.MOV.U32 R5, RZ, RZ, R30 ;  /* 0x000000ffff051224 */ /* 0x000fe200078e001e */
[----:B------:R-:W-:Y:S01]  /*3c800*/  PRMT R42, RZ, 0x7610, R42 ;  /* 0x00007610ff2a7816 */ /* 0x000fe2000000002a */
[----:B------:R-:W4:Y:S04]  /*3c810*/  LDL R30, [R1+0xd60] ;  /* 0x000d6000011e7983 */ /* 0x000f280000100800 */
[----:B------:R2:W4:Y:S01]  /*3c820*/  @P1 LDG.E.U8 R43, desc[UR6][R4.64] ;  /* 0x00000006042b1981 */ /* 0x000522000c1e1100 */
[----:B------:R-:W-:Y:S02]  /*3c830*/  ISETP.GT.AND P5, PT, R2, 0x73, PT ;  /* 0x000000730200780c */ /* 0x000fe40003fa4270 */
[----:B------:R-:W-:Y:S01]  /*3c840*/  PRMT R53, RZ, 0x7610, R53 ;  /* 0x00007610ff357816 */ /* 0x000fe20000000035 */
[----:B------:R-:W4:Y:S01]  /*3c850*/  LDL R28, [R1+0xd64] ;  /* 0x000d6400011c7983 */ /* 0x000f220000100800 */
[----:B--2---:R-:W-:-:S03]  /*3c860*/  @P3 IMAD.MOV.U32 R5, RZ, RZ, R9 ;  /* 0x000000ffff053224 */ /* 0x004fc600078e0009 */
[----:B------:R-:W2:Y:S01]  /*3c870*/  LDL R9, [R1+0xd70] ;  /* 0x000d700001097983 */ /* 0x000ea20000100800 */
[----:B---3--:R-:W-:-:S03]  /*3c880*/  @P3 IMAD.MOV.U32 R4, RZ, RZ, R8 ;  /* 0x000000ffff043224 */ /* 0x008fc600078e0008 */
[----:B------:R-:W3:Y:S04]  /*3c890*/  LDL R8, [R1+0xd74] ;  /* 0x000d740001087983 */ /* 0x000ee80000100800 */
[----:B------:R4:W3:Y:S02]  /*3c8a0*/  @P3 LDG.E.U8 R42, desc[UR6][R4.64] ;  /* 0x00000006042a3981 */ /* 0x0008e4000c1e1100 */
[----:B----4-:R-:W-:Y:S02]  /*3c8b0*/  @P2 IMAD.MOV.U32 R4, RZ, RZ, R26 ;  /* 0x000000ffff042224 */ /* 0x010fe400078e001a */
[----:B------:R-:W-:Y:S01]  /*3c8c0*/  @P2 IMAD.MOV.U32 R5, RZ, RZ, R27 ;  /* 0x000000ffff052224 */ /* 0x000fe200078e001b */
[----:B------:R-:W-:Y:S01]  /*3c8d0*/  ISETP.GT.AND P4, PT, R2, 0x74, PT ;  /* 0x000000740200780c */ /* 0x000fe20003f84270 */
[----:B------:R-:W4:Y:S04]  /*3c8e0*/  LDL R27, [R1+0xd50] ;  /* 0x000d5000011b7983 */ /* 0x000f280000100800 */
[----:B------:R0:W4:Y:S01]  /*3c8f0*/  @P2 LDG.E.U8 R53, desc[UR6][R4.64] ;  /* 0x0000000604352981 */ /* 0x000122000c1e1100 */
[----:B------:R-:W-:-:S02]  /*3c900*/  PRMT R52, RZ, 0x7610, R52 ;  /* 0x00007610ff347816 */ /* 0x000fc40000000034 */
[----:B------:R-:W-:Y:S01]  /*3c910*/  ISETP.GT.AND P1, PT, R2, 0x75, PT ;  /* 0x000000750200780c */ /* 0x000fe20003f24270 */
[----:B------:R-:W4:Y:S01]  /*3c920*/  LDL R26, [R1+0xd54] ;  /* 0x000d5400011a7983 */ /* 0x000f220000100800 */
[----:B0-----:R-:W-:-:S03]  /*3c930*/  @P5 IMAD.MOV.U32 R4, RZ, RZ, R3 ;  /* 0x000000ffff045224 */ /* 0x001fc600078e0003 */
[----:B------:R-:W4:Y:S01]  /*3c940*/  LDL R3, [R1+0xd5c] ;  /* 0x000d5c0001037983 */ /* 0x000f220000100800 */
[----:B------:R-:W-:-:S03]  /*3c950*/  @P5 IMAD.MOV.U32 R5, RZ, RZ, R10 ;  /* 0x000000ffff055224 */ /* 0x000fc600078e000a */
[----:B------:R-:W4:Y:S01]  /*3c960*/  LDL R10, [R1+0xd58] ;  /* 0x000d5800010a7983 */ /* 0x000f220000100800 */
[----:B------:R-:W-:Y:S02]  /*3c970*/  PRMT R45, RZ, 0x7610, R45 ;  /* 0x00007610ff2d7816 */ /* 0x000fe4000000002d */
[C---:B------:R-:W-:Y:S01]  /*3c980*/  ISETP.GT.AND P3, PT, R2.reuse, 0x76, PT ;  /* 0x000000760200780c */ /* 0x040fe20003f64270 */
[----:B------:R2:W4:Y:S01]  /*3c990*/  @P5 LDG.E.U8 R52, desc[UR6][R4.64] ;  /* 0x0000000604345981 */ /* 0x000522000c1e1100 */
[----:B------:R-:W-:Y:S02]  /*3c9a0*/  ISETP.GT.AND P2, PT, R2, 0x77, PT ;  /* 0x000000770200780c */ /* 0x000fe40003f44270 */
[----:B------:R-:W-:Y:S02]  /*3c9b0*/  PRMT R44, RZ, 0x7610, R44 ;  /* 0x00007610ff2c7816 */ /* 0x000fe4000000002c */
[----:B------:R-:W-:Y:S01]  /*3c9c0*/  PRMT R55, RZ, 0x7610, R55 ;  /* 0x00007610ff377816 */ /* 0x000fe20000000037 */
[----:B--2---:R-:W-:-:S02]  /*3c9d0*/  @P4 IMAD.MOV.U32 R5, RZ, RZ, R9 ;  /* 0x000000ffff054224 */ /* 0x004fc400078e0009 */
[----:B------:R-:W2:Y:S01]  /*3c9e0*/  LDL R9, [R1+0xd48] ;  /* 0x000d480001097983 */ /* 0x000ea20000100800 */
[----:B---3--:R-:W-:-:S03]  /*3c9f0*/  @P4 IMAD.MOV.U32 R4, RZ, RZ, R8 ;  /* 0x000000ffff044224 */ /* 0x008fc600078e0008 */
[----:B------:R-:W3:Y:S04]  /*3ca00*/  LDL R8, [R1+0xd4c] ;  /* 0x000d4c0001087983 */ /* 0x000ee80000100800 */
[----:B------:R0:W3:Y:S02]  /*3ca10*/  @P4 LDG.E.U8 R45, desc[UR6][R4.64] ;  /* 0x00000006042d4981 */ /* 0x0000e4000c1e1100 */
[----:B0-----:R-:W-:Y:S02]  /*3ca20*/  @P1 IMAD.MOV.U32 R4, RZ, RZ, R31 ;  /* 0x000000ffff041224 */ /* 0x001fe400078e001f */
[----:B------:R-:W-:Y:S01]  /*3ca30*/  @P1 IMAD.MOV.U32 R5, RZ, RZ, R36 ;  /* 0x000000ffff051224 */ /* 0x000fe200078e0024 */
[----:B------:R-:W-:Y:S01]  /*3ca40*/  ISETP.GT.AND P5, PT, R2, 0x78, PT ;  /* 0x000000780200780c */ /* 0x000fe20003fa4270 */
[----:B------:R-:W3:Y:S04]  /*3ca50*/  LDL R31, [R1+0xd38] ;  /* 0x000d3800011f7983 */ /* 0x000ee80000100800 */
[----:B------:R0:W3:Y:S02]  /*3ca60*/  @P1 LDG.E.U8 R44, desc[UR6][R4.64] ;  /* 0x00000006042c1981 */ /* 0x0000e4000c1e1100 */
[----:B0-----:R-:W-:-:S02]  /*3ca70*/  @P3 IMAD.MOV.U32 R4, RZ, RZ, R28 ;  /* 0x000000ffff043224 */ /* 0x001fc400078e001c */
[----:B------:R-:W-:Y:S01]  /*3ca80*/  @P3 IMAD.MOV.U32 R5, RZ, RZ, R30 ;  /* 0x000000ffff053224 */ /* 0x000fe200078e001e */
[----:B------:R-:W-:Y:S01]  /*3ca90*/  PRMT R54, RZ, 0x7610, R54 ;  /* 0x00007610ff367816 */ /* 0x000fe20000000036 */
[----:B------:R-:W3:Y:S04]  /*3caa0*/  LDL R30, [R1+0xd3c] ;  /* 0x000d3c00011e7983 */ /* 0x000ee80000100800 */
[----:B------:R4:W3:Y:S01]  /*3cab0*/  @P3 LDG.E.U8 R55, desc[UR6][R4.64] ;  /* 0x0000000604373981 */ /* 0x0008e2000c1e1100 */
[----:B------:R-:W-:Y:S02]  /*3cac0*/  ISETP.GT.AND P4, PT, R2, 0x79, PT ;  /* 0x000000790200780c */ /* 0x000fe40003f84270 */
[----:B------:R-:W-:Y:S01]  /*3cad0*/  PRMT R47, RZ, 0x7610, R47 ;  /* 0x00007610ff2f7816 */ /* 0x000fe2000000002f */
[----:B------:R-:W3:Y:S01]  /*3cae0*/  LDL R28, [R1+0xd30] ;  /* 0x000d3000011c7983 */ /* 0x000ee20000100800 */
[----:B----4-:R-:W-:-:S03]  /*3caf0*/  @P2 IMAD.MOV.U32 R4, RZ, RZ, R3 ;  /* 0x000000ffff042224 */ /* 0x010fc600078e0003 */
[----:B------:R-:W4:Y:S01]  /*3cb00*/  LDL R3, [R1+0xd44] ;  /* 0x000d440001037983 */ /* 0x000f220000100800 */
[----:B------:R-:W-:-:S03]  /*3cb10*/  @P2 IMAD.MOV.U32 R5, RZ, RZ, R10 ;  /* 0x000000ffff052224 */ /* 0x000fc600078e000a */
[----:B------:R-:W4:Y:S04]  /*3cb20*/  LDL R10, [R1+0xd40] ;  /* 0x000d4000010a7983 */ /* 0x000f280000100800 */
[----:B------:R0:W4:Y:S01]  /*3cb30*/  @P2 LDG.E.U8 R54, desc[UR6][R4.64] ;  /* 0x0000000604362981 */ /* 0x000122000c1e1100 */
[C---:B------:R-:W-:Y:S01]  /*3cb40*/  ISETP.GT.AND P1, PT, R2.reuse, 0x7a, PT ;  /* 0x0000007a0200780c */ /* 0x040fe20003f24270 */
[----:B0-----:R-:W-:Y:S02]  /*3cb50*/  @P5 IMAD.MOV.U32 R4, RZ, RZ, R26 ;  /* 0x000000ffff045224 */ /* 0x001fe400078e001a */
[----:B------:R-:W-:Y:S01]  /*3cb60*/  @P5 IMAD.MOV.U32 R5, RZ, RZ, R27 ;  /* 0x000000ffff055224 */ /* 0x000fe200078e001b */
[----:B------:R-:W-:Y:S01]  /*3cb70*/  PRMT R46, RZ, 0x7610, R46 ;  /* 0x00007610ff2e7816 */ /* 0x000fe2000000002e */
[----:B------:R-:W4:Y:S04]  /*3cb80*/  LDL R27, [R1+0xd34] ;  /* 0x000d3400011b7983 */ /* 0x000f280000100800 */
[----:B------:R2:W4:Y:S01]  /*3cb90*/  @P5 LDG.E.U8 R47, desc[UR6][R4.64] ;  /* 0x00000006042f5981 */ /* 0x000522000c1e1100 */
[----:B------:R-:W-:-:S02]  /*3cba0*/  ISETP.GT.AND P2, PT, R2, 0x7b, PT ;  /* 0x0000007b0200780c */ /* 0x000fc40003f44270 */
[C---:B------:R-:W-:Y:S01]  /*3cbb0*/  ISETP.GT.AND P3, PT, R2.reuse, 0x7c, PT ;  /* 0x0000007c0200780c */ /* 0x040fe20003f64270 */
[----:B------:R-:W4:Y:S01]  /*3cbc0*/  LDL R26, [R1+0xd20] ;  /* 0x000d2000011a7983 */ /* 0x000f220000100800 */
[C---:B------:R-:W-:Y:S02]  /*3cbd0*/  ISETP.GT.AND P5, PT, R2.reuse, 0x7e, PT ;  /* 0x0000007e0200780c */ /* 0x040fe40003fa4270 */
[----:B------:R-:W-:Y:S01]  /*3cbe0*/  ISETP.GT.AND P6, PT, R2, 0x7f, PT ;  /* 0x0000007f0200780c */ /* 0x000fe20003fc4270 */
[----:B--2---:R-:W-:Y:S02]  /*3cbf0*/  @P4 IMAD.MOV.U32 R5, RZ, RZ, R9 ;  /* 0x000000ffff054224 */ /* 0x004fe400078e0009 */
[----:B------:R-:W2:Y:S01]  /*3cc00*/  LDL R9, [R1+0xd28] ;  /* 0x000d280001097983 */ /* 0x000ea20000100800 */
[----:B---3--:R-:W-:-:S03]  /*3cc10*/  @P4 IMAD.MOV.U32 R4, RZ, RZ, R8 ;  /* 0x000000ffff044224 */ /* 0x008fc600078e0008 */
[----:B------:R-:W3:Y:S04]  /*3cc20*/  LDL R8, [R1+0xd2c] ;  /* 0x000d2c0001087983 */ /* 0x000ee80000100800 */
[----:B------:R-:W3:Y:S01]  /*3cc30*/  @P4 LDG.E.U8 R46, desc[UR6][R4.64] ;  /* 0x00000006042e4981 */ /* 0x000ee2000c1e1100 */
[----:B------:R-:W-:-:S03]  /*3cc40*/  ISETP.GT.AND P4, PT, R2, 0x7d, PT ;  /* 0x0000007d0200780c */ /* 0x000fc60003f84270 */
[----:B------:R-:W3:Y:S04]  /*3cc50*/  LDL R5, [R1+0xd18] ;  /* 0x000d180001057983 */ /* 0x000ee80000100800 */
[----:B------:R-:W3:Y:S01]  /*3cc60*/  LDL R4, [R1+0xd1c] ;  /* 0x000d1c0001047983 */ /* 0x000ee20000100800 */
[----:B----4-:R-:W-:Y:S02]  /*3cc70*/  @P1 IMAD.MOV.U32 R2, RZ, RZ, R3 ;  /* 0x000000ffff021224 */ /* 0x010fe400078e0003 */
[----:B------:R-:W-:Y:S02]  /*3cc80*/  @P1 IMAD.MOV.U32 R3, RZ, RZ, R10 ;  /* 0x000000ffff031224 */ /* 0x000fe400078e000a */
[----:B------:R-:W4:Y:S01]  /*3cc90*/  LDL R10, [R1+0xd24] ;  /* 0x000d2400010a7983 */ /* 0x000f220000100800 */
[----:B------:R-:W-:-:S02]  /*3cca0*/  PRMT R24, RZ, 0x7610, R24 ;  /* 0x00007610ff187816 */ /* 0x000fc40000000018 */
[----:B------:R-:W-:-:S04]  /*3ccb0*/  PRMT R124, RZ, 0x7610, R124 ;  /* 0x00007610ff7c7816 */ /* 0x000fc8000000007c */
[----:B------:R0:W4:Y:S01]  /*3ccc0*/  @P1 LDG.E.U8 R24, desc[UR6][R2.64] ;  /* 0x0000000602181981 */ /* 0x000122000c1e1100 */
[----:B------:R-:W-:Y:S01]  /*3ccd0*/  PRMT R49, RZ, 0x7610, R49 ;  /* 0x00007610ff317816 */ /* 0x000fe20000000031 */
[----:B0-----:R-:W-:Y:S02]  /*3cce0*/  @P2 IMAD.MOV.U32 R2, RZ, RZ, R30 ;  /* 0x000000ffff022224 */ /* 0x001fe400078e001e */
[----:B------:R-:W-:Y:S01]  /*3ccf0*/  @P2 IMAD.MOV.U32 R3, RZ, RZ, R31 ;  /* 0x000000ffff032224 */ /* 0x000fe200078e001f */
[----:B------:R-:W4:Y:S04]  /*3cd00*/  LDL R30, [R1+0x1d28] ;  /* 0x001d2800011e7983 */ /* 0x000f280000100800 */
[----:B------:R0:W4:Y:S04]  /*3cd10*/  @P2 LDG.E.U8 R124, desc[UR6][R2.64] ;  /* 0x00000006027c2981 */ /* 0x000128000c1e1100 */
[----:B------:R-:W4:Y:S01]  /*3cd20*/  LDL R31, [R1+0x1128] ;  /* 0x00112800011f7983 */ /* 0x000f220000100800 */
[----:B0-----:R-:W-:-:S02]  /*3cd30*/  @P3 IMAD.MOV.U32 R2, RZ, RZ, R27 ;  /* 0x000000ffff023224 */ /* 0x001fc400078e001b */
[----:B------:R-:W-:Y:S01]  /*3cd40*/  @P3 IMAD.MOV.U32 R3, RZ, RZ, R28 ;  /* 0x000000ffff033224 */ /* 0x000fe200078e001c */
[----:B------:R-:W-:Y:S01]  /*3cd50*/  PRMT R48, RZ, 0x7610, R48 ;  /* 0x00007610ff307816 */ /* 0x000fe20000000030 */
[----:B------:R-:W4:Y:S04]  /*3cd60*/  LDL R28, [R1+0x1c84] ;  /* 0x001c8400011c7983 */ /* 0x000f280000100800 */
[----:B------:R2:W4:Y:S01]  /*3cd70*/  @P3 LDG.E.U8 R49, desc[UR6][R2.64] ;  /* 0x0000000602313981 */ /* 0x000522000c1e1100 */
[----:B------:R-:W-:Y:S02]  /*3cd80*/  PRMT R51, RZ, 0x7610, R51 ;  /* 0x00007610ff337816 */ /* 0x000fe40000000033 */
[----:B------:R-:W-:Y:S01]  /*3cd90*/  PRMT R50, RZ, 0x7610, R50 ;  /* 0x00007610ff327816 */ /* 0x000fe20000000032 */
[----:B------:R-:W4:Y:S01]  /*3cda0*/  LDL R27, [R1+0x1c88] ;  /* 0x001c8800011b7983 */ /* 0x000f220000100800 */
[----:B--2---:R-:W-:-:S03]  /*3cdb0*/  @P4 IMAD.MOV.U32 R3, RZ, RZ, R9 ;  /* 0x000000ffff034224 */ /* 0x004fc600078e0009 */
[----:B------:R-:W2:Y:S01]  /*3cdc0*/  LDL R9, [R1+0x1d04] ;  /* 0x001d040001097983 */ /* 0x000ea20000100800 */
[----:B---3--:R-:W-:-:S03]  /*3cdd0*/  @P4 IMAD.MOV.U32 R2, RZ, RZ, R8 ;  /* 0x000000ffff024224 */ /* 0x008fc600078e0008 */
[----:B------:R-:W3:Y:S04]  /*3cde0*/  LDL R8, [R1+0x1d08] ;  /* 0x001d080001087983 */ /* 0x000ee80000100800 */
[----:B------:R0:W3:Y:S02]  /*3cdf0*/  @P4 LDG.E.U8 R48, desc[UR6][R2.64] ;  /* 0x0000000602304981 */ /* 0x0000e4000c1e1100 */
[----:B0-----:R-:W-:Y:S01]  /*3ce00*/  @P5 IMAD.MOV.U32 R3, RZ, RZ, R26 ;  /* 0x000000ffff035224 */ /* 0x001fe200078e001a */
[----:B------:R-:W-:Y:S01]  /*3ce10*/  PRMT R57, RZ, 0x7610, R57 ;  /* 0x00007610ff397816 */ /* 0x000fe20000000039 */
[----:B------:R-:W3:Y:S01]  /*3ce20*/  LDL R26, [R1+0x1c44] ;  /* 0x001c4400011a7983 */ /* 0x000ee20000100800 */
[----:B----4-:R-:W-:-:S03]  /*3ce30*/  @P5 IMAD.MOV.U32 R2, RZ, RZ, R10 ;  /* 0x000000ffff025224 */ /* 0x010fc600078e000a */
[----:B------:R-:W4:Y:S04]  /*3ce40*/  LDL R10, [R1+0x1c48] ;  /* 0x001c4800010a7983 */ /* 0x000f280000100800 */
[----:B------:R0:W4:Y:S02]  /*3ce50*/  @P5 LDG.E.U8 R51, desc[UR6][R2.64] ;  /* 0x0000000602335981 */ /* 0x000124000c1e1100 */
[----:B0-----:R-:W-:Y:S02]  /*3ce60*/  @P6 IMAD.MOV.U32 R2, RZ, RZ, R4 ;  /* 0x000000ffff026224 */ /* 0x001fe400078e0004 */
[----:B------:R-:W-:Y:S01]  /*3ce70*/  @P6 IMAD.MOV.U32 R3, RZ, RZ, R5 ;  /* 0x000000ffff036224 */ /* 0x000fe200078e0005 */
[----:B------:R-:W4:Y:S04]  /*3ce80*/  LDL R4, [R1+0x1cc8] ;  /* 0x001cc80001047983 */ /* 0x000f280000100800 */
[----:B------:R-:W4:Y:S04]  /*3ce90*/  LDL R5, [R1+0x1cc4] ;  /* 0x001cc40001057983 */ /* 0x000f280000100800 */
[----:B------:R0:W4:Y:S02]  /*3cea0*/  @P6 LDG.E.U8 R50, desc[UR6][R2.64] ;  /* 0x0000000602326981 */ /* 0x000124000c1e1100 */
[----:B0-----:R-:W-:-:S02]  /*3ceb0*/  @!P0 IMAD.MOV.U32 R2, RZ, RZ, R30 ;  /* 0x000000ffff028224 */ /* 0x001fc400078e001e */
[----:B------:R-:W-:Y:S01]  /*3cec0*/  @!P0 IMAD.MOV.U32 R3, RZ, RZ, R31 ;  /* 0x000000ffff038224 */ /* 0x000fe200078e001f */
[----:B------:R-:W-:Y:S01]  /*3ced0*/  BAR.SYNC.DEFER_BLOCKING 0x0 ;  /* 0x0000000000007b1d */ /* 0x000fe20000010000 */
[----:B------:R-:W-:Y:S02]  /*3cee0*/  PRMT R56, RZ, 0x7610, R56 ;  /* 0x00007610ff387816 */ /* 0x000fe40000000038 */
[----:B------:R-:W-:Y:S02]  /*3cef0*/  PRMT R59, RZ, 0x7610, R59 ;  /* 0x00007610ff3b7816 */ /* 0x000fe4000000003b */
[----:B------:R-:W-:Y:S01]  /*3cf00*/  PRMT R58, RZ, 0x7610, R58 ;  /* 0x00007610ff3a7816 */ /* 0x000fe2000000003a */
[----:B------:R-:W4:Y:S04]  /*3cf10*/  LDL R31, [R1+0x1b84] ;  /* 0x001b8400011f7983 */ /* 0x000f280000100800 */
[----:B------:R-:W4:Y:S04]  /*3cf20*/  LDL R30, [R1+0x1b88] ;  /* 0x001b8800011e7983 */ /* 0x000f280000100800 */
[----:B------:R2:W4:Y:S02]  /*3cf30*/  @!P0 LDG.E.U8 R57, desc[UR6][R2.64] ;  /* 0x0000000602398981 */ /* 0x000524000c1e1100 */
[----:B--2---:R-:W-:-:S02]  /*3cf40*/  @!P0 IMAD.MOV.U32 R3, RZ, RZ, R9 ;  /* 0x000000ffff038224 */ /* 0x004fc400078e0009 */
[----:B------:R-:W2:Y:S01]  /*3cf50*/  LDL R9, [R1+0x1c04] ;  /* 0x001c040001097983 */ /* 0x000ea20000100800 */
[----:B---3--:R-:W-:-:S03]  /*3cf60*/  @!P0 IMAD.MOV.U32 R2, RZ, RZ, R8 ;  /* 0x000000ffff028224 */ /* 0x008fc600078e0008 */
[----:B------:R-:W3:Y:S04]  /*3cf70*/  LDL R8, [R1+0x1c08] ;  /* 0x001c080001087983 */ /* 0x000ee80000100800 */
[----:B------:R4:W3:Y:S02]  /*3cf80*/  @!P0 LDG.E.U8 R56, desc[UR6][R2.64] ;  /* 0x0000000602388981 */ /* 0x0008e4000c1e1100 */
[----:B----4-:R-:W-:Y:S02]  /*3cf90*/  @!P0 IMAD.MOV.U32 R2, RZ, RZ, R4 ;  /* 0x000000ffff028224 */ /* 0x010fe400078e0004 */
[----:B------:R-:W4:Y:S01]  /*3cfa0*/  LDL R4, [R1+0x1bc8] ;  /* 0x001bc80001047983 */ /* 0x000f220000100800 */
[----:B------:R-:W-:-:S03]  /*3cfb0*/  @!P0 IMAD.MOV.U32 R3, RZ, RZ, R5 ;  /* 0x000000ffff038224 */ /* 0x000fc600078e0005 */
[----:B------:R-:W4:Y:S04]  /*3cfc0*/  LDL R5, [R1+0x1bc4] ;  /* 0x001bc40001057983 */ /* 0x000f280000100800 */
[----:B------:R0:W4:Y:S01]  /*3cfd0*/  @!P0 LDG.E.U8 R59, desc[UR6][R2.64] ;  /* 0x00000006023b8981 */ /* 0x000122000c1e1100 */
[----:B------:R-:W-:Y:S01]  /*3cfe0*/  PRMT R61, RZ, 0x7610, R61 ;  /* 0x00007610ff3d7816 */ /* 0x000fe2000000003d */
[----:B0-----:R-:W-:Y:S02]  /*3cff0*/  @!P0 IMAD.MOV.U32 R2, RZ, RZ, R27 ;  /* 0x000000ffff028224 */ /* 0x001fe400078e001b */
[----:B------:R-:W-:Y:S01]  /*3d000*/  @!P0 IMAD.MOV.U32 R3, RZ, RZ, R28 ;  /* 0x000000ffff038224 */ /* 0x000fe200078e001c */
[----:B------:R-:W-:Y:S01]  /*3d010*/  PRMT R60, RZ, 0x7610, R60 ;  /* 0x00007610ff3c7816 */ /* 0x000fe2000000003c */
[----:B------:R-:W4:Y:S04]  /*3d020*/  LDL R28, [R1+0x1ac4] ;  /* 0x001ac400011c7983 */ /* 0x000f280000100800 */
[----:B------:R0:W4:Y:S04]  /*3d030*/  @!P0 LDG.E.U8 R58, desc[UR6][R2.64] ;  /* 0x00000006023a8981 */ /* 0x000128000c1e1100 */
[----:B------:R-:W4:Y:S01]  /*3d040*/  LDL R27, [R1+0x1ac8] ;  /* 0x001ac800011b7983 */ /* 0x000f220000100800 */
[----:B0-----:R-:W-:-:S02]  /*3d050*/  @!P0 IMAD.MOV.U32 R2, RZ, RZ, R10 ;  /* 0x000000ffff028224 */ /* 0x001fc400078e000a */
[----:B------:R-:W-:Y:S01]  /*3d060*/  @!P0 IMAD.MOV.U32 R3, RZ, RZ, R26 ;  /* 0x000000ffff038224 */ /* 0x000fe200078e001a */
        /* <DEDUP_REMOVED lines=11> */
[----:B------:R-:W4:Y:S01]  /*3d120*/  LDL R5, [R1+0x1a84] ;  /* 0x001a840001057983 */ /* 0x000f220000100800 */
[----:B------:R-:W-:Y:S02]  /*3d130*/  PRMT R63, RZ, 0x7610, R63 ;  /* 0x00007610ff3f7816 */ /* 0x000fe4000000003f */
[----:B------:R-:W-:-:S04]  /*3d140*/  PRMT R62, RZ, 0x7610, R62 ;  /* 0x00007610ff3e7816 */ /* 0x000fc8000000003e */
[----:B------:R0:W4:Y:S01]  /*3d150*/  @!P0 LDG.E.U8 R63, desc[UR6][R2.64] ;  /* 0x00000006023f8981 */ /* 0x000122000c1e1100 */
[----:B------:R-:W-:Y:S01]  /*3d160*/  PRMT R65, RZ, 0x7610, R65 ;  /* 0x00007610ff417816 */ /* 0x000fe20000000041 */
[----:B0-----:R-:W-:Y:S02]  /*3d170*/  @!P0 IMAD.MOV.U32 R2, RZ, RZ, R30 ;  /* 0x000000ffff028224 */ /* 0x001fe400078e001e */
[----:B------:R-:W-:Y:S01]  /*3d180*/  @!P0 IMAD.MOV.U32 R3, RZ, RZ, R31 ;  /* 0x000000ffff038224 */ /* 0x000fe200078e001f */
[----:B------:R-:W-:Y:S01]  /*3d190*/  PRMT R64, RZ, 0x7610, R64 ;  /* 0x00007610ff407816 */ /* 0x000fe20000000040 */
[----:B------:R-:W4:Y:S04]  /*3d1a0*/  LDL R31, [R1+0x19c4] ;  /* 0x0019c400011f7983 */ /* 0x000f280000100800 */
[----:B------:R0:W4:Y:S01]  /*3d1b0*/  @!P0 LDG.E.U8 R62, desc[UR6][R2.64] ;  /* 0x00000006023e8981 */ /* 0x000122000c1e1100 */
[----:B------:R-:W-:-:S03]  /*3d1c0*/  PRMT R67, RZ, 0x7610, R67 ;  /* 0x00007610ff437816 */ /* 0x000fc60000000043 */
[----:B------:R-:W4:Y:S01]  /*3d1d0*/  LDL R30, [R1+0x19c8] ;  /* 0x0019c800011e7983 */ /* 0x000f220000100800 */
[----:B0-----:R-:W-:Y:S02]  /*3d1e0*/  @!P0 IMAD.MOV.U32 R2, RZ, RZ, R10 ;  /* 0x000000ffff028224 */ /* 0x001fe400078e000a */
        /* <DEDUP_REMOVED lines=9> */
[----:B0-----:R-:W-:Y:S02]  /*3d280*/  @!P0 IMAD.MOV.U32 R2, RZ, RZ, R27 ;  /* 0x000000ffff028224 */ /* 0x001fe400078e001b */
[----:B------:R-:W-:Y:S01]  /*3d290*/  @!P0 IMAD.MOV.U32 R3, RZ, RZ, R28 ;  /* 0x000000ffff038224 */ /* 0x000fe200078e001c */
[----:B------:R-:W-:Y:S01]  /*3d2a0*/  PRMT R66, RZ, 0x7610, R66 ;  /* 0x00007610ff427816 */ /* 0x000fe20000000042 */
[----:B------:R-:W3:Y:S04]  /*3d2b0*/  LDL R28, [R1+0x1944] ;  /* 0x00194400011c7983 */ /* 0x000ee80000100800 */
[----:B------:R4:W3:Y:S04]  /*3d2c0*/  @!P0 LDG.E.U8 R67, desc[UR6][R2.64] ;  /* 0x0000000602438981 */ /* 0x0008e8000c1e1100 */
[----:B------:R-:W3:Y:S01]  /*3d2d0*/  LDL R27, [R1+0x1948] ;  /* 0x00194800011b7983 */ /* 0x000ee20000100800 */
[----:B----4-:R-:W-:-:S03]  /*3d2e0*/  @!P0 IMAD.MOV.U32 R2, RZ, RZ, R4 ;  /* 0x000000ffff028224 */ /* 0x010fc600078e0004 */
[----:B------:R-:W4:Y:S01]  /*3d2f0*/  LDL R4, [R1+0x1988] ;  /* 0x0019880001047983 */ /* 0x000f220000100800 */
[----:B------:R-:W-:-:S03]  /*3d300*/  @!P0 IMAD.MOV.U32 R3, RZ, RZ, R5 ;  /* 0x000000ffff038224 */ /* 0x000fc600078e0005 */
[----:B------:R-:W4:Y:S01]  /*3d310*/  LDL R5, [R1+0x1984] ;  /* 0x0019840001057983 */ /* 0x000f220000100800 */
[----:B------:R-:W-:-:S03]  /*3d320*/  PRMT R69, RZ, 0x7610, R69 ;  /* 0x00007610ff457816 */ /* 0x000fc60000000045 */
[----:B------:R0:W4:Y:S01]  /*3d330*/  @!P0 LDG.E.U8 R66, desc[UR6][R2.64] ;  /* 0x0000000602428981 */ /* 0x000122000c1e1100 */
[----:B------:R-:W-:Y:S02]  /*3d340*/  PRMT R68, RZ, 0x7610, R68 ;  /* 0x00007610ff447816 */ /* 0x000fe40000000044 */
[----:B------:R-:W-:Y:S01]  /*3d350*/  PRMT R71, RZ, 0x7610, R71 ;  /* 0x00007610ff477816 */ /* 0x000fe20000000047 */
[----:B0-----:R-:W-:Y:S02]  /*3d360*/  @!P0 IMAD.MOV.U32 R2, RZ, RZ, R10 ;  /* 0x000000ffff028224 */ /* 0x001fe400078e000a */
[----:B------:R-:W4:Y:S01]  /*3d370*/  LDL R10, [R1+0x1908] ;  /* 0x00190800010a7983 */ /* 0x000f220000100800 */
[----:B------:R-:W-:-:S03]  /*3d380*/  @!P0 IMAD.MOV.U32 R3, RZ, RZ, R26 ;  /* 0x000000ffff038224 */ /* 0x000fc600078e001a */
[----:B------:R-:W4:Y:S04]  /*3d390*/  LDL R26, [R1+0x1904] ;  /* 0x00190400011a7983 */ /* 0x000f280000100800 */
[----:B------:R2:W4:Y:S02]  /*3d3a0*/  @!P0 LDG.E.U8 R69, desc[UR6][R2.64] ;  /* 0x0000000602458981 */ /* 0x000524000c1e1100 */
[----:B--2---:R-:W-:Y:S02]  /*3d3b0*/  @!P0 IMAD.MOV.U32 R3, RZ, RZ, R9 ;  /* 0x000000ffff038224 */ /* 0x004fe400078e0009 */
[----:B------:R-:W2:Y:S01]  /*3d3c0*/  LDL R9, [R1+0x18c4] ;  /* 0x0018c40001097983 */ /* 0x000ea20000100800 */
[----:B---3--:R-:W-:-:S03]  /*3d3d0*/  @!P0 IMAD.MOV.U32 R2, RZ, RZ, R8 ;  /* 0x000000ffff028224 */ /* 0x008fc600078e0008 */
[----:B------:R-:W3:Y:S04]  /*3d3e0*/  LDL R8, [R1+0x18c8] ;  /* 0x0018c80001087983 */ /* 0x000ee80000100800 */
[----:B------:R0:W3:Y:S02]  /*3d3f0*/  @!P0 LDG.E.U8 R68, desc[UR6][R2.64] ;  /* 0x0000000602448981 */ /* 0x0000e4000c1e1100 */
[----:B0-----:R-:W-:Y:S02]  /*3d400*/  @!P0 IMAD.MOV.U32 R2, RZ, RZ, R30 ;  /* 0x000000ffff028224 */ /* 0x001fe400078e001e */
[----:B------:R-:W-:-:S05]  /*3d410*/  @!P0 IMAD.MOV.U32 R3, RZ, RZ, R31 ;  /* 0x000000ffff038224 */ /* 0x000fca00078e001f */
[----:B------:R4:W3:Y:S02]  /*3d420*/  @!P0 LDG.E.U8 R71, desc[UR6][R2.64] ;  /* 0x0000000602478981 */ /* 0x0008e4000c1e1100 */
[----:B----4-:R-:W-:Y:S02]  /*3d430*/  @!P0 IMAD.MOV.U32 R2, RZ, RZ, R4 ;  /* 0x000000ffff028224 */ /* 0x010fe400078e0004 */
[----:B------:R-:W4:Y:S01]  /*3d440*/  LDL R4, [R1+0x1888] ;  /* 0x0018880001047983 */ /* 0x000f220000100800 */
[----:B------:R-:W-:-:S03]  /*3d450*/  @!P0 IMAD.MOV.U32 R3, RZ, RZ, R5 ;  /* 0x000000ffff038224 */ /* 0x000fc600078e0005 */
[----:B------:R-:W4:Y:S04]  /*3d460*/  LDL R5, [R1+0x1884] ;  /* 0x0018840001057983 */ /* 0x000f280000100800 */
[----:B------:R-:W4:Y:S04]  /*3d470*/  LDL.LU R30, [R1+0x17c8] ;  /* 0x0017c800011e7983 */ /* 0x000f280000300800 */
[----:B------:R-:W4:Y:S01]  /*3d480*/  LDL R36, [R1+0x1848] ;  /* 0x0018480001247983 */ /* 0x000f220000100800 */
[----:B------:R-:W-:Y:S02]  /*3d490*/  PRMT R70, RZ, 0x7610, R70 ;  /* 0x00007610ff467816 */ /* 0x000fe40000000046 */
[----:B------:R-:W-:Y:S01]  /*3d4a0*/  PRMT R73, RZ, 0x7610, R73 ;  /* 0x00007610ff497816 */ /* 0x000fe20000000049 */
[----:B------:R-:W4:Y:S04]  /*3d4b0*/  LDL R31, [R1+0x17c4] ;  /* 0x0017c400011f7983 */ /* 0x000f280000100800 */
[----:B------:R0:W4:Y:S01]  /*3d4c0*/  @!P0 LDG.E.U8 R70, desc[UR6][R2.64] ;  /* 0x0000000602468981 */ /* 0x000122000c1e1100 */
[----:B------:R-:W-:-:S02]  /*3d4d0*/  PRMT R72, RZ, 0x7610, R72 ;  /* 0x00007610ff487816 */ /* 0x000fc40000000048 */
[----:B------:R-:W-:Y:S01]  /*3d4e0*/  PRMT R75, RZ, 0x7610, R75 ;  /* 0x00007610ff4b7816 */ /* 0x000fe2000000004b */
[----:B------:R-:W4:Y:S01]  /*3d4f0*/  LDL R38, [R1+0x1684] ;  /* 0x0016840001267983 */ /* 0x000f220000100800 */
[----:B0-----:R-:W-:Y:S02]  /*3d500*/  @!P0 IMAD.MOV.U32 R2, RZ, RZ, R27 ;  /* 0x000000ffff028224 */ /* 0x001fe400078e001b */
[----:B------:R-:W-:Y:S01]  /*3d510*/  @!P0 IMAD.MOV.U32 R3, RZ, RZ, R28 ;  /* 0x000000ffff038224 */ /* 0x000fe200078e001c */
[----:B------:R-:W4:Y:S04]  /*3d520*/  LDL R27, [R1+0x1788] ;  /* 0x00178800011b7983 */ /* 0x000f280000100800 */
[----:B------:R0:W4:Y:S04]  /*3d530*/  @!P0 LDG.E.U8 R73, desc[UR6][R2.64] ;  /* 0x0000000602498981 */ /* 0x000128000c1e1100 */
[----:B------:R-:W4:Y:S01]  /*3d540*/  LDL R28, [R1+0x1784] ;  /* 0x00178400011c7983 */ /* 0x000f220000100800 */
[----:B0-----:R-:W-:-:S02]  /*3d550*/  @!P0 IMAD.MOV.U32 R2, RZ, RZ, R10 ;  /* 0x000000ffff028224 */ /* 0x001fc400078e000a */
[----:B------:R-:W-:Y:S01]  /*3d560*/  @!P0 IMAD.MOV.U32 R3, RZ, RZ, R26 ;  /* 0x000000ffff038224 */ /* 0x000fe200078e001a */
[----:B------:R-:W4:Y:S04]  /*3d570*/  LDL R10, [R1+0x1704] ;  /* 0x00170400010a7983 */ /* 0x000f280000100800 */
[----:B------:R2:W4:Y:S04]  /*3d580*/  @!P0 LDG.E.U8 R72, desc[UR6][R2.64] ;  /* 0x0000000602488981 */ /* 0x000528000c1e1100 */
[----:B------:R-:W4:Y:S01]  /*3d590*/  LDL R26, [R1+0x1744] ;  /* 0x00174400011a7983 */ /* 0x000f220000100800 */
[----:B--2---:R-:W-:-:S03]  /*3d5a0*/  @!P0 IMAD.MOV.U32 R3, RZ, RZ, R9 ;  /* 0x000000ffff038224 */ /* 0x004fc600078e0009 */
        /* <DEDUP_REMOVED lines=16> */
[----:B------:R0:W4:Y:S02]  /*3d6b0*/  @!P0 LDG.E.U8 R77, desc[UR6][R2.64] ;  /* 0x00000006024d8981 */ /* 0x000124000c1e1100 */
[----:B0-----:R-:W-:-:S02]  /*3d6c0*/  @!P0 IMAD.MOV.U32 R2, RZ, RZ, R136 ;  /* 0x000000ffff028224 */ /* 0x001fc400078e0088 */
[----:B------:R-:W-:-:S05]  /*3d6d0*/  @!P0 IMAD.MOV.U32 R3, RZ, RZ, R147 ;  /* 0x000000ffff038224 */ /* 0x000fca00078e0093 */
        /* <DEDUP_REMOVED lines=8> */
[----:B------:R-:W-:Y:S01]  /*3d760*/  @!P0 IMAD.MOV.U32 R3, RZ, RZ, R28 ;  /* 0x000000ffff038224 */ /* 0x000fe200078e001c */
[----:B------:R-:W4:Y:S04]  /*3d770*/  LDL R27, [R1+0x1644] ;  /* 0x00164400011b7983 */ /* 0x000f280000100800 */
[----:B------:R-:W4:Y:S04]  /*3d780*/  LDL R28, [R1+0x1688] ;  /* 0x00168800011c7983 */ /* 0x000f280000100800 */
[----:B------:R0:W4:Y:S01]  /*3d790*/  @!P0 LDG.E.U8 R78, desc[UR6][R2.64] ;  /* 0x00000006024e8981 */ /* 0x000122000c1e1100 */
[----:B------:R-:W-:Y:S01]  /*3d7a0*/  PRMT R80, RZ, 0x7610, R80 ;  /* 0x00007610ff507816 */ /* 0x000fe20000000050 */
[----:B0-----:R-:W-:-:S02]  /*3d7b0*/  @!P0 IMAD.MOV.U32 R3, RZ, RZ, R26 ;  /* 0x000000ffff038224 */ /* 0x001fc400078e001a */
[----:B------:R-:W4:Y:S01]  /*3d7c0*/  LDL R26, [R1+0x15c4] ;  /* 0x0015c400011a7983 */ /* 0x000f220000100800 */
[----:B--2---:R-:W-:-:S03]  /*3d7d0*/  @!P0 IMAD.MOV.U32 R2, RZ, RZ, R9 ;  /* 0x000000ffff028224 */ /* 0x004fc600078e0009 */
[----:B------:R-:W2:Y:S04]  /*3d7e0*/  LDL R9, [R1+0x1648] ;  /* 0x0016480001097983 */ /* 0x000ea80000100800 */
[----:B------:R3:W2:Y:S02]  /*3d7f0*/  @!P0 LDG.E.U8 R81, desc[UR6][R2.64] ;  /* 0x0000000602518981 */ /* 0x0006a4000c1e1100 */
[----:B---3--:R-:W-:Y:S02]  /*3d800*/  @!P0 IMAD.MOV.U32 R2, RZ, RZ, R8 ;  /* 0x000000ffff028224 */ /* 0x008fe400078e0008 */
[----:B------:R-:W-:Y:S02]  /*3d810*/  @!P0 IMAD.MOV.U32 R3, RZ, RZ, R10 ;  /* 0x000000ffff038224 */ /* 0x000fe400078e000a */
[----:B------:R-:W3:Y:S04]  /*3d820*/  LDL R10, [R1+0x15c8] ;  /* 0x0015c800010a7983 */ /* 0x000ee80000100800 */
[----:B------:R4:W3:Y:S02]  /*3d830*/  @!P0 LDG.E.U8 R80, desc[UR6][R2.64] ;  /* 0x0000000602508981 */ /* 0x0008e4000c1e1100 */
[----:B----4-:R-:W-:-:S02]  /*3d840*/  @!P0 IMAD.MOV.U32 R2, RZ, RZ, R4 ;  /* 0x000000ffff028224 */ /* 0x010fc400078e0004 */
[----:B------:R-:W4:Y:S01]  /*3d850*/  LDL R4, [R1+0x1588] ;  /* 0x0015880001047983 */ /* 0x000f220000100800 */
[----:B------:R-:W-:-:S03]  /*3d860*/  @!P0 IMAD.MOV.U32 R3, RZ, RZ, R5 ;  /* 0x000000ffff038224 */ /* 0x000fc600078e0005 */
[----:B------:R-:W4:Y:S01]  /*3d870*/  LDL R5, [R1+0x1584] ;  /* 0x0015840001057983 */ /* 0x000f220000100800 */
[----:B------:R-:W-:Y:S02]  /*3d880*/  PRMT R83, RZ, 0x7610, R83 ;  /* 0x00007610ff537816 */ /* 0x000fe40000000053 */
[----:B------:R-:W-:Y:S01]  /*3d890*/  PRMT R82, RZ, 0x7610, R82 ;  /* 0x00007610ff527816 */ /* 0x000fe20000000052 */
[----:B------:R-:W4:Y:S04]  /*3d8a0*/  LDL.LU R8, [R1+0x1544] ;  /* 0x0015440001087983 */ /* 0x000f280000300800 */
[----:B------:R0:W4:Y:S01]  /*3d8b0*/  @!P0 LDG.E.U8 R83, desc[UR6][R2.64] ;  /* 0x0000000602538981 */ /* 0x000122000c1e1100 */
[----:B------:R-:W-:Y:S02]  /*3d8c0*/  PRMT R85, RZ, 0x7610, R85 ;  /* 0x00007610ff557816 */ /* 0x000fe40000000055 */
[----:B------:R-:W-:Y:S01]  /*3d8d0*/  PRMT R84, RZ, 0x7610, R84 ;  /* 0x00007610ff547816 */ /* 0x000fe20000000054 */
[----:B------:R-:W4:Y:S01]  /*3d8e0*/  LDL R39, [R1+0xaec] ;  /* 0x000aec0001277983 */ /* 0x000f220000100800 */
[----:B0-----:R-:W-:Y:S01]  /*3d8f0*/  @!P0 IMAD.MOV.U32 R3, RZ, RZ, R38 ;  /* 0x000000ffff038224 */ /* 0x001fe200078e0026 */
[----:B------:R-:W-:-:S02]  /*3d900*/  PRMT R87, RZ, 0x7610, R87 ;  /* 0x00007610ff577816 */ /* 0x000fc40000000057 */
[----:B------:R-:W4:Y:S01]  /*3d910*/  LDL R38, [R1+0x1444] ;  /* 0x0014440001267983 */ /* 0x000f220000100800 */
[----:B------:R-:W-:-:S03]  /*3d920*/  @!P0 IMAD.MOV.U32 R2, RZ, RZ, R28 ;  /* 0x000000ffff028224 */ /* 0x000fc600078e001c */
[----:B------:R-:W4:Y:S04]  /*3d930*/  LDL R28, [R1+0x1548] ;  /* 0x00154800011c7983 */ /* 0x000f280000100800 */
[----:B------:R0:W4:Y:S02]  /*3d940*/  @!P0 LDG.E.U8 R82, desc[UR6][R2.64] ;  /* 0x0000000602528981 */ /* 0x000124000c1e1100 */
[----:B0-----:R-:W-:Y:S02]  /*3d950*/  @!P0 IMAD.MOV.U32 R3, RZ, RZ, R27 ;  /* 0x000000ffff038224 */ /* 0x001fe400078e001b */
[----:B------:R-:W4:Y:S01]  /*3d960*/  LDL R27, [R1+0x1504] ;  /* 0x00150400011b7983 */ /* 0x000f220000100800 */
[----:B--2---:R-:W-:-:S03]  /*3d970*/  @!P0 IMAD.MOV.U32 R2, RZ, RZ, R9 ;  /* 0x000000ffff028224 */ /* 0x004fc600078e0009 */
[----:B------:R-:W2:Y:S04]  /*3d980*/  LDL R9, [R1+0x1508] ;  /* 0x0015080001097983 */ /* 0x000ea80000100800 */
[----:B------:R0:W2:Y:S02]  /*3d990*/  @!P0 LDG.E.U8 R85, desc[UR6][R2.64] ;  /* 0x0000000602558981 */ /* 0x0000a4000c1e1100 */
[----:B0-----:R-:W-:Y:S02]  /*3d9a0*/  @!P0 IMAD.MOV.U32 R2, RZ, RZ, R31 ;  /* 0x000000ffff028224 */ /* 0x001fe400078e001f */
[----:B------:R-:W-:Y:S01]  /*3d9b0*/  @!P0 IMAD.MOV.U32 R3, RZ, RZ, R36 ;  /* 0x000000ffff038224 */ /* 0x000fe200078e0024 */
[----:B------:R-:W-:Y:S01]  /*3d9c0*/  PRMT R86, RZ, 0x7610, R86 ;  /* 0x00007610ff567816 */ /* 0x000fe20000000056 */
[----:B------:R-:W2:Y:S04]  /*3d9d0*/  LDL R36, [R1+0x1448] ;  /* 0x0014480001247983 */ /* 0x000ea80000100800 */
[----:B------:R3:W2:Y:S01]  /*3d9e0*/  @!P0 LDG.E.U8 R84, desc[UR6][R2.64] ;  /* 0x0000000602548981 */ /* 0x0006a2000c1e1100 */
[----:B------:R-:W-:-:S03]  /*3d9f0*/  PRMT R89, RZ, 0x7610, R89 ;  /* 0x00007610ff597816 */ /* 0x000fc60000000059 */
[----:B------:R-:W2:Y:S01]  /*3da00*/  LDL R31, [R1+0x1404] ;  /* 0x00140400011f7983 */ /* 0x000ea20000100800 */
[----:B---3--:R-:W-:Y:S02]  /*3da10*/  @!P0 IMAD.MOV.U32 R2, RZ, RZ, R10 ;  /* 0x000000ffff028224 */ /* 0x008fe400078e000a */
[----:B------:R-:W-:Y:S01]  /*3da20*/  @!P0 IMAD.MOV.U32 R3, RZ, RZ, R26 ;  /* 0x000000ffff038224 */ /* 0x000fe200078e001a */
[----:B------:R-:W3:Y:S04]  /*3da30*/  LDL R10, [R1+0x1488] ;  /* 0x00148800010a7983 */ /* 0x000ee80000100800 */
[----:B------:R4:W3:Y:S04]  /*3da40*/  @!P0 LDG.E.U8 R87, desc[UR6][R2.64] ;  /* 0x0000000602578981 */ /* 0x0008e8000c1e1100 */
[----:B------:R-:W3:Y:S01]  /*3da50*/  LDL R26, [R1+0x1484] ;  /* 0x00148400011a7983 */ /* 0x000ee20000100800 */
[----:B----4-:R-:W-:-:S03]  /*3da60*/  @!P0 IMAD.MOV.U32 R2, RZ, RZ, R4 ;  /* 0x000000ffff028224 */ /* 0x010fc600078e0004 */
[----:B------:R-:W4:Y:S01]  /*3da70*/  LDL R4, [R1+0x14c8] ;  /* 0x0014c80001047983 */ /* 0x000f220000100800 */
[----:B------:R-:W-:-:S03]  /*3da80*/  @!P0 IMAD.MOV.U32 R3, RZ, RZ, R5 ;  /* 0x000000ffff038224 */ /* 0x000fc600078e0005 */
[----:B------:R-:W3:Y:S04]  /*3da90*/  LDL R5, [R1+0x14c4] ;  /* 0x0014c40001057983 */ /* 0x000ee80000100800 */
[----:B------:R0:W3:Y:S02]  /*3daa0*/  @!P0 LDG.E.U8 R86, desc[UR6][R2.64] ;  /* 0x0000000602568981 */ /* 0x0000e4000c1e1100 */
[----:B0-----:R-:W-:Y:S01]  /*3dab0*/  @!P0 IMAD.MOV.U32 R3, RZ, RZ, R8 ;  /* 0x000000ffff038224 */ /* 0x001fe200078e0008 */
[----:B------:R-:W-:Y:S02]  /*3dac0*/  PRMT R88, RZ, 0x7610, R88 ;  /* 0x00007610ff587816 */ /* 0x000fe40000000058 */
[----:B------:R-:W-:Y:S01]  /*3dad0*/  PRMT R91, RZ, 0x7610, R91 ;  /* 0x00007610ff5b7816 */ /* 0x000fe2000000005b */
[----:B------:R-:W-:-:S02]  /*3dae0*/  @!P0 IMAD.MOV.U32 R2, RZ, RZ, R28 ;  /* 0x000000ffff028224 */ /* 0x000fc400078e001c */
[----:B------:R-:W3:Y:S04]  /*3daf0*/  LDL R28, [R1+0x1408] ;  /* 0x00140800011c7983 */ /* 0x000ee80000100800 */
[----:B------:R0:W3:Y:S02]  /*3db00*/  @!P0 LDG.E.U8 R89, desc[UR6][R2.64] ;  /* 0x0000000602598981 */ /* 0x0000e4000c1e1100 */
[----:B0-----:R-:W-:Y:S02]  /*3db10*/  @!P0 IMAD.MOV.U32 R3, RZ, RZ, R27 ;  /* 0x000000ffff038224 */ /* 0x001fe400078e001b */
[----:B------:R-:W3:Y:S01]  /*3db20*/  LDL R27, [R1+0x13c4] ;  /* 0x0013c400011b7983 */ /* 0x000ee20000100800 */
[----:B--2---:R-:W-:-:S03]  /*3db30*/  @!P0 IMAD.MOV.U32 R2, RZ, RZ, R9 ;  /* 0x000000ffff028224 */ /* 0x004fc600078e0009 */
[----:B------:R-:W2:Y:S04]  /*3db40*/  LDL R9, [R1+0x13c8] ;  /* 0x0013c80001097983 */ /* 0x000ea80000100800 */
[----:B------:R4:W2:Y:S02]  /*3db50*/  @!P0 LDG.E.U8 R88, desc[UR6][R2.64] ;  /* 0x0000000602588981 */ /* 0x0008a4000c1e1100 */
[----:B----4-:R-:W-:Y:S02]  /*3db60*/  @!P0 IMAD.MOV.U32 R2, RZ, RZ, R4 ;  /* 0x000000ffff028224 */ /* 0x010fe400078e0004 */
[----:B------:R-:W4:Y:S01]  /*3db70*/  LDL R4, [R1+0x1388] ;  /* 0x0013880001047983 */ /* 0x000f220000100800 */
[----:B---3--:R-:W-:-:S03]  /*3db80*/  @!P0 IMAD.MOV.U32 R3, RZ, RZ, R5 ;  /* 0x000000ffff038224 */ /* 0x008fc600078e0005 */
[----:B------:R-:W3:Y:S04]  /*3db90*/  LDL R5, [R1+0x1384] ;  /* 0x0013840001057983 */ /* 0x000ee80000100800 */
[----:B------:R0:W3:Y:S02]  /*3dba0*/  @!P0 LDG.E.U8 R91, desc[UR6][R2.64] ;  /* 0x00000006025b8981 */ /* 0x0000e4000c1e1100 */
[----:B0-----:R-:W-:Y:S02]  /*3dbb0*/  @!P0 IMAD.MOV.U32 R3, RZ, RZ, R26 ;  /* 0x000000ffff038224 */ /* 0x001fe400078e001a */
[----:B------:R-:W3:Y:S01]  /*3dbc0*/  LDL R26, [R1+0x1344] ;  /* 0x00134400011a7983 */ /* 0x000ee20000100800 */
[----:B------:R-:W-:Y:S01]  /*3dbd0*/  PRMT R90, RZ, 0x7610, R90 ;  /* 0x00007610ff5a7816 */ /* 0x000fe2000000005a */
[----:B------:R-:W-:-:S02]  /*3dbe0*/  @!P0 IMAD.MOV.U32 R2, RZ, RZ, R10 ;  /* 0x000000ffff028224 */ /* 0x000fc400078e000a */
[----:B------:R-:W3:Y:S01]  /*3dbf0*/  LDL R10, [R1+0x1348] ;  /* 0x00134800010a7983 */ /* 0x000ee20000100800 */
[----:B------:R-:W-:-:S03]  /*3dc00*/  PRMT R93, RZ, 0x7610, R93 ;  /* 0x00007610ff5d7816 */ /* 0x000fc6000000005d */
[----:B------:R0:W3:Y:S01]  /*3dc10*/  @!P0 LDG.E.U8 R90, desc[UR6][R2.64] ;  /* 0x00000006025a8981 */ /* 0x0000e2000c1e1100 */
[----:B------:R-:W-:Y:S01]  /*3dc20*/  PRMT R92, RZ, 0x7610, R92 ;  /* 0x00007610ff5c7816 */ /* 0x000fe2000000005c */
[----:B0-----:R-:W-:Y:S02]  /*3dc30*/  @!P0 IMAD.MOV.U32 R2, RZ, RZ, R36 ;  /* 0x000000ffff028224 */ /* 0x001fe400078e0024 */
[----:B------:R-:W-:Y:S01]  /*3dc40*/  @!P0 IMAD.MOV.U32 R3, RZ, RZ, R38 ;  /* 0x000000ffff038224 */ /* 0x000fe200078e0026 */
[----:B------:R-:W-:Y:S01]  /*3dc50*/  PRMT R95, RZ, 0x7610, R95 ;  /* 0x00007610ff5f7816 */ /* 0x000fe2000000005f */
[----:B------:R-:W3:Y:S04]  /*3dc60*/  LDL R38, [R1+0x1284] ;  /* 0x0012840001267983 */ /* 0x000ee80000100800 */
[----:B------:R0:W3:Y:S04]  /*3dc70*/  @!P0 LDG.E.U8 R93, desc[UR6][R2.64] ;  /* 0x00000006025d8981 */ /* 0x0000e8000c1e1100 */
[----:B------:R-:W3:Y:S01]  /*3dc80*/  LDL R36, [R1+0x1288] ;  /* 0x0012880001247983 */ /* 0x000ee20000100800 */
[----:B0-----:R-:W-:Y:S01]  /*3dc90*/  @!P0 IMAD.MOV.U32 R3, RZ, RZ, R31 ;  /* 0x000000ffff038224 */ /* 0x001fe200078e001f */
[----:B------:R-:W-:-:S02]  /*3dca0*/  PRMT R94, RZ, 0x7610, R94 ;  /* 0x00007610ff5e7816 */ /* 0x000fc4000000005e */
[----:B------:R-:W3:Y:S01]  /*3dcb0*/  LDL R31, [R1+0x1244] ;  /* 0x00124400011f7983 */ /* 0x000ee20000100800 */
[----:B------:R-:W-:-:S03]  /*3dcc0*/  @!P0 IMAD.MOV.U32 R2, RZ, RZ, R28 ;  /* 0x000000ffff028224 */ /* 0x000fc600078e001c */
        /* <DEDUP_REMOVED lines=14> */
[----:B------:R-:W-:-:S03]  /*3ddb0*/  @!P0 IMAD.MOV.U32 R2, RZ, RZ, R10 ;  /* 0x000000ffff028224 */ /* 0x000fc600078e000a */
[----:B------:R-:W3:Y:S01]  /*3ddc0*/  LDL R10, [R1+0x1208] ;  /* 0x00120800010a7983 */ /* 0x000ee20000100800 */
[----:B------:R-:W-:-:S06]  /*3ddd0*/  PRMT R97, RZ, 0x7610, R97 ;  /* 0x00007610ff617816 */ /* 0x000fcc0000000061 */
[----:B------:R0:W3:Y:S01]  /*3dde0*/  @!P0 LDG.E.U8 R97, desc[UR6][R2.64] ;  /* 0x0000000602618981 */ /* 0x0000e2000c1e1100 */
[----:B------:R-:W-:Y:S02]  /*3ddf0*/  PRMT R96, RZ, 0x7610, R96 ;  /* 0x00007610ff607816 */ /* 0x000fe40000000060 */
[----:B------:R-:W-:Y:S02]  /*3de00*/  PRMT R99, RZ, 0x7610, R99 ;  /* 0x00007610ff637816 */ /* 0x000fe40000000063 */
[----:B------:R-:W-:Y:S02]  /*3de10*/  PRMT R98, RZ, 0x7610, R98 ;  /* 0x00007610ff627816 */ /* 0x000fe40000000062 */
[----:B------:R-:W-:Y:S01]  /*3de20*/  PRMT R101, RZ, 0x7610, R101 ;  /* 0x00007610ff657816 */ /* 0x000fe20000000065 */
        /* <DEDUP_REMOVED lines=16> */
[----:B0-----:R-:W-:-:S02]  /*3df30*/  @!P0 IMAD.MOV.U32 R2, RZ, RZ, R28 ;  /* 0x000000ffff028224 */ /* 0x001fc400078e001c */
[----:B------:R-:W-:Y:S01]  /*3df40*/  @!P0 IMAD.MOV.U32 R3, RZ, RZ, R31 ;  /* 0x000000ffff038224 */ /* 0x000fe200078e001f */
[----:B------:R-:W-:Y:S01]  /*3df50*/  PRMT R103, RZ, 0x7610, R103 ;  /* 0x00007610ff677816 */ /* 0x000fe20000000067 */
[----:B------:R-:W3:Y:S04]  /*3df60*/  LDL R31, [R1+0xc6c] ;  /* 0x000c6c00011f7983 */ /* 0x000ee80000100800 */
[----:B------:R0:W3:Y:S04]  /*3df70*/  @!P0 LDG.E.U8 R101, desc[UR6][R2.64] ;  /* 0x0000000602658981 */ /* 0x0000e8000c1e1100 */
[----:B------:R-:W3:Y:S01]  /*3df80*/  LDL R28, [R1+0xc70] ;  /* 0x000c7000011c7983 */ /* 0x000ee20000100800 */
[----:B0-----:R-:W-:-:S03]  /*3df90*/  @!P0 IMAD.MOV.U32 R3, RZ, RZ, R26 ;  /* 0x000000ffff038224 */ /* 0x001fc600078e001a */
[----:B------:R-:W3:Y:S01]  /*3dfa0*/  LDL R26, [R1+0x1144] ;  /* 0x00114400011a7983 */ /* 0x000ee20000100800 */
[----:B------:R-:W-:-:S03]  /*3dfb0*/  @!P0 IMAD.MOV.U32 R2, RZ, RZ, R10 ;  /* 0x000000ffff028224 */ /* 0x000fc600078e000a */
[----:B------:R-:W3:Y:S04]  /*3dfc0*/  LDL R10, [R1+0x1148] ;  /* 0x00114800010a7983 */ /* 0x000ee80000100800 */
[----:B------:R0:W3:Y:S02]  /*3dfd0*/  @!P0 LDG.E.U8 R100, desc[UR6][R2.64] ;  /* 0x0000000602648981 */ /* 0x0000e4000c1e1100 */
[----:B0-----:R-:W-:Y:S02]  /*3dfe0*/  @!P0 IMAD.MOV.U32 R3, RZ, RZ, R27 ;  /* 0x000000ffff038224 */ /* 0x001fe400078e001b */
[----:B------:R-:W3:Y:S01]  /*3dff0*/  LDL R27, [R1+0xcec] ;  /* 0x000cec00011b7983 */ /* 0x000ee20000100800 */
[----:B------:R-:W-:Y:S01]  /*3e000*/  PRMT R102, RZ, 0x7610, R102 ;  /* 0x00007610ff667816 */ /* 0x000fe20000000066 */
[----:B--2---:R-:W-:-:S02]  /*3e010*/  @!P0 IMAD.MOV.U32 R2, RZ, RZ, R9 ;  /* 0x000000ffff028224 */ /* 0x004fc400078e0009 */
        /* <DEDUP_REMOVED lines=11> */
[----:B------:R-:W-:Y:S02]  /*3e0d0*/  PRMT R105, RZ, 0x7610, R105 ;  /* 0x00007610ff697816 */ /* 0x000fe40000000069 */
[----:B------:R-:W-:-:S04]  /*3e0e0*/  PRMT R104, RZ, 0x7610, R104 ;  /* 0x00007610ff687816 */ /* 0x000fc80000000068 */
[----:B------:R0:W3:Y:S01]  /*3e0f0*/  @!P0 LDG.E.U8 R105, desc[UR6][R2.64] ;  /* 0x0000000602698981 */ /* 0x0000e2000c1e1100 */
[----:B------:R-:W-:Y:S02]  /*3e100*/  PRMT R107, RZ, 0x7610, R107 ;  /* 0x00007610ff6b7816 */ /* 0x000fe4000000006b */
[----:B------:R-:W-:Y:S01]  /*3e110*/  PRMT R106, RZ, 0x7610, R106 ;  /* 0x00007610ff6a7816 */ /* 0x000fe2000000006a */
[----:B0-----:R-:W-:Y:S02]  /*3e120*/  @!P0 IMAD.MOV.U32 R3, RZ, RZ, R27 ;  /* 0x000000ffff038224 */ /* 0x001fe400078e001b */
[----:B------:R-:W3:Y:S01]  /*3e130*/  LDL R27, [R1+0xbac] ;  /* 0x000bac00011b7983 */ /* 0x000ee20000100800 */
[----:B------:R-:W-:Y:S01]  /*3e140*/  PRMT R109, RZ, 0x7610, R109 ;  /* 0x00007610ff6d7816 */ /* 0x000fe2000000006d */
[----:B--2---:R-:W-:Y:S02]  /*3e150*/  @!P0 IMAD.MOV.U32 R2, RZ, RZ, R9 ;  /* 0x000000ffff028224 */ /* 0x004fe400078e0009 */
[----:B------:R-:W2:Y:S04]  /*3e160*/  LDL R9, [R1+0xbb0] ;  /* 0x000bb00001097983 */ /* 0x000ea80000100800 */
[----:B------:R0:W2:Y:S02]  /*3e170*/  @!P0 LDG.E.U8 R104, desc[UR6][R2.64] ;  /* 0x0000000602688981 */ /* 0x0000a4000c1e1100 */
[----:B0-----:R-:W-:-:S02]  /*3e180*/  @!P0 IMAD.MOV.U32 R2, RZ, RZ, R36 ;  /* 0x000000ffff028224 */ /* 0x001fc400078e0024 */
[----:B------:R-:W-:Y:S01]  /*3e190*/  @!P0 IMAD.MOV.U32 R3, RZ, RZ, R38 ;  /* 0x000000ffff038224 */ /* 0x000fe200078e0026 */
[----:B------:R-:W-:Y:S01]  /*3e1a0*/  PRMT R108, RZ, 0x7610, R108 ;  /* 0x00007610ff6c7816 */ /* 0x000fe2000000006c */
[----:B------:R-:W2:Y:S04]  /*3e1b0*/  LDL R38, [R1+0xaf0] ;  /* 0x000af00001267983 */ /* 0x000ea80000100800 */
[----:B------:R0:W2:Y:S04]  /*3e1c0*/  @!P0 LDG.E.U8 R107, desc[UR6][R2.64] ;  /* 0x00000006026b8981 */ /* 0x0000a8000c1e1100 */
[----:B------:R-:W2:Y:S01]  /*3e1d0*/  LDL R36, [R1+0xaac] ;  /* 0x000aac0001247983 */ /* 0x000ea20000100800 */
[----:B0-----:R-:W-:-:S02]  /*3e1e0*/  @!P0 IMAD.MOV.U32 R2, RZ, RZ, R28 ;  /* 0x000000ffff028224 */ /* 0x001fc400078e001c */
[----:B------:R-:W-:Y:S01]  /*3e1f0*/  @!P0 IMAD.MOV.U32 R3, RZ, RZ, R31 ;  /* 0x000000ffff038224 */ /* 0x000fe200078e001f */
[----:B------:R-:W-:Y:S01]  /*3e200*/  PRMT R111, RZ, 0x7610, R111 ;  /* 0x00007610ff6f7816 */ /* 0x000fe2000000006f */
[----:B------:R-:W2:Y:S04]  /*3e210*/  LDL R31, [R1+0xab0] ;  /* 0x000ab000011f7983 */ /* 0x000ea80000100800 */
[----:B------:R4:W2:Y:S04]  /*3e220*/  @!P0 LDG.E.U8 R106, desc[UR6][R2.64] ;  /* 0x00000006026a8981 */ /* 0x0008a8000c1e1100 */
[----:B------:R-:W2:Y:S01]  /*3e230*/  LDL R28, [R1+0xa6c] ;  /* 0x000a6c00011c7983 */ /* 0x000ea20000100800 */
[----:B----4-:R-:W-:-:S03]  /*3e240*/  @!P0 IMAD.MOV.U32 R2, RZ, RZ, R4 ;  /* 0x000000ffff028224 */ /* 0x010fc600078e0004 */
[----:B------:R-:W4:Y:S01]  /*3e250*/  LDL R4, [R1+0xb70] ;  /* 0x000b700001047983 */ /* 0x000f220000100800 */
[----:B---3--:R-:W-:-:S03]  /*3e260*/  @!P0 IMAD.MOV.U32 R3, RZ, RZ, R5 ;  /* 0x000000ffff038224 */ /* 0x008fc600078e0005 */
[----:B------:R-:W3:Y:S04]  /*3e270*/  LDL R5, [R1+0xb6c] ;  /* 0x000b6c0001057983 */ /* 0x000ee80000100800 */
[----:B------:R0:W3:Y:S02]  /*3e280*/  @!P0 LDG.E.U8 R109, desc[UR6][R2.64] ;  /* 0x00000006026d8981 */ /* 0x0000e4000c1e1100 */
[----:B0-----:R-:W-:Y:S02]  /*3e290*/  @!P0 IMAD.MOV.U32 R3, RZ, RZ, R26 ;  /* 0x000000ffff038224 */ /* 0x001fe400078e001a */
[----:B------:R-:W3:Y:S01]  /*3e2a0*/  LDL R26, [R1+0xb2c] ;  /* 0x000b2c00011a7983 */ /* 0x000ee20000100800 */
[----:B------:R-:W-:-:S03]  /*3e2b0*/  @!P0 IMAD.MOV.U32 R2, RZ, RZ, R10 ;  /* 0x000000ffff028224 */ /* 0x000fc600078e000a */
[----:B------:R-:W3:Y:S04]  /*3e2c0*/  LDL R10, [R1+0xb30] ;  /* 0x000b3000010a7983 */ /* 0x000ee80000100800 */
[----:B------:R0:W3:Y:S01]  /*3e2d0*/  @!P0 LDG.E.U8 R108, desc[UR6][R2.64] ;  /* 0x00000006026c8981 */ /* 0x0000e2000c1e1100 */
[----:B------:R-:W-:Y:S01]  /*3e2e0*/  PRMT R110, RZ, 0x7610, R110 ;  /* 0x00007610ff6e7816 */ /* 0x000fe2000000006e */
[----:B0-----:R-:W-:Y:S02]  /*3e2f0*/  @!P0 IMAD.MOV.U32 R3, RZ, RZ, R27 ;  /* 0x000000ffff038224 */ /* 0x001fe400078e001b */
[----:B--2---:R-:W-:Y:S02]  /*3e300*/  @!P0 IMAD.MOV.U32 R2, RZ, RZ, R9 ;  /* 0x000000ffff028224 */ /* 0x004fe400078e0009 */
[----:B------:R-:W2:Y:S04]  /*3e310*/  LDL R9, [R1+0xa70] ;  /* 0x000a700001097983 */ /* 0x000ea80000100800 */
[----:B------:R4:W2:Y:S02]  /*3e320*/  @!P0 LDG.E.U8 R111, desc[UR6][R2.64] ;  /* 0x00000006026f8981 */ /* 0x0008a4000c1e1100 */
[----:B----4-:R-:W-:-:S02]  /*3e330*/  @!P0 IMAD.MOV.U32 R2, RZ, RZ, R4 ;  /* 0x000000ffff028224 */ /* 0x010fc400078e0004 */
[----:B------:R-:W4:Y:S01]  /*3e340*/  LDL R4, [R1+0xa30] ;  /* 0x000a300001047983 */ /* 0x000f220000100800 */
[----:B---3--:R-:W-:-:S03]  /*3e350*/  @!P0 IMAD.MOV.U32 R3, RZ, RZ, R5 ;  /* 0x000000ffff038224 */ /* 0x008fc600078e0005 */
[----:B------:R-:W3:Y:S04]  /*3e360*/  LDL R5, [R1+0xa2c] ;  /* 0x000a2c0001057983 */ /* 0x000ee80000100800 */
[----:B------:R0:W3:Y:S02]  /*3e370*/  @!P0 LDG.E.U8 R110, desc[UR6][R2.64] ;  /* 0x00000006026e8981 */ /* 0x0000e4000c1e1100 */
[----:B0-----:R-:W-:Y:S02]  /*3e380*/  @!P0 IMAD.MOV.U32 R3, RZ, RZ, R26 ;  /* 0x000000ffff038224 */ /* 0x001fe400078e001a */
[----:B------:R-:W3:Y:S01]  /*3e390*/  LDL R26, [R1+0x9ec] ;  /* 0x0009ec00011a7983 */ /* 0x000ee20000100800 */
[----:B------:R-:W-:Y:S01]  /*3e3a0*/  PRMT R113, RZ, 0x7610, R113 ;  /* 0x00007610ff717816 */ /* 0x000fe20000000071 */
[----:B------:R-:W-:Y:S01]  /*3e3b0*/  @!P0 IMAD.MOV.U32 R2, RZ, RZ, R10 ;  /* 0x000000ffff028224 */ /* 0x000fe200078e000a */
[----:B------:R-:W-:Y:S01]  /*3e3c0*/  PRMT R112, RZ, 0x7610, R112 ;  /* 0x00007610ff707816 */ /* 0x000fe20000000070 */
[----:B------:R-:W3:Y:S04]  /*3e3d0*/  LDL R10, [R1+0x9f0] ;  /* 0x0009f000010a7983 */ /* 0x000ee80000100800 */
[----:B------:R0:W3:Y:S01]  /*3e3e0*/  @!P0 LDG.E.U8 R113, desc[UR6][R2.64] ;  /* 0x0000000602718981 */ /* 0x0000e2000c1e1100 */
[----:B------:R-:W-:-:S03]  /*3e3f0*/  PRMT R115, RZ, 0x7610, R115 ;  /* 0x00007610ff737816 */ /* 0x000fc60000000073 */
[----:B------:R-:W3:Y:S01]  /*3e400*/  LDL.LU R27, [R1+0x9ac] ;  /* 0x0009ac00011b7983 */ /* 0x000ee20000300800 */
[----:B------:R-:W-:-:S03]  /*3e410*/  PRMT R114, RZ, 0x7610, R114 ;  /* 0x00007610ff727816 */ /* 0x000fc60000000072 */
[----:B------:R-:W3:Y:S01]  /*3e420*/  LDL R133, [R1+0x1cfc] ;  /* 0x001cfc0001857983 */ /* 0x000ee20000100800 */
[----:B0-----:R-:W-:Y:S02]  /*3e430*/  @!P0 IMAD.MOV.U32 R2, RZ, RZ, R38 ;  /* 0x000000ffff028224 */ /* 0x001fe400078e0026 */
[----:B------:R-:W-:Y:S01]  /*3e440*/  @!P0 IMAD.MOV.U32 R3, RZ, RZ, R39 ;  /* 0x000000ffff038224 */ /* 0x000fe200078e0027 */
[----:B------:R-:W3:Y:S04]  /*3e450*/  LDL R41, [R1+0x1d00] ;  /* 0x001d000001297983 */ /* 0x000ee80000100800 */
[----:B------:R0:W3:Y:S04]  /*3e460*/  @!P0 LDG.E.U8 R112, desc[UR6][R2.64] ;  /* 0x0000000602708981 */ /* 0x0000e8000c1e1100 */
[----:B------:R-:W3:Y:S04]  /*3e470*/  LDL R39, [R1+0x1cbc] ;  /* 0x001cbc0001277983 */ /* 0x000ee80000100800 */
[----:B------:R-:W3:Y:S01]  /*3e480*/  LDL R38, [R1+0x1cc0] ;  /* 0x001cc00001267983 */ /* 0x000ee20000100800 */
[----:B0-----:R-:W-:-:S02]  /*3e490*/  @!P0 IMAD.MOV.U32 R2, RZ, RZ, R31 ;  /* 0x000000ffff028224 */ /* 0x001fc400078e001f */
[----:B------:R-:W-:-:S05]  /*3e4a0*/  @!P0 IMAD.MOV.U32 R3, RZ, RZ, R36 ;  /* 0x000000ffff038224 */ /* 0x000fca00078e0024 */
[----:B------:R0:W3:Y:S02]  /*3e4b0*/  @!P0 LDG.E.U8 R115, desc[UR6][R2.64] ;  /* 0x0000000602738981 */ /* 0x0000e4000c1e1100 */
[----:B0-----:R-:W-:Y:S01]  /*3e4c0*/  @!P0 IMAD.MOV.U32 R3, RZ, RZ, R28 ;  /* 0x000000ffff038224 */ /* 0x001fe200078e001c */
[----:B------:R-:W-:Y:S01]  /*3e4d0*/  PRMT R117, RZ, 0x7610, R117 ;  /* 0x00007610ff757816 */ /* 0x000fe20000000075 */
        /* <DEDUP_REMOVED lines=8> */
[----:B------:R-:W3:Y:S04]  /*3e560*/  LDL.LU R31, [R1+0x970] ;  /* 0x00097000011f7983 */ /* 0x000ee80000300800 */
[----:B------:R-:W3:Y:S04]  /*3e570*/  LDL R36, [R1+0x1c7c] ;  /* 0x001c7c0001247983 */ /* 0x000ee80000100800 */
[----:B------:R0:W3:Y:S02]  /*3e580*/  @!P0 LDG.E.U8 R117, desc[UR6][R2.64] ;  /* 0x0000000602758981 */ /* 0x0000e4000c1e1100 */
[----:B0-----:R-:W-:-:S02]  /*3e590*/  @!P0 IMAD.MOV.U32 R3, RZ, RZ, R26 ;  /* 0x000000ffff038224 */ /* 0x001fc400078e001a */
[----:B------:R-:W3:Y:S01]  /*3e5a0*/  LDL R26, [R1+0x96c] ;  /* 0x00096c00011a7983 */ /* 0x000ee20000100800 */
[----:B------:R-:W-:Y:S01]  /*3e5b0*/  PRMT R116, RZ, 0x7610, R116 ;  /* 0x00007610ff747816 */ /* 0x000fe20000000074 */
[----:B------:R-:W-:Y:S02]  /*3e5c0*/  @!P0 IMAD.MOV.U32 R2, RZ, RZ, R10 ;  /* 0x000000ffff028224 */ /* 0x000fe400078e000a */
[----:B------:R-:W3:Y:S04]  /*3e5d0*/  LDL R10, [R1+0x1c3c] ;  /* 0x001c3c00010a7983 */ /* 0x000ee80000100800 */
[----:B------:R0:W3:Y:S01]  /*3e5e0*/  @!P0 LDG.E.U8 R116, desc[UR6][R2.64] ;  /* 0x0000000602748981 */ /* 0x0000e2000c1e1100 */
[----:B------:R-:W-:Y:S02]  /*3e5f0*/  PRMT R119, RZ, 0x7610, R119 ;  /* 0x00007610ff777816 */ /* 0x000fe40000000077 */
[----:B------:R-:W-:Y:S01]  /*3e600*/  PRMT R121, RZ, 0x7610, R121 ;  /* 0x00007610ff797816 */ /* 0x000fe20000000079 */
[----:B0-----:R-:W-:Y:S01]  /*3e610*/  @!P0 IMAD.MOV.U32 R3, RZ, RZ, R27 ;  /* 0x000000ffff038224 */ /* 0x001fe200078e001b */
[----:B------:R-:W-:-:S02]  /*3e620*/  PRMT R120, RZ, 0x7610, R120 ;  /* 0x00007610ff787816 */ /* 0x000fc40000000078 */
[----:B------:R-:W-:Y:S02]  /*3e630*/  PRMT R123, RZ, 0x7610, R123 ;  /* 0x00007610ff7b7816 */ /* 0x000fe4000000007b */
[----:B------:R-:W-:Y:S01]  /*3e640*/  PRMT R122, RZ, 0x7610, R122 ;  /* 0x00007610ff7a7816 */ /* 0x000fe2000000007a */
        /* <DEDUP_REMOVED lines=9> */
[----:B------:R-:W-:-:S05]  /*3e6e0*/  @!P0 IMAD.MOV.U32 R3, RZ, RZ, R133 ;  /* 0x000000ffff038224 */ /* 0x000fca00078e0085 */
[----:B------:R0:W3:Y:S02]  /*3e6f0*/  @!P0 LDG.E.U8 R120, desc[UR6][R2.64] ;  /* 0x0000000602788981 */ /* 0x0000e4000c1e1100 */
[----:B0-----:R-:W-:Y:S02]  /*3e700*/  @!P0 IMAD.MOV.U32 R2, RZ, RZ, R38 ;  /* 0x000000ffff028224 */ /* 0x001fe400078e0026 */
[----:B------:R-:W-:Y:S01]  /*3e710*/  @!P0 IMAD.MOV.U32 R3, RZ, RZ, R39 ;  /* 0x000000ffff038224 */ /* 0x000fe200078e0027 */
[----:B------:R-:W-:Y:S01]  /*3e720*/  PRMT R118, RZ, 0x7610, R118 ;  /* 0x00007610ff767816 */ /* 0x000fe20000000076 */
[----:B------:R-:W3:Y:S04]  /*3e730*/  LDL R38, [R1+0x1d2c] ;  /* 0x001d2c0001267983 */ /* 0x000ee80000100800 */
[----:B------:R0:W3:Y:S02]  /*3e740*/  @!P0 LDG.E.U8 R123, desc[UR6][R2.64] ;  /* 0x00000006027b8981 */ /* 0x0000e4000c1e1100 */
[----:B0-----:R-:W-:-:S02]  /*3e750*/  @!P0 IMAD.MOV.U32 R2, RZ, RZ, R28 ;  /* 0x000000ffff028224 */ /* 0x001fc400078e001c */
[----:B------:R-:W-:Y:S01]  /*3e760*/  @!P0 IMAD.MOV.U32 R3, RZ, RZ, R36 ;  /* 0x000000ffff038224 */ /* 0x000fe200078e0024 */
[----:B------:R-:W-:Y:S01]  /*3e770*/  PRMT R150, RZ, 0x7610, R150 ;  /* 0x00007610ff967816 */ /* 0x000fe20000000096 */
[----:B------:R-:W3:Y:S04]  /*3e780*/  LDL R36, [R1+0x1b7c] ;  /* 0x001b7c0001247983 */ /* 0x000ee80000100800 */
[----:B------:R0:W3:Y:S01]  /*3e790*/  @!P0 LDG.E.U8 R122, desc[UR6][R2.64] ;  /* 0x00000006027a8981 */ /* 0x0000e2000c1e1100 */
[----:B------:R-:W-:-:S03]  /*3e7a0*/  PRMT R148, RZ, 0x7610, R148 ;  /* 0x00007610ff947816 */ /* 0x000fc60000000094 */
[----:B------:R-:W3:Y:S01]  /*3e7b0*/  LDL R28, [R1+0x1b3c] ;  /* 0x001b3c00011c7983 */ /* 0x000ee20000100800 */
[----:B0-----:R-:W-:-:S03]  /*3e7c0*/  @!P0 IMAD.MOV.U32 R3, RZ, RZ, R26 ;  /* 0x000000ffff038224 */ /* 0x001fc600078e001a */
[----:B------:R-:W3:Y:S01]  /*3e7d0*/  LDL R26, [R1+0x1bbc] ;  /* 0x001bbc00011a7983 */ /* 0x000ee20000100800 */
[----:B------:R-:W-:-:S05]  /*3e7e0*/  @!P0 IMAD.MOV.U32 R2, RZ, RZ, R31 ;  /* 0x000000ffff028224 */ /* 0x000fca00078e001f */
[----:B------:R0:W3:Y:S02]  /*3e7f0*/  @!P0 LDG.E.U8 R118, desc[UR6][R2.64] ;  /* 0x0000000602768981 */ /* 0x0000e4000c1e1100 */
[----:B0-----:R-:W-:Y:S02]  /*3e800*/  @!P0 IMAD.MOV.U32 R3, RZ, RZ, R10 ;  /* 0x000000ffff038224 */ /* 0x001fe400078e000a */
[----:B------:R-:W3:Y:S01]  /*3e810*/  LDL R10, [R1+0x1bc0] ;  /* 0x001bc000010a7983 */ /* 0x000ee20000100800 */
[----:B--2---:R-:W-:-:S03]  /*3e820*/  @!P0 IMAD.MOV.U32 R2, RZ, RZ, R9 ;  /* 0x000000ffff028224 */ /* 0x004fc600078e0009 */
[----:B------:R-:W2:Y:S04]  /*3e830*/  LDL R9, [R1+0x1b80] ;  /* 0x001b800001097983 */ /* 0x000ea80000100800 */
[----:B------:R4:W2:Y:S02]  /*3e840*/  @!P0 LDG.E.U8 R150, desc[UR6][R2.64] ;  /* 0x0000000602968981 */ /* 0x0008a4000c1e1100 */
[----:B----4-:R-:W-:Y:S02]  /*3e850*/  @!P0 IMAD.MOV.U32 R2, RZ, RZ, R4 ;  /* 0x000000ffff028224 */ /* 0x010fe400078e0004 */
[----:B---3--:R-:W-:-:S05]  /*3e860*/  @!P0 IMAD.MOV.U32 R3, RZ, RZ, R5 ;  /* 0x000000ffff038224 */ /* 0x008fca00078e0005 */
[----:B------:R0:W3:Y:S02]  /*3e870*/  @!P0 LDG.E.U8 R148, desc[UR6][R2.64] ;  /* 0x0000000602948981 */ /* 0x0000e4000c1e1100 */
[----:B0-----:R-:W-:Y:S02]  /*3e880*/  LOP3.LUT R3, R20, 0xffff, RZ, 0xc0, !PT ;  /* 0x0000ffff14037812 */ /* 0x001fe400078ec0ff */
[----:B------:R-:W-:-:S04]  /*3e890*/  LOP3.LUT R2, R21, 0xffff, RZ, 0xc0, !PT ;  /* 0x0000ffff15027812 */ /* 0x000fc800078ec0ff */
[----:B------:R-:W-:Y:S02]  /*3e8a0*/  PRMT R20, R3, 0x3340, R2 ;  /* 0x0000334003147816 */ /* 0x000fe40000000002 */
[----:B------:R-:W-:Y:S02]  /*3e8b0*/  LOP3.LUT R3, R19, 0xffff, RZ, 0xc0, !PT ;  /* 0x0000ffff13037812 */ /* 0x000fe400078ec0ff */
[----:B------:R-:W-:-:S04]  /*3e8c0*/  LOP3.LUT R2, R15, 0xffff, RZ, 0xc0, !PT ;  /* 0x0000ffff0f027812 */ /* 0x000fc800078ec0ff */
[----:B------:R-:W-:Y:S02]  /*3e8d0*/  PRMT R15, R3, 0x3340, R2 ;  /* 0x00003340030f7816 */ /* 0x000fe40000000002 */
[----:B------:R-:W-:Y:S02]  /*3e8e0*/  LOP3.LUT R3, R13, 0xffff, RZ, 0xc0, !PT ;  /* 0x0000ffff0d037812 */ /* 0x000fe400078ec0ff */
[----:B------:R-:W-:-:S04]  /*3e8f0*/  LOP3.LUT R2, R14, 0xffff, RZ, 0xc0, !PT ;  /* 0x0000ffff0e027812 */ /* 0x000fc800078ec0ff */
[----:B------:R-:W-:Y:S02]  /*3e900*/  PRMT R13, R3, 0x3340, R2 ;  /* 0x00003340030d7816 */ /* 0x000fe40000000002 */
[----:B------:R-:W-:Y:S02]  /*3e910*/  LOP3.LUT R3, R12, 0xffff, RZ, 0xc0, !PT ;  /* 0x0000ffff0c037812 */ /* 0x000fe400078ec0ff */
[----:B------:R-:W-:Y:S01]  /*3e920*/  LOP3.LUT R2, R6, 0xffff, RZ, 0xc0, !PT ;  /* 0x0000ffff06027812 */ /* 0x000fe200078ec0ff */
[----:B------:R-:W4:Y:S03]  /*3e930*/  LDL R12, [R1+0x1ac0] ;  /* 0x001ac000010c7983 */ /* 0x000f260000100800 */
[----:B------:R-:W-:Y:S01]  /*3e940*/  PRMT R2, R3, 0x3340, R2 ;  /* 0x0000334003027816 */ /* 0x000fe20000000002 */
[----:B------:R-:W-:Y:S02]  /*3e950*/  @!P0 IMAD.MOV.U32 R3, RZ, RZ, R26 ;  /* 0x000000ffff038224 */ /* 0x000fe400078e001a */
[----:B------:R-:W3:Y:S01]  /*3e960*/  LDL R26, [R1+0x1b40] ;  /* 0x001b4000011a7983 */ /* 0x000ee20000100800 */
[----:B------:R-:W-:-:S02]  /*3e970*/  LOP3.LUT R5, R23, 0xffff, RZ, 0xc0, !PT ;  /* 0x0000ffff17057812 */ /* 0x000fc400078ec0ff */
        /* <DEDUP_REMOVED lines=9> */
[----:B------:R-:W-:Y:S02]  /*3ea10*/  LOP3.LUT R4, R11, 0xffff, RZ, 0xc0, !PT ;  /* 0x0000ffff0b047812 */ /* 0x000fe400078ec0ff */
[----:B------:R-:W-:Y:S01]  /*3ea20*/  PRMT R6, R14, 0x5410, R13 ;  /* 0x000054100e067816 */ /* 0x000fe2000000000d */
[----:B------:R-:W4:Y:S01]  /*3ea30*/  LDL R11, [R1+0x1a7c] ;  /* 0x001a7c00010b7983 */ /* 0x000f220000100800 */
[----:B------:R-:W-:Y:S02]  /*3ea40*/  PRMT R7, R5, 0x3340, R4 ;  /* 0x0000334005077816 */ /* 0x000fe40000000004 */
[----:B------:R-:W-:Y:S01]  /*3ea50*/  PRMT R5, R18, 0x5410, R15 ;  /* 0x0000541012057816 */ /* 0x000fe2000000000f */
[----:B------:R-:W4:Y:S04]  /*3ea60*/  LDL R14, [R1+0x1b00] ;  /* 0x001b0000010e7983 */ /* 0x000f280000100800 */
[----:B------:R-:W4:Y:S04]  /*3ea70*/  LDL R15, [R1+0x1afc] ;  /* 0x001afc00010f7983 */ /* 0x000f280000100800 */
[----:B------:R-:W4:Y:S01]  /*3ea80*/  LDL R13, [R1+0x1abc] ;  /* 0x001abc00010d7983 */ /* 0x000f220000100800 */
[----:B------:R-:W-:-:S02]  /*3ea90*/  PRMT R146, RZ, 0x7610, R146 ;  /* 0x00007610ff927816 */ /* 0x000fc40000000092 */
[----:B------:R-:W-:Y:S01]  /*3eaa0*/  PRMT R7, R7, 0x5410, R2 ;  /* 0x0000541007077816 */ /* 0x000fe20000000002 */
[----:B------:R-:W-:Y:S01]  /*3eab0*/  @!P0 IMAD.MOV.U32 R2, RZ, RZ, R10 ;  /* 0x000000ffff028224 */ /* 0x000fe200078e000a */
[----:B------:R-:W-:Y:S01]  /*3eac0*/  PRMT R4, R21, 0x5410, R20 ;  /* 0x0000541015047816 */ /* 0x000fe20000000014 */
[----:B------:R-:W4:Y:S04]  /*3ead0*/  LDL R10, [R1+0x1a80] ;  /* 0x001a8000010a7983 */ /* 0x000f280000100800 */
[----:B------:R-:W4:Y:S04]  /*3eae0*/  LDL.LU R133, [R1+0x183c] ;  /* 0x00183c0001857983 */ /* 0x000f280000300800 */
[----:B------:R0:W4:Y:S04]  /*3eaf0*/  @!P0 LDG.E.U8 R146, desc[UR6][R2.64] ;  /* 0x0000000602928981 */ /* 0x000128000c1e1100 */
[----:B------:R-:W4:Y:S04]  /*3eb00*/  LDL.LU R138, [R1+0x1800] ;  /* 0x00180000018a7983 */ /* 0x000f280000300800 */
[----:B------:R1:W-:Y:S04]  /*3eb10*/  STS.128 [R38+UR4+0x10000], R4 ;  /* 0x0100000426007988 */ /* 0x0003e80008000c04 */
[----:B------:R-:W4:Y:S01]  /*3eb20*/  LDL.LU R149, [R1+0x17fc] ;  /* 0x0017fc0001957983 */ /* 0x000f220000300800 */
[----:B------:R-:W-:Y:S01]  /*3eb30*/  PRMT R145, RZ, 0x7610, R145 ;  /* 0x00007610ff917816 */ /* 0x000fe20000000091 */
[----:B0-----:R-:W-:Y:S01]  /*3eb40*/  @!P0 IMAD.MOV.U32 R3, RZ, RZ, R36 ;  /* 0x000000ffff038224 */ /* 0x001fe200078e0024 */
[----:B------:R-:W-:Y:S01]  /*3eb50*/  PRMT R144, RZ, 0x7610, R144 ;  /* 0x00007610ff907816 */ /* 0x000fe20000000090 */
[----:B------:R-:W4:Y:S01]  /*3eb60*/  LDL R39, [R1+0x17bc] ;  /* 0x0017bc0001277983 */ /* 0x000f220000100800 */
[----:B------:R-:W-:-:S02]  /*3eb70*/  PRMT R143, RZ, 0x7610, R143 ;  /* 0x00007610ff8f7816 */ /* 0x000fc4000000008f */
[----:B------:R-:W-:Y:S01]  /*3eb80*/  PRMT R142, RZ, 0x7610, R142 ;  /* 0x00007610ff8e7816 */ /* 0x000fe2000000008e */
[----:B------:R-:W4:Y:S04]  /*3eb90*/  LDL R36, [R1+0x177c] ;  /* 0x00177c0001247983 */ /* 0x000f280000100800 */
[----:B-1----:R-:W4:Y:S04]  /*3eba0*/  LDL R7, [R1+0x1a40] ;  /* 0x001a400001077983 */ /* 0x002f280000100800 */
[----:B------:R-:W4:Y:S04]  /*3ebb0*/  LDL R6, [R1+0x19fc] ;  /* 0x0019fc0001067983 */ /* 0x000f280000100800 */
[----:B------:R-:W4:Y:S04]  /*3ebc0*/  LDL R5, [R1+0x1a00] ;  /* 0x001a000001057983 */ /* 0x000f280000100800 */
[----:B------:R-:W4:Y:S01]  /*3ebd0*/  LDL R4, [R1+0x19c0] ;  /* 0x0019c00001047983 */ /* 0x000f220000100800 */
[----:B------:R-:W-:-:S02]  /*3ebe0*/  PRMT R141, RZ, 0x7610, R141 ;  /* 0x00007610ff8d7816 */ /* 0x000fc4000000008d */
[----:B------:R-:W-:Y:S01]  /*3ebf0*/  PRMT R139, RZ, 0x7610, R139 ;  /* 0x00007610ff8b7816 */ /* 0x000fe2000000008b */
[----:B------:R-:W4:Y:S01]  /*3ec00*/  LDL R38, [R1+0x1d4c] ;  /* 0x001d4c0001267983 */ /* 0x000f220000100800 */
[----:B--2---:R-:W-:-:S03]  /*3ec10*/  @!P0 IMAD.MOV.U32 R2, RZ, RZ, R9 ;  /* 0x000000ffff028224 */ /* 0x004fc600078e0009 */
[----:B------:R-:W2:Y:S04]  /*3ec20*/  LDL R9, [R1+0x1a3c] ;  /* 0x001a3c0001097983 */ /* 0x000ea80000100800 */
[----:B------:R3:W2:Y:S02]  /*3ec30*/  @!P0 LDG.E.U8 R145, desc[UR6][R2.64] ;  /* 0x0000000602918981 */ /* 0x0006a4000c1e1100 */
[----:B---3--:R-:W-:Y:S02]  /*3ec40*/  @!P0 IMAD.MOV.U32 R2, RZ, RZ, R26 ;  /* 0x000000ffff028224 */ /* 0x008fe400078e001a */
[----:B------:R-:W3:Y:S01]  /*3ec50*/  LDL R26, [R1+0x19bc] ;  /* 0x0019bc00011a7983 */ /* 0x000ee20000100800 */
[----:B------:R-:W-:Y:S01]  /*3ec60*/  @!P0 IMAD.MOV.U32 R3, RZ, RZ, R28 ;  /* 0x000000ffff038224 */ /* 0x000fe200078e001c */
[----:B------:R-:W-:-:S02]  /*3ec70*/  PRMT R137, RZ, 0x7610, R137 ;  /* 0x00007610ff897816 */ /* 0x000fc40000000089 */
[----:B------:R-:W-:Y:S01]  /*3ec80*/  PRMT R134, RZ, 0x7610, R134 ;  /* 0x00007610ff867816 */ /* 0x000fe20000000086 */
[----:B------:R-:W3:Y:S04]  /*3ec90*/  LDL R28, [R1+0x1780] ;  /* 0x00178000011c7983 */ /* 0x000ee80000100800 */
[----:B------:R4:W3:Y:S02]  /*3eca0*/  @!P0 LDG.E.U8 R144, desc[UR6][R2.64] ;  /* 0x0000000602908981 */ /* 0x0008e4000c1e1100 */
[----:B----4-:R-:W-:Y:S02]  /*3ecb0*/  @!P0 IMAD.MOV.U32 R2, RZ, RZ, R14 ;  /* 0x000000ffff028224 */ /* 0x010fe400078e000e */
[----:B------:R-:W4:Y:S01]  /*3ecc0*/  LDL R14, [R1+0x1980] ;  /* 0x00198000010e7983 */ /* 0x000f220000100800 */
[----:B------:R-:W-:-:S03]  /*3ecd0*/  @!P0 IMAD.MOV.U32 R3, RZ, RZ, R15 ;  /* 0x000000ffff038224 */ /* 0x000fc600078e000f */
[----:B------:R-:W4:Y:S04]  /*3ece0*/  LDL R15, [R1+0x197c] ;  /* 0x00197c00010f7983 */ /* 0x000f280000100800 */
[----:B------:R0:W4:Y:S02]  /*3ecf0*/  @!P0 LDG.E.U8 R143, desc[UR6][R2.64] ;  /* 0x00000006028f8981 */ /* 0x000124000c1e1100 */
[----:B0-----:R-:W-:Y:S02]  /*3ed00*/  @!P0 IMAD.MOV.U32 R2, RZ, RZ, R12 ;  /* 0x000000ffff028224 */ /* 0x001fe400078e000c */
[----:B------:R-:W-:Y:S01]  /*3ed10*/  @!P0 IMAD.MOV.U32 R3, RZ, RZ, R13 ;  /* 0x000000ffff038224 */ /* 0x000fe200078e000d */
[----:B------:R-:W4:Y:S04]  /*3ed20*/  LDL R12, [R1+0x1940] ;  /* 0x00194000010c7983 */ /* 0x000f280000100800 */
[----:B------:R-:W4:Y:S04]  /*3ed30*/  LDL R13, [R1+0x193c] ;  /* 0x00193c00010d7983 */ /* 0x000f280000100800 */
[----:B------:R0:W4:Y:S02]  /*3ed40*/  @!P0 LDG.E.U8 R142, desc[UR6][R2.64] ;  /* 0x00000006028e8981 */ /* 0x000124000c1e1100 */
[----:B0-----:R-:W-:-:S02]  /*3ed50*/  @!P0 IMAD.MOV.U32 R2, RZ, RZ, R10 ;  /* 0x000000ffff028224 */ /* 0x001fc400078e000a */
[----:B------:R-:W-:Y:S01]  /*3ed60*/  @!P0 IMAD.MOV.U32 R3, RZ, RZ, R11 ;  /* 0x000000ffff038224 */ /* 0x000fe200078e000b */
[----:B------:R-:W4:Y:S04]  /*3ed70*/  LDL R10, [R1+0x1900] ;  /* 0x00190000010a7983 */ /* 0x000f280000100800 */
[----:B------:R-:W4:Y:S04]  /*3ed80*/  LDL R11, [R1+0x18fc] ;  /* 0x0018fc00010b7983 */ /* 0x000f280000100800 */
[----:B------:R0:W4:Y:S02]  /*3ed90*/  @!P0 LDG.E.U8 R141, desc[UR6][R2.64] ;  /* 0x00000006028d8981 */ /* 0x000124000c1e1100 */
[----:B0-----:R-:W-:-:S02]  /*3eda0*/  @!P0 IMAD.MOV.U32 R2, RZ, RZ, R7 ;  /* 0x000000ffff028224 */ /* 0x001fc400078e0007 */
[----:B------:R-:W4:Y:S01]  /*3edb0*/  LDL R7, [R1+0x18c0] ;  /* 0x0018c00001077983 */ /* 0x000f220000100800 */
[----:B--2---:R-:W-:-:S03]  /*3edc0*/  @!P0 IMAD.MOV.U32 R3, RZ, RZ, R9 ;  /* 0x000000ffff038224 */ /* 0x004fc600078e0009 */
[----:B------:R-:W2:Y:S04]  /*3edd0*/  LDL R9, [R1+0x18bc] ;  /* 0x0018bc0001097983 */ /* 0x000ea80000100800 */
[----:B------:R0:W2:Y:S02]  /*3ede0*/  @!P0 LDG.E.U8 R139, desc[UR6][R2.64] ;  /* 0x00000006028b8981 */ /* 0x0000a4000c1e1100 */
[----:B0-----:R-:W-:Y:S02]  /*3edf0*/  @!P0 IMAD.MOV.U32 R2, RZ, RZ, R5 ;  /* 0x000000ffff028224 */ /* 0x001fe400078e0005 */
[----:B------:R-:W-:Y:S01]  /*3ee00*/  @!P0 IMAD.MOV.U32 R3, RZ, RZ, R6 ;  /* 0x000000ffff038224 */ /* 0x000fe200078e0006 */
[----:B------:R-:W2:Y:S04]  /*3ee10*/  LDL R5, [R1+0x1880] ;  /* 0x0018800001057983 */ /* 0x000ea80000100800 */
[----:B------:R-:W2:Y:S04]  /*3ee20*/  LDL R6, [R1+0x187c] ;  /* 0x00187c0001067983 */ /* 0x000ea80000100800 */
[----:B------:R0:W2:Y:S02]  /*3ee30*/  @!P0 LDG.E.U8 R137, desc[UR6][R2.64] ;  /* 0x0000000602898981 */ /* 0x0000a4000c1e1100 */
[----:B0-----:R-:W-:-:S02]  /*3ee40*/  @!P0 IMAD.MOV.U32 R2, RZ, RZ, R4 ;  /* 0x000000ffff028224 */ /* 0x001fc400078e0004 */
[----:B------:R-:W2:Y:S01]  /*3ee50*/  LDL R4, [R1+0x1840] ;  /* 0x0018400001047983 */ /* 0x000ea20000100800 */
[----:B---3--:R-:W-:-:S03]  /*3ee60*/  @!P0 IMAD.MOV.U32 R3, RZ, RZ, R26 ;  /* 0x000000ffff038224 */ /* 0x008fc600078e001a */
[----:B------:R-:W3:Y:S01]  /*3ee70*/  LDL R26, [R1+0x17c0] ;  /* 0x0017c000011a7983 */ /* 0x000ee20000100800 */
[----:B------:R-:W-:-:S03]  /*3ee80*/  PRMT R132, RZ, 0x7610, R132 ;  /* 0x00007610ff847816 */ /* 0x000fc60000000084 */
[----:B------:R4:W3:Y:S01]  /*3ee90*/  @!P0 LDG.E.U8 R134, desc[UR6][R2.64] ;  /* 0x0000000602868981 */ /* 0x0008e2000c1e1100 */
[----:B------:R-:W-:Y:S02]  /*3eea0*/  PRMT R130, RZ, 0x7610, R130 ;  /* 0x00007610ff827816 */ /* 0x000fe40000000082 */
[----:B------:R-:W-:Y:S02]  /*3eeb0*/  PRMT R129, RZ, 0x7610, R129 ;  /* 0x00007610ff817816 */ /* 0x000fe40000000081 */
[----:B------:R-:W-:Y:S01]  /*3eec0*/  PRMT R128, RZ, 0x7610, R128 ;  /* 0x00007610ff807816 */ /* 0x000fe20000000080 */
[----:B----4-:R-:W-:Y:S02]  /*3eed0*/  @!P0 IMAD.MOV.U32 R2, RZ, RZ, R14 ;  /* 0x000000ffff028224 */ /* 0x010fe400078e000e */
[----:B------:R-:W-:-:S05]  /*3eee0*/  @!P0 IMAD.MOV.U32 R3, RZ, RZ, R15 ;  /* 0x000000ffff038224 */ /* 0x000fca00078e000f */
[----:B------:R0:W4:Y:S02]  /*3eef0*/  @!P0 LDG.E.U8 R132, desc[UR6][R2.64] ;  /* 0x0000000602848981 */ /* 0x000124000c1e1100 */
[----:B0-----:R-:W-:Y:S02]  /*3ef00*/  @!P0 IMAD.MOV.U32 R2, RZ, RZ, R12 ;  /* 0x000000ffff028224 */ /* 0x001fe400078e000c */
[----:B------:R-:W-:-:S05]  /*3ef10*/  @!P0 IMAD.MOV.U32 R3, RZ, RZ, R13 ;  /* 0x000000ffff038224 */ /* 0x000fca00078e000d */
[----:B------:R0:W4:Y:S01]  /*3ef20*/  @!P0 LDG.E.U8 R130, desc[UR6][R2.64] ;  /* 0x0000000602828981 */ /* 0x000122000c1e1100 */
[----:B------:R-:W-:Y:S01]  /*3ef30*/  PRMT R127, RZ, 0x7610, R127 ;  /* 0x00007610ff7f7816 */ /* 0x000fe2000000007f */
[----:B0-----:R-:W-:Y:S01]  /*3ef40*/  @!P0 IMAD.MOV.U32 R2, RZ, RZ, R10 ;  /* 0x000000ffff028224 */ /* 0x001fe200078e000a */
[----:B------:R-:W-:Y:S01]  /*3ef50*/  PRMT R126, RZ, 0x7610, R126 ;  /* 0x00007610ff7e7816 */ /* 0x000fe2000000007e */
[----:B------:R-:W4:Y:S01]  /*3ef60*/  LDL R10, [R1+0x173c] ;  /* 0x00173c00010a7983 */ /* 0x000f220000100800 */
[----:B------:R-:W-:-:S05]  /*3ef70*/  @!P0 IMAD.MOV.U32 R3, RZ, RZ, R11 ;  /* 0x000000ffff038224 */ /* 0x000fca00078e000b */
[----:B------:R0:W4:Y:S02]  /*3ef80*/  @!P0 LDG.E.U8 R129, desc[UR6][R2.64] ;  /* 0x0000000602818981 */ /* 0x000124000c1e1100 */
[----:B0-----:R-:W-:Y:S01]  /*3ef90*/  @!P0 IMAD.MOV.U32 R2, RZ, RZ, R7 ;  /* 0x000000ffff028224 */ /* 0x001fe200078e0007 */
[----:B------:R-:W-:Y:S01]  /*3efa0*/  PRMT R125, RZ, 0x7610, R125 ;  /* 0x00007610ff7d7816 */ /* 0x000fe2000000007d */
[----:B--2---:R-:W-:Y:S02]  /*3efb0*/  @!P0 IMAD.MOV.U32 R3, RZ, RZ, R9 ;  /* 0x000000ffff038224 */ /* 0x004fe400078e0009 */
[----:B------:R-:W2:Y:S04]  /*3efc0*/  LDL R9, [R1+0x1740] ;  /* 0x0017400001097983 */ /* 0x000ea80000100800 */
[----:B------:R0:W2:Y:S02]  /*3efd0*/  @!P0 LDG.E.U8 R128, desc[UR6][R2.64] ;  /* 0x0000000602808981 */ /* 0x0000a4000c1e1100 */
[----:B0-----:R-:W-:-:S02]  /*3efe0*/  @!P0 IMAD.MOV.U32 R2, RZ, RZ, R5 ;  /* 0x000000ffff028224 */ /* 0x001fc400078e0005 */
[----:B------:R-:W-:-:S05]  /*3eff0*/  @!P0 IMAD.MOV.U32 R3, RZ, RZ, R6 ;  /* 0x000000ffff038224 */ /* 0x000fca00078e0006 */
[----:B------:R0:W2:Y:S02]  /*3f000*/  @!P0 LDG.E.U8 R127, desc[UR6][R2.64] ;  /* 0x00000006027f8981 */ /* 0x0000a4000c1e1100 */
[----:B0-----:R-:W-:Y:S02]  /*3f010*/  @!P0 IMAD.MOV.U32 R3, RZ, RZ, R133 ;  /* 0x000000ffff038224 */ /* 0x001fe400078e0085 */
[----:B------:R-:W-:-:S05]  /*3f020*/  @!P0 IMAD.MOV.U32 R2, RZ, RZ, R4 ;  /* 0x000000ffff028224 */ /* 0x000fca00078e0004 */
[----:B------:R0:W2:Y:S01]  /*3f030*/  @!P0 LDG.E.U8 R126, desc[UR6][R2.64] ;  /* 0x00000006027e8981 */ /* 0x0000a2000c1e1100 */
[----:B------:R-:W-:Y:S02]  /*3f040*/  LOP3.LUT R5, R168, 0xffff, RZ, 0xc0, !PT ;  /* 0x0000ffffa8057812 */ /* 0x000fe400078ec0ff */
[----:B------:R-:W-:Y:S01]  /*3f050*/  LOP3.LUT R4, R165, 0xffff, RZ, 0xc0, !PT ;  /* 0x0000ffffa5047812 */ /* 0x000fe200078ec0ff */
[----:B0-----:R-:W-:Y:S02]  /*3f060*/  @!P0 IMAD.MOV.U32 R2, RZ, RZ, R138 ;  /* 0x000000ffff028224 */ /* 0x001fe400078e008a */
[----:B------:R-:W-:-:S05]  /*3f070*/  @!P0 IMAD.MOV.U32 R3, RZ, RZ, R149 ;  /* 0x000000ffff038224 */ /* 0x000fca00078e0095 */
[----:B------:R0:W2:Y:S01]  /*3f080*/  @!P0 LDG.E.U8 R125, desc[UR6][R2.64] ;  /* 0x00000006027d8981 */ /* 0x0000a2000c1e1100 */
[----:B------:R-:W-:Y:S02]  /*3f090*/  PRMT R15, R5, 0x3340, R4 ;  /* 0x00003340050f7816 */ /* 0x000fe40000000004 */
[----:B------:R-:W-:Y:S02]  /*3f0a0*/  LOP3.LUT R5, R163, 0xffff, RZ, 0xc0, !PT ;  /* 0x0000ffffa3057812 */ /* 0x000fe400078ec0ff */
[----:B------:R-:W-:Y:S02]  /*3f0b0*/  LOP3.LUT R4, R164, 0xffff, RZ, 0xc0, !PT ;  /* 0x0000ffffa4047812 */ /* 0x000fe400078ec0ff */
[----:B0-----:R-:W-:Y:S02]  /*3f0c0*/  LOP3.LUT R3, R166, 0xffff, RZ, 0xc0, !PT ;  /* 0x0000ffffa6037812 */ /* 0x001fe400078ec0ff */
[----:B------:R-:W-:-:S04]  /*3f0d0*/  LOP3.LUT R2, R167, 0xffff, RZ, 0xc0, !PT ;  /* 0x0000ffffa7027812 */ /* 0x000fc800078ec0ff */
[----:B------:R-:W-:Y:S02]  /*3f0e0*/  PRMT R14, R3, 0x3340, R2 ;  /* 0x00003340030e7816 */ /* 0x000fe40000000002 */
[----:B------:R-:W-:Y:S02]  /*3f0f0*/  LOP3.LUT R3, R160, 0xffff, RZ, 0xc0, !PT ;  /* 0x0000ffffa0037812 */ /* 0x000fe400078ec0ff */
[----:B------:R-:W-:Y:S02]  /*3f100*/  LOP3.LUT R2, R161, 0xffff, RZ, 0xc0, !PT ;  /* 0x0000ffffa1027812 */ /* 0x000fe400078ec0ff */
[----:B------:R-:W-:Y:S02]  /*3f110*/  PRMT R13, R5, 0x3340, R4 ;  /* 0x00003340050d7816 */ /* 0x000fe40000000004 */
[----:B------:R-:W-:Y:S02]  /*3f120*/  PRMT R12, R3, 0x3340, R2 ;  /* 0x00003340030c7816 */ /* 0x000fe40000000002 */
[----:B------:R-:W-:-:S02]  /*3f130*/  LOP3.LUT R5, R162, 0xffff, RZ, 0xc0, !PT ;  /* 0x0000ffffa2057812 */ /* 0x000fc400078ec0ff */
[----:B------:R-:W-:Y:S02]  /*3f140*/  LOP3.LUT R4, R158, 0xffff, RZ, 0xc0, !PT ;  /* 0x0000ffff9e047812 */ /* 0x000fe400078ec0ff */
        /* <DEDUP_REMOVED lines=10> */
[----:B------:R-:W-:-:S02]  /*3f1f0*/  PRMT R4, R15, 0x5410, R14 ;  /* 0x000054100f047816 */ /* 0x000fc4000000000e */
[----:B------:R-:W-:Y:S01]  /*3f200*/  PRMT R7, R7, 0x5410, R2 ;  /* 0x0000541007077816 */ /* 0x000fe20000000002 */
[----:B------:R-:W2:Y:S01]  /*3f210*/  LDL R15, [R1+0x1700] ;  /* 0x00170000010f7983 */ /* 0x000ea20000100800 */
[----:B------:R-:W-:-:S03]  /*3f220*/  PRMT R5, R13, 0x5410, R12 ;  /* 0x000054100d057816 */ /* 0x000fc6000000000c */
[----:B------:R-:W2:Y:S04]  /*3f230*/  LDL R14, [R1+0x16bc] ;  /* 0x0016bc00010e7983 */ /* 0x000ea80000100800 */
[----:B------:R-:W2:Y:S01]  /*3f240*/  LDL R13, [R1+0x16c0] ;  /* 0x0016c000010d7983 */ /* 0x000ea20000100800 */
[----:B------:R-:W-:-:S03]  /*3f250*/  PRMT R6, R11, 0x5410, R6 ;  /* 0x000054100b067816 */ /* 0x000fc60000000006 */
[----:B------:R-:W2:Y:S04]  /*3f260*/  LDL R12, [R1+0x167c] ;  /* 0x00167c00010c7983 */ /* 0x000ea80000100800 */
[----:B------:R-:W2:Y:S04]  /*3f270*/  LDL R11, [R1+0x1680] ;  /* 0x00168000010b7983 */ /* 0x000ea80000100800 */
[----:B------:R0:W-:Y:S04]  /*3f280*/  STS.128 [R38+UR4+0x10000], R4 ;  /* 0x0100000426007988 */ /* 0x0001e80008000c04 */
[----:B0-----:R-:W2:Y:S04]  /*3f290*/  LDL R5, [R1+0x163c] ;  /* 0x00163c0001057983 */ /* 0x001ea80000100800 */
[----:B------:R-:W2:Y:S01]  /*3f2a0*/  LDL R4, [R1+0x1640] ;  /* 0x0016400001047983 */ /* 0x000ea20000100800 */
[----:B------:R-:W-:Y:S01]  /*3f2b0*/  PRMT R252, RZ, 0x7610, R252 ;  /* 0x00007610fffc7816 */ /* 0x000fe200000000fc */
[----:B------:R-:W-:Y:S01]  /*3f2c0*/  @!P0 IMAD.MOV.U32 R3, RZ, RZ, R39 ;  /* 0x000000ffff038224 */ /* 0x000fe200078e0027 */
[----:B------:R-:W-:Y:S01]  /*3f2d0*/  PRMT R251, RZ, 0x7610, R251 ;  /* 0x00007610fffb7816 */ /* 0x000fe200000000fb */
[----:B------:R-:W2:Y:S01]  /*3f2e0*/  LDL R7, [R1+0x15bc] ;  /* 0x0015bc0001077983 */ /* 0x000ea20000100800 */
[----:B------:R-:W-:-:S02]  /*3f2f0*/  PRMT R250, RZ, 0x7610, R250 ;  /* 0x00007610fffa7816 */ /* 0x000fc400000000fa */
[----:B------:R-:W-:Y:S01]  /*3f300*/  PRMT R249, RZ, 0x7610, R249 ;  /* 0x00007610fff97816 */ /* 0x000fe200000000f9 */
[----:B------:R-:W2:Y:S01]  /*3f310*/  LDL R6, [R1+0x15c0] ;  /* 0x0015c00001067983 */ /* 0x000ea20000100800 */
[----:B------:R-:W-:Y:S02]  /*3f320*/  PRMT R248, RZ, 0x7610, R248 ;  /* 0x00007610fff87816 */ /* 0x000fe400000000f8 */
[----:B------:R-:W-:Y:S01]  /*3f330*/  PRMT R247, RZ, 0x7610, R247 ;  /* 0x00007610fff77816 */ /* 0x000fe200000000f7 */
[----:B------:R-:W2:Y:S01]  /*3f340*/  LDL R38, [R1+0x1d48] ;  /* 0x001d480001267983 */ /* 0x000ea20000100800 */
[----:B---3--:R-:W-:Y:S01]  /*3f350*/  @!P0 IMAD.MOV.U32 R2, RZ, RZ, R26 ;  /* 0x000000ffff028224 */ /* 0x008fe200078e001a */
[----:B------:R-:W-:Y:S02]  /*3f360*/  PRMT R246, RZ, 0x7610, R246 ;  /* 0x00007610fff67816 */ /* 0x000fe400000000f6 */
[----:B------:R-:W3:Y:S04]  /*3f370*/  LDL R26, [R1+0x16fc] ;  /* 0x0016fc00011a7983 */ /* 0x000ee80000100800 */
[----:B------:R0:W3:Y:S01]  /*3f380*/  @!P0 LDG.E.U8 R252, desc[UR6][R2.64] ;  /* 0x0000000602fc8981 */ /* 0x0000e2000c1e1100 */
[----:B------:R-:W-:-:S02]  /*3f390*/  PRMT R245, RZ, 0x7610, R245 ;  /* 0x00007610fff57816 */ /* 0x000fc400000000f5 */
[----:B------:R-:W-:Y:S01]  /*3f3a0*/  PRMT R244, RZ, 0x7610, R244 ;  /* 0x00007610fff47816 */ /* 0x000fe200000000f4 */
[----:B------:R-:W3:Y:S01]  /*3f3b0*/  LDL R39, [R1+0x13bc] ;  /* 0x0013bc0001277983 */ /* 0x000ee20000100800 */
[----:B0-----:R-:W-:Y:S02]  /*3f3c0*/  @!P0 IMAD.MOV.U32 R2, RZ, RZ, R28 ;  /* 0x000000ffff028224 */ /* 0x001fe400078e001c */
[----:B------:R-:W-:Y:S01]  /*3f3d0*/  @!P0 IMAD.MOV.U32 R3, RZ, RZ, R36 ;  /* 0x000000ffff038224 */ /* 0x000fe200078e0024 */
[----:B------:R-:W-:Y:S01]  /*3f3e0*/  PRMT R243, RZ, 0x7610, R243 ;  /* 0x00007610fff37816 */ /* 0x000fe200000000f3 */
[----:B------:R-:W3:Y:S04]  /*3f3f0*/  LDL R36, [R1+0x137c] ;  /* 0x00137c0001247983 */ /* 0x000ee80000100800 */
[----:B------:R4:W3:Y:S01]  /*3f400*/  @!P0 LDG.E.U8 R251, desc[UR6][R2.64] ;  /* 0x0000000602fb8981 */ /* 0x0008e2000c1e1100 */
[----:B------:R-:W-:-:S02]  /*3f410*/  PRMT R242, RZ, 0x7610, R242 ;  /* 0x00007610fff27816 */ /* 0x000fc400000000f2 */
[----:B------:R-:W-:Y:S01]  /*3f420*/  PRMT R241, RZ, 0x7610, R241 ;  /* 0x00007610fff17816 */ /* 0x000fe200000000f1 */
[----:B------:R-:W3:Y:S01]  /*3f430*/  LDL R28, [R1+0x1380] ;  /* 0x00138000011c7983 */ /* 0x000ee20000100800 */
[----:B----4-:R-:W-:-:S03]  /*3f440*/  @!P0 IMAD.MOV.U32 R3, RZ, RZ, R10 ;  /* 0x000000ffff038224 */ /* 0x010fc600078e000a */
[----:B------:R-:W4:Y:S01]  /*3f450*/  LDL R10, [R1+0x15fc] ;  /* 0x0015fc00010a7983 */ /* 0x000f220000100800 */
[----:B--2---:R-:W-:-:S03]  /*3f460*/  @!P0 IMAD.MOV.U32 R2, RZ, RZ, R9 ;  /* 0x000000ffff028224 */ /* 0x004fc600078e0009 */
[----:B------:R-:W2:Y:S04]  /*3f470*/  LDL R9, [R1+0x1600] ;  /* 0x0016000001097983 */ /* 0x000ea80000100800 */
[----:B------:R0:W2:Y:S02]  /*3f480*/  @!P0 LDG.E.U8 R250, desc[UR6][R2.64] ;  /* 0x0000000602fa8981 */ /* 0x0000a4000c1e1100 */
[----:B0-----:R-:W-:Y:S02]  /*3f490*/  @!P0 IMAD.MOV.U32 R2, RZ, RZ, R15 ;  /* 0x000000ffff028224 */ /* 0x001fe400078e000f */
[----:B------:R-:W2:Y:S01]  /*3f4a0*/  LDL R15, [R1+0x1540] ;  /* 0x00154000010f7983 */ /* 0x000ea20000100800 */
[----:B---3--:R-:W-:-:S03]  /*3f4b0*/  @!P0 IMAD.MOV.U32 R3, RZ, RZ, R26 ;  /* 0x000000ffff038224 */ /* 0x008fc600078e001a */
[----:B------:R-:W3:Y:S04]  /*3f4c0*/  LDL R26, [R1+0x153c] ;  /* 0x00153c00011a7983 */ /* 0x000ee80000100800 */
[----:B------:R0:W3:Y:S02]  /*3f4d0*/  @!P0 LDG.E.U8 R249, desc[UR6][R2.64] ;  /* 0x0000000602f98981 */ /* 0x0000e4000c1e1100 */
[----:B0-----:R-:W-:Y:S02]  /*3f4e0*/  @!P0 IMAD.MOV.U32 R2, RZ, RZ, R13 ;  /* 0x000000ffff028224 */ /* 0x001fe400078e000d */
[----:B------:R-:W-:Y:S01]  /*3f4f0*/  @!P0 IMAD.MOV.U32 R3, RZ, RZ, R14 ;  /* 0x000000ffff038224 */ /* 0x000fe200078e000e */
[----:B------:R-:W3:Y:S04]  /*3f500*/  LDL R13, [R1+0x1500] ;  /* 0x00150000010d7983 */ /* 0x000ee80000100800 */
[----:B------:R0:W3:Y:S04]  /*3f510*/  @!P0 LDG.E.U8 R248, desc[UR6][R2.64] ;  /* 0x0000000602f88981 */ /* 0x0000e8000c1e1100 */
[----:B------:R-:W3:Y:S01]  /*3f520*/  LDL R14, [R1+0x14fc] ;  /* 0x0014fc00010e7983 */ /* 0x000ee20000100800 */
[----:B0-----:R-:W-:-:S02]  /*3f530*/  @!P0 IMAD.MOV.U32 R2, RZ, RZ, R11 ;  /* 0x000000ffff028224 */ /* 0x001fc400078e000b */
[----:B------:R-:W-:Y:S01]  /*3f540*/  @!P0 IMAD.MOV.U32 R3, RZ, RZ, R12 ;  /* 0x000000ffff038224 */ /* 0x000fe200078e000c */
[----:B------:R-:W3:Y:S04]  /*3f550*/  LDL R11, [R1+0x14c0] ;  /* 0x0014c000010b7983 */ /* 0x000ee80000100800 */
[----:B------:R0:W3:Y:S04]  /*3f560*/  @!P0 LDG.E.U8 R247, desc[UR6][R2.64] ;  /* 0x0000000602f78981 */ /* 0x0000e8000c1e1100 */
[----:B------:R-:W3:Y:S01]  /*3f570*/  LDL R12, [R1+0x14bc] ;  /* 0x0014bc00010c7983 */ /* 0x000ee20000100800 */
[----:B0-----:R-:W-:-:S02]  /*3f580*/  @!P0 IMAD.MOV.U32 R2, RZ, RZ, R4 ;  /* 0x000000ffff028224 */ /* 0x001fc400078e0004 */
[----:B------:R-:W-:Y:S01]  /*3f590*/  @!P0 IMAD.MOV.U32 R3, RZ, RZ, R5 ;  /* 0x000000ffff038224 */ /* 0x000fe200078e0005 */
[----:B------:R-:W3:Y:S04]  /*3f5a0*/  LDL R4, [R1+0x1580] ;  /* 0x0015800001047983 */ /* 0x000ee80000100800 */
[----:B------:R-:W3:Y:S04]  /*3f5b0*/  LDL R5, [R1+0x157c] ;  /* 0x00157c0001057983 */ /* 0x000ee80000100800 */
[----:B------:R4:W3:Y:S02]  /*3f5c0*/  @!P0 LDG.E.U8 R246, desc[UR6][R2.64] ;  /* 0x0000000602f68981 */ /* 0x0008e4000c1e1100 */
[----:B----4-:R-:W-:-:S02]  /*3f5d0*/  @!P0 IMAD.MOV.U32 R3, RZ, RZ, R10 ;  /* 0x000000ffff038224 */ /* 0x010fc400078e000a */
        /* <DEDUP_REMOVED lines=9> */
[----:B---3--:R-:W-:-:S02]  /*3f670*/  @!P0 IMAD.MOV.U32 R2, RZ, RZ, R4 ;  /* 0x000000ffff028224 */ /* 0x008fc400078e0004 */
[----:B------:R-:W3:Y:S01]  /*3f680*/  LDL R4, [R1+0x1400] ;  /* 0x0014000001047983 */ /* 0x000ee20000100800 */
[----:B------:R-:W-:-:S03]  /*3f690*/  @!P0 IMAD.MOV.U32 R3, RZ, RZ, R5 ;  /* 0x000000ffff038224 */ /* 0x000fc600078e0005 */
[----:B------:R-:W3:Y:S04]  /*3f6a0*/  LDL R5, [R1+0x13fc] ;  /* 0x0013fc0001057983 */ /* 0x000ee80000100800 */
[----:B------:R0:W3:Y:S02]  /*3f6b0*/  @!P0 LDG.E.U8 R243, desc[UR6][R2.64] ;  /* 0x0000000602f38981 */ /* 0x0000e4000c1e1100 */
[----:B0-----:R-:W-:Y:S02]  /*3f6c0*/  @!P0 IMAD.MOV.U32 R3, RZ, RZ, R26 ;  /* 0x000000ffff038224 */ /* 0x001fe400078e001a */
[----:B------:R-:W3:Y:S01]  /*3f6d0*/  LDL R26, [R1+0x13c0] ;  /* 0x0013c000011a7983 */ /* 0x000ee20000100800 */
[----:B------:R-:W-:-:S05]  /*3f6e0*/  @!P0 IMAD.MOV.U32 R2, RZ, RZ, R15 ;  /* 0x000000ffff028224 */ /* 0x000fca00078e000f */
[----:B------:R0:W3:Y:S01]  /*3f6f0*/  @!P0 LDG.E.U8 R242, desc[UR6][R2.64] ;  /* 0x0000000602f28981 */ /* 0x0000e2000c1e1100 */
[----:B------:R-:W-:Y:S01]  /*3f700*/  PRMT R240, RZ, 0x7610, R240 ;  /* 0x00007610fff07816 */ /* 0x000fe200000000f0 */
[----:B0-----:R-:W-:Y:S02]  /*3f710*/  @!P0 IMAD.MOV.U32 R2, RZ, RZ, R13 ;  /* 0x000000ffff028224 */ /* 0x001fe400078e000d */
[----:B------:R-:W-:-:S05]  /*3f720*/  @!P0 IMAD.MOV.U32 R3, RZ, RZ, R14 ;  /* 0x000000ffff038224 */ /* 0x000fca00078e000e */
[----:B------:R0:W3:Y:S01]  /*3f730*/  @!P0 LDG.E.U8 R241, desc[UR6][R2.64] ;  /* 0x0000000602f18981 */ /* 0x0000e2000c1e1100 */
[----:B------:R-:W-:Y:S01]  /*3f740*/  PRMT R239, RZ, 0x7610, R239 ;  /* 0x00007610ffef7816 */ /* 0x000fe200000000ef */
[----:B0-----:R-:W-:Y:S02]  /*3f750*/  @!P0 IMAD.MOV.U32 R2, RZ, RZ, R11 ;  /* 0x000000ffff028224 */ /* 0x001fe400078e000b */
[----:B------:R-:W-:-:S05]  /*3f760*/  @!P0 IMAD.MOV.U32 R3, RZ, RZ, R12 ;  /* 0x000000ffff038224 */ /* 0x000fca00078e000c */
[----:B------:R4:W3:Y:S01]  /*3f770*/  @!P0 LDG.E.U8 R240, desc[UR6][R2.64] ;  /* 0x0000000602f08981 */ /* 0x0008e2000c1e1100 */
[----:B------:R-:W-:Y:S01]  /*3f780*/  PRMT R238, RZ, 0x7610, R238 ;  /* 0x00007610ffee7816 */ /* 0x000fe200000000ee */
[----:B----4-:R-:W-:Y:S01]  /*3f790*/  @!P0 IMAD.MOV.U32 R3, RZ, RZ, R10 ;  /* 0x000000ffff038224 */ /* 0x010fe200078e000a */
[----:B------:R-:W-:Y:S01]  /*3f7a0*/  PRMT R237, RZ, 0x7610, R237 ;  /* 0x00007610ffed7816 */ /* 0x000fe200000000ed */
[----:B------:R-:W4:Y:S01]  /*3f7b0*/  LDL R10, [R1+0x133c] ;  /* 0x00133c00010a7983 */ /* 0x000f220000100800 */
[----:B--2---:R-:W-:-:S03]  /*3f7c0*/  @!P0 IMAD.MOV.U32 R2, RZ, RZ, R9 ;  /* 0x000000ffff028224 */ /* 0x004fc600078e0009 */
[----:B------:R-:W2:Y:S04]  /*3f7d0*/  LDL R9, [R1+0x1340] ;  /* 0x0013400001097983 */ /* 0x000ea80000100800 */
[----:B------:R0:W4:Y:S02]  /*3f7e0*/  @!P0 LDG.E.U8 R239, desc[UR6][R2.64] ;  /* 0x0000000602ef8981 */ /* 0x000124000c1e1100 */
[----:B0-----:R-:W-:Y:S02]  /*3f7f0*/  @!P0 IMAD.MOV.U32 R2, RZ, RZ, R6 ;  /* 0x000000ffff028224 */ /* 0x001fe400078e0006 */
[----:B------:R-:W-:-:S05]  /*3f800*/  @!P0 IMAD.MOV.U32 R3, RZ, RZ, R7 ;  /* 0x000000ffff038224 */ /* 0x000fca00078e0007 */
[----:B------:R3:W4:Y:S02]  /*3f810*/  @!P0 LDG.E.U8 R238, desc[UR6][R2.64] ;  /* 0x0000000602ee8981 */ /* 0x000724000c1e1100 */
[----:B---3--:R-:W-:Y:S02]  /*3f820*/  @!P0 IMAD.MOV.U32 R2, RZ, RZ, R4 ;  /* 0x000000ffff028224 */ /* 0x008fe400078e0004 */
[----:B------:R-:W-:Y:S01]  /*3f830*/  @!P0 IMAD.MOV.U32 R3, RZ, RZ, R5 ;  /* 0x000000ffff038224 */ /* 0x000fe200078e0005 */
[----:B------:R-:W-:Y:S02]  /*3f840*/  LOP3.LUT R5, R182, 0xffff, RZ, 0xc0, !PT ;  /* 0x0000ffffb6057812 */ /* 0x000fe400078ec0ff */
[----:B------:R-:W-:Y:S02]  /*3f850*/  LOP3.LUT R4, R183, 0xffff, RZ, 0xc0, !PT ;  /* 0x0000ffffb7047812 */ /* 0x000fe400078ec0ff */
[----:B------:R0:W3:Y:S02]  /*3f860*/  @!P0 LDG.E.U8 R237, desc[UR6][R2.64] ;  /* 0x0000000602ed8981 */ /* 0x0000e4000c1e1100 */
[----:B------:R-:W-:-:S02]  /*3f870*/  PRMT R15, R5, 0x3340, R4 ;  /* 0x00003340050f7816 */ /* 0x000fc40000000004 */
[----:B------:R-:W-:Y:S02]  /*3f880*/  LOP3.LUT R5, R181, 0xffff, RZ, 0xc0, !PT ;  /* 0x0000ffffb5057812 */ /* 0x000fe400078ec0ff */
[----:B0-----:R-:W-:Y:S02]  /*3f890*/  LOP3.LUT R3, R184, 0xffff, RZ, 0xc0, !PT ;  /* 0x0000ffffb8037812 */ /* 0x001fe400078ec0ff */
[----:B------:R-:W-:Y:S02]  /*3f8a0*/  LOP3.LUT R2, R180, 0xffff, RZ, 0xc0, !PT ;  /* 0x0000ffffb4027812 */ /* 0x000fe400078ec0ff */
[----:B------:R-:W-:Y:S02]  /*3f8b0*/  LOP3.LUT R4, R177, 0xffff, RZ, 0xc0, !PT ;  /* 0x0000ffffb1047812 */ /* 0x000fe400078ec0ff */
[----:B------:R-:W-:Y:S02]  /*3f8c0*/  PRMT R14, R3, 0x3340, R2 ;  /* 0x00003340030e7816 */ /* 0x000fe40000000002 */
[----:B------:R-:W-:-:S02]  /*3f8d0*/  LOP3.LUT R3, R178, 0xffff, RZ, 0xc0, !PT ;  /* 0x0000ffffb2037812 */ /* 0x000fc400078ec0ff */
[----:B------:R-:W-:Y:S02]  /*3f8e0*/  LOP3.LUT R2, R179, 0xffff, RZ, 0xc0, !PT ;  /* 0x0000ffffb3027812 */ /* 0x000fe400078ec0ff */
[----:B------:R-:W-:Y:S02]  /*3f8f0*/  PRMT R13, R5, 0x3340, R4 ;  /* 0x00003340050d7816 */ /* 0x000fe40000000004 */
[----:B------:R-:W-:Y:S02]  /*3f900*/  PRMT R12, R3, 0x3340, R2 ;  /* 0x00003340030c7816 */ /* 0x000fe40000000002 */
[----:B------:R-:W-:Y:S02]  /*3f910*/  LOP3.LUT R5, R175, 0xffff, RZ, 0xc0, !PT ;  /* 0x0000ffffaf057812 */ /* 0x000fe400078ec0ff */
[----:B------:R-:W-:Y:S02]  /*3f920*/  LOP3.LUT R4, R176, 0xffff, RZ, 0xc0, !PT ;  /* 0x0000ffffb0047812 */ /* 0x000fe400078ec0ff */
        /* <DEDUP_REMOVED lines=10> */
[----:B------:R-:W-:Y:S02]  /*3f9d0*/  PRMT R4, R15, 0x5410, R14 ;  /* 0x000054100f047816 */ /* 0x000fe4000000000e */
[----:B------:R-:W-:Y:S01]  /*3f9e0*/  PRMT R7, R7, 0x5410, R2 ;  /* 0x0000541007077816 */ /* 0x000fe20000000002 */
[----:B------:R-:W-:Y:S01]  /*3f9f0*/  @!P0 IMAD.MOV.U32 R2, RZ, RZ, R26 ;  /* 0x000000ffff028224 */ /* 0x000fe200078e001a */
[----:B------:R-:W3:Y:S04]  /*3fa00*/  LDL R15, [R1+0x1300] ;  /* 0x00130000010f7983 */ /* 0x000ee80000100800 */
[----:B------:R-:W3:Y:S01]  /*3fa10*/  LDL R26, [R1+0x12fc] ;  /* 0x0012fc00011a7983 */ /* 0x000ee20000100800 */
[----:B------:R-:W-:-:S03]  /*3fa20*/  PRMT R5, R13, 0x5410, R12 ;  /* 0x000054100d057816 */ /* 0x000fc6000000000c */
[----:B------:R-:W3:Y:S04]  /*3fa30*/  LDL R14, [R1+0x12bc] ;  /* 0x0012bc00010e7983 */ /* 0x000ee80000100800 */
[----:B------:R-:W3:Y:S01]  /*3fa40*/  LDL R13, [R1+0x12c0] ;  /* 0x0012c000010d7983 */ /* 0x000ee20000100800 */
[----:B------:R-:W-:-:S03]  /*3fa50*/  PRMT R6, R11, 0x5410, R6 ;  /* 0x000054100b067816 */ /* 0x000fc60000000006 */
[----:B------:R-:W3:Y:S04]  /*3fa60*/  LDL R12, [R1+0x127c] ;  /* 0x00127c00010c7983 */ /* 0x000ee80000100800 */
[----:B------:R-:W3:Y:S04]  /*3fa70*/  LDL R11, [R1+0x1280] ;  /* 0x00128000010b7983 */ /* 0x000ee80000100800 */
[----:B------:R0:W-:Y:S04]  /*3fa80*/  STS.128 [R38+UR4+0x10000], R4 ;  /* 0x0100000426007988 */ /* 0x0001e80008000c04 */
[----:B0-----:R-:W3:Y:S04]  /*3fa90*/  LDL R5, [R1+0x123c] ;  /* 0x00123c0001057983 */ /* 0x001ee80000100800 */
[----:B------:R-:W3:Y:S01]  /*3faa0*/  LDL R4, [R1+0x1240] ;  /* 0x0012400001047983 */ /* 0x000ee20000100800 */
[----:B------:R-:W-:Y:S01]  /*3fab0*/  PRMT R236, RZ, 0x7610, R236 ;  /* 0x00007610ffec7816 */ /* 0x000fe200000000ec */
[----:B------:R-:W-:Y:S01]  /*3fac0*/  @!P0 IMAD.MOV.U32 R3, RZ, RZ, R39 ;  /* 0x000000ffff038224 */ /* 0x000fe200078e0027 */
[----:B------:R-:W-:Y:S01]  /*3fad0*/  PRMT R235, RZ, 0x7610, R235 ;  /* 0x00007610ffeb7816 */ /* 0x000fe200000000eb */
[----:B------:R-:W3:Y:S04]  /*3fae0*/  LDL R7, [R1+0x11bc] ;  /* 0x0011bc0001077983 */ /* 0x000ee80000100800 */
[----:B------:R0:W3:Y:S01]  /*3faf0*/  @!P0 LDG.E.U8 R236, desc[UR6][R2.64] ;  /* 0x0000000602ec8981 */ /* 0x0000e2000c1e1100 */
[----:B------:R-:W-:-:S02]  /*3fb00*/  PRMT R234, RZ, 0x7610, R234 ;  /* 0x00007610ffea7816 */ /* 0x000fc400000000ea */
[----:B------:R-:W-:Y:S01]  /*3fb10*/  PRMT R233, RZ, 0x7610, R233 ;  /* 0x00007610ffe97816 */ /* 0x000fe200000000e9 */
[----:B------:R-:W3:Y:S01]  /*3fb20*/  LDL R6, [R1+0x11c0] ;  /* 0x0011c00001067983 */ /* 0x000ee20000100800 */
[----:B------:R-:W-:Y:S02]  /*3fb30*/  PRMT R232, RZ, 0x7610, R232 ;  /* 0x00007610ffe87816 */ /* 0x000fe400000000e8 */
        /* <DEDUP_REMOVED lines=13> */
[----:B--2---:R-:W-:Y:S02]  /*3fc10*/  @!P0 IMAD.MOV.U32 R2, RZ, RZ, R9 ;  /* 0x000000ffff028224 */ /* 0x004fe400078e0009 */
[----:B----4-:R-:W-:Y:S01]  /*3fc20*/  @!P0 IMAD.MOV.U32 R3, RZ, RZ, R10 ;  /* 0x000000ffff038224 */ /* 0x010fe200078e000a */
[----:B------:R-:W2:Y:S04]  /*3fc30*/  LDL R9, [R1+0x1200] ;  /* 0x0012000001097983 */ /* 0x000ea80000100800 */
[----:B------:R3:W4:Y:S04]  /*3fc40*/  @!P0 LDG.E.U8 R234, desc[UR6][R2.64] ;  /* 0x0000000602ea8981 */ /* 0x000728000c1e1100 */
[----:B------:R-:W4:Y:S01]  /*3fc50*/  LDL R10, [R1+0x11fc] ;  /* 0x0011fc00010a7983 */ /* 0x000f220000100800 */
[----:B---3--:R-:W-:-:S03]  /*3fc60*/  @!P0 IMAD.MOV.U32 R2, RZ, RZ, R15 ;  /* 0x000000ffff028224 */ /* 0x008fc600078e000f */
[----:B------:R-:W3:Y:S01]  /*3fc70*/  LDL R15, [R1+0x1140] ;  /* 0x00114000010f7983 */ /* 0x000ee20000100800 */
[----:B------:R-:W-:-:S03]  /*3fc80*/  @!P0 IMAD.MOV.U32 R3, RZ, RZ, R26 ;  /* 0x000000ffff038224 */ /* 0x000fc600078e001a */
        /* <DEDUP_REMOVED lines=17> */
[----:B--2---:R-:W-:-:S02]  /*3fda0*/  @!P0 IMAD.MOV.U32 R2, RZ, RZ, R9 ;  /* 0x000000ffff028224 */ /* 0x004fc400078e0009 */
[----:B------:R-:W2:Y:S01]  /*3fdb0*/  LDL R9, [R1+0xc68] ;  /* 0x000c680001097983 */ /* 0x000ea20000100800 */
[----:B----4-:R-:W-:-:S03]  /*3fdc0*/  @!P0 IMAD.MOV.U32 R3, RZ, RZ, R10 ;  /* 0x000000ffff038224 */ /* 0x010fc600078e000a */
[----:B------:R-:W4:Y:S04]  /*3fdd0*/  LDL R10, [R1+0xc64] ;  /* 0x000c6400010a7983 */ /* 0x000f280000100800 */
[----:B------:R0:W4:Y:S02]  /*3fde0*/  @!P0 LDG.E.U8 R229, desc[UR6][R2.64] ;  /* 0x0000000602e58981 */ /* 0x000124000c1e1100 */
[----:B0-----:R-:W-:Y:S02]  /*3fdf0*/  @!P0 IMAD.MOV.U32 R2, RZ, RZ, R6 ;  /* 0x000000ffff028224 */ /* 0x001fe400078e0006 */
[----:B------:R-:W-:Y:S01]  /*3fe00*/  @!P0 IMAD.MOV.U32 R3, RZ, RZ, R7 ;  /* 0x000000ffff038224 */ /* 0x000fe200078e0007 */
[----:B------:R-:W4:Y:S04]  /*3fe10*/  LDL R6, [R1+0xc28] ;  /* 0x000c280001067983 */ /* 0x000f280000100800 */
[----:B------:R-:W4:Y:S04]  /*3fe20*/  LDL R7, [R1+0xc24] ;  /* 0x000c240001077983 */ /* 0x000f280000100800 */
[----:B------:R3:W4:Y:S02]  /*3fe30*/  @!P0 LDG.E.U8 R228, desc[UR6][R2.64] ;  /* 0x0000000602e48981 */ /* 0x000724000c1e1100 */
[----:B---3--:R-:W-:-:S02]  /*3fe40*/  @!P0 IMAD.MOV.U32 R2, RZ, RZ, R4 ;  /* 0x000000ffff028224 */ /* 0x008fc400078e0004 */
[----:B------:R-:W3:Y:S01]  /*3fe50*/  LDL R4, [R1+0xbe8] ;  /* 0x000be80001047983 */ /* 0x000ee20000100800 */
[----:B------:R-:W-:-:S03]  /*3fe60*/  @!P0 IMAD.MOV.U32 R3, RZ, RZ, R5 ;  /* 0x000000ffff038224 */ /* 0x000fc600078e0005 */
[----:B------:R-:W3:Y:S04]  /*3fe70*/  LDL R5, [R1+0xbe4] ;  /* 0x000be40001057983 */ /* 0x000ee80000100800 */
[----:B------:R0:W3:Y:S01]  /*3fe80*/  @!P0 LDG.E.U8 R227, desc[UR6][R2.64] ;  /* 0x0000000602e38981 */ /* 0x0000e2000c1e1100 */
[----:B------:R-:W-:Y:S01]  /*3fe90*/  PRMT R225, RZ, 0x7610, R225 ;  /* 0x00007610ffe17816 */ /* 0x000fe200000000e1 */
[----:B0-----:R-:W-:Y:S02]  /*3fea0*/  @!P0 IMAD.MOV.U32 R2, RZ, RZ, R15 ;  /* 0x000000ffff028224 */ /* 0x001fe400078e000f */
[----:B------:R-:W-:Y:S01]  /*3feb0*/  @!P0 IMAD.MOV.U32 R3, RZ, RZ, R26 ;  /* 0x000000ffff038224 */ /* 0x000fe200078e001a */
[----:B------:R-:W-:Y:S01]  /*3fec0*/  PRMT R224, RZ, 0x7610, R224 ;  /* 0x00007610ffe07816 */ /* 0x000fe200000000e0 */
[----:B------:R-:W3:Y:S04]  /*3fed0*/  LDL R26, [R1+0xb68] ;  /* 0x000b6800011a7983 */ /* 0x000ee80000100800 */
[----:B------:R0:W3:Y:S02]  /*3fee0*/  @!P0 LDG.E.U8 R226, desc[UR6][R2.64] ;  /* 0x0000000602e28981 */ /* 0x0000e4000c1e1100 */
[----:B0-----:R-:W-:-:S02]  /*3fef0*/  @!P0 IMAD.MOV.U32 R2, RZ, RZ, R13 ;  /* 0x000000ffff028224 */ /* 0x001fc400078e000d */
[----:B------:R-:W-:-:S05]  /*3ff00*/  @!P0 IMAD.MOV.U32 R3, RZ, RZ, R14 ;  /* 0x000000ffff038224 */ /* 0x000fca00078e000e */
[----:B------:R0:W3:Y:S01]  /*3ff10*/  @!P0 LDG.E.U8 R225, desc[UR6][R2.64] ;  /* 0x0000000602e18981 */ /* 0x0000e2000c1e1100 */
[----:B------:R-:W-:Y:S01]  /*3ff20*/  PRMT R223, RZ, 0x7610, R223 ;  /* 0x00007610ffdf7816 */ /* 0x000fe200000000df */
[----:B0-----:R-:W-:Y:S02]  /*3ff30*/  @!P0 IMAD.MOV.U32 R2, RZ, RZ, R11 ;  /* 0x000000ffff028224 */ /* 0x001fe400078e000b */
[----:B------:R-:W-:-:S05]  /*3ff40*/  @!P0 IMAD.MOV.U32 R3, RZ, RZ, R12 ;  /* 0x000000ffff038224 */ /* 0x000fca00078e000c */
[----:B------:R2:W3:Y:S01]  /*3ff50*/  @!P0 LDG.E.U8 R224, desc[UR6][R2.64] ;  /* 0x0000000602e08981 */ /* 0x0004e2000c1e1100 */
[----:B------:R-:W-:Y:S01]  /*3ff60*/  PRMT R222, RZ, 0x7610, R222 ;  /* 0x00007610ffde7816 */ /* 0x000fe200000000de */
[----:B--2---:R-:W-:Y:S02]  /*3ff70*/  @!P0 IMAD.MOV.U32 R2, RZ, RZ, R9 ;  /* 0x000000ffff028224 */ /* 0x004fe400078e0009 */
[----:B----4-:R-:W-:Y:S01]  /*3ff80*/  @!P0 IMAD.MOV.U32 R3, RZ, RZ, R10 ;  /* 0x000000ffff038224 */ /* 0x010fe200078e000a */
[----:B------:R-:W-:Y:S01]  /*3ff90*/  PRMT R221, RZ, 0x7610, R221 ;  /* 0x00007610ffdd7816 */ /* 0x000fe200000000dd */
[----:B------:R-:W2:Y:S04]  /*3ffa0*/  LDL R10, [R1+0xb24] ;  /* 0x000b2400010a7983 */ /* 0x000ea80000100800 */
[----:B------:R0:W4:Y:S04]  /*3ffb0*/  @!P0 LDG.E.U8 R223, desc[UR6][R2.64] ;  /* 0x0000000602df8981 */ /* 0x000128000c1e1100 */
[----:B------:R-:W4:Y:S01]  /*3ffc0*/  LDL R9, [R1+0xb28] ;  /* 0x000b280001097983 */ /* 0x000f220000100800 */
[----:B0-----:R-:W-:-:S02]  /*3ffd0*/  @!P0 IMAD.MOV.U32 R2, RZ, RZ, R6 ;  /* 0x000000ffff028224 */ /* 0x001fc400078e0006 */
        /* <DEDUP_REMOVED lines=31> */
[----:B------:R-:W3:Y:S01]  /*401d0*/  LDL R15, [R1+0xae4] ;  /* 0x000ae400010f7983 */ /* 0x000ee20000100800 */
[----:B------:R-:W-:-:S02]  /*401e0*/  PRMT R6, R11, 0x5410, R6 ;  /* 0x000054100b067816 */ /* 0x000fc40000000006 */
[----:B------:R-:W-:Y:S01]  /*401f0*/  PRMT R7, R7, 0x5410, R2 ;  /* 0x0000541007077816 */ /* 0x000fe20000000002 */
[----:B------:R-:W3:Y:S04]  /*40200*/  LDL R14, [R1+0xae8] ;  /* 0x000ae800010e7983 */ /* 0x000ee80000100800 */
[----:B------:R0:W-:Y:S01]  /*40210*/  STS.128 [R36+UR4+0x10000], R4 ;  /* 0x0100000424007988 */ /* 0x0001e20008000c04 */
[----:B------:R-:W-:Y:S01]  /*40220*/  PRMT R220, RZ, 0x7610, R220 ;  /* 0x00007610ffdc7816 */ /* 0x000fe200000000dc */
[----:B------:R-:W-:Y:S01]  /*40230*/  @!P0 IMAD.MOV.U32 R3, RZ, RZ, R39 ;  /* 0x000000ffff038224 */ /* 0x000fe200078e0027 */
[----:B------:R-:W-:Y:S01]  /*40240*/  PRMT R219, RZ, 0x7610, R219 ;  /* 0x00007610ffdb7816 */ /* 0x000fe200000000db */
[----:B------:R-:W3:Y:S04]  /*40250*/  LDL R13, [R1+0xa64] ;  /* 0x000a6400010d7983 */ /* 0x000ee80000100800 */
[----:B------:R-:W3:Y:S04]  /*40260*/  LDL R12, [R1+0xa68] ;  /* 0x000a6800010c7983 */ /* 0x000ee80000100800 */
[----:B------:R-:W3:Y:S04]  /*40270*/  LDL R11, [R1+0xa24] ;  /* 0x000a2400010b7983 */ /* 0x000ee80000100800 */
[----:B0-----:R-:W3:Y:S04]  /*40280*/  LDL R5, [R1+0xaa4] ;  /* 0x000aa40001057983 */ /* 0x001ee80000100800 */
[----:B------:R-:W3:Y:S01]  /*40290*/  LDL R4, [R1+0xaa8] ;  /* 0x000aa80001047983 */ /* 0x000ee20000100800 */
[----:B------:R-:W-:Y:S01]  /*402a0*/  @!P0 IMAD.MOV.U32 R2, RZ, RZ, R38 ;  /* 0x000000ffff028224 */ /* 0x000fe200078e0026 */
[----:B------:R-:W-:-:S02]  /*402b0*/  PRMT R218, RZ, 0x7610, R218 ;  /* 0x00007610ffda7816 */ /* 0x000fc400000000da */
[----:B------:R-:W3:Y:S04]  /*402c0*/  LDL R7, [R1+0x9e8] ;  /* 0x0009e80001077983 */ /* 0x000ee80000100800 */
[----:B------:R0:W3:Y:S02]  /*402d0*/  @!P0 LDG.E.U8 R220, desc[UR6][R2.64] ;  /* 0x0000000602dc8981 */ /* 0x0000e4000c1e1100 */
[----:B0-----:R-:W-:Y:S02]  /*402e0*/  @!P0 IMAD.MOV.U32 R2, RZ, RZ, R26 ;  /* 0x000000ffff028224 */ /* 0x001fe400078e001a */
[----:B------:R-:W-:-:S05]  /*402f0*/  @!P0 IMAD.MOV.U32 R3, RZ, RZ, R28 ;  /* 0x000000ffff038224 */ /* 0x000fca00078e001c */
[----:B------:R2:W3:Y:S02]  /*40300*/  @!P0 LDG.E.U8 R219, desc[UR6][R2.64] ;  /* 0x0000000602db8981 */ /* 0x0004e4000c1e1100 */
[----:B--2---:R-:W-:Y:S02]  /*40310*/  @!P0 IMAD.MOV.U32 R3, RZ, RZ, R10 ;  /* 0x000000ffff038224 */ /* 0x004fe400078e000a */
[----:B------:R-:W2:Y:S01]  /*40320*/  LDL R10, [R1+0xa28] ;  /* 0x000a2800010a7983 */ /* 0x000ea20000100800 */
[----:B----4-:R-:W-:-:S03]  /*40330*/  @!P0 IMAD.MOV.U32 R2, RZ, RZ, R9 ;  /* 0x000000ffff028224 */ /* 0x010fc600078e0009 */
[----:B------:R-:W4:Y:S01]  /*40340*/  LDL R9, [R1+0x9e4] ;  /* 0x0009e40001097983 */ /* 0x000f220000100800 */
[----:B------:R-:W-:-:S03]  /*40350*/  PRMT R217, RZ, 0x7610, R217 ;  /* 0x00007610ffd97816 */ /* 0x000fc600000000d9 */
[----:B------:R3:W4:Y:S04]  /*40360*/  @!P0 LDG.E.U8 R218, desc[UR6][R2.64] ;  /* 0x0000000602da8981 */ /* 0x000728000c1e1100 */
[----:B------:R-:W4:Y:S04]  /*40370*/  LDL.LU R28, [R1+0x9a4] ;  /* 0x0009a400011c7983 */ /* 0x000f280000300800 */
[----:B------:R-:W4:Y:S01]  /*40380*/  LDL R6, [R1+0x9a8] ;  /* 0x0009a80001067983 */ /* 0x000f220000100800 */
[----:B---3--:R-:W-:Y:S02]  /*40390*/  @!P0 IMAD.MOV.U32 R3, RZ, RZ, R15 ;  /* 0x000000ffff038224 */ /* 0x008fe400078e000f */
[----:B------:R-:W-:-:S05]  /*403a0*/  @!P0 IMAD.MOV.U32 R2, RZ, RZ, R14 ;  /* 0x000000ffff028224 */ /* 0x000fca00078e000e */
[----:B------:R0:W3:Y:S02]  /*403b0*/  @!P0 LDG.E.U8 R217, desc[UR6][R2.64] ;  /* 0x0000000602d98981 */ /* 0x0000e4000c1e1100 */
[----:B0-----:R-:W-:Y:S02]  /*403c0*/  @!P0 IMAD.MOV.U32 R3, RZ, RZ, R5 ;  /* 0x000000ffff038224 */ /* 0x001fe400078e0005 */
[----:B------:R-:W3:Y:S01]  /*403d0*/  LDL R5, [R1+0x1120] ;  /* 0x0011200001057983 */ /* 0x000ee20000100800 */
[----:B------:R-:W-:-:S03]  /*403e0*/  @!P0 IMAD.MOV.U32 R2, RZ, RZ, R4 ;  /* 0x000000ffff028224 */ /* 0x000fc600078e0004 */
[----:B------:R-:W3:Y:S01]  /*403f0*/  LDL R4, [R1+0x1d24] ;  /* 0x001d240001047983 */ /* 0x000ee20000100800 */
[----:B------:R-:W-:Y:S02]  /*40400*/  PRMT R216, RZ, 0x7610, R216 ;  /* 0x00007610ffd87816 */ /* 0x000fe400000000d8 */
[----:B------:R-:W-:Y:S01]  /*40410*/  PRMT R215, RZ, 0x7610, R215 ;  /* 0x00007610ffd77816 */ /* 0x000fe200000000d7 */
[----:B------:R-:W3:Y:S04]  /*40420*/  LDL.LU R14, [R1+0x670] ;  /* 0x00067000010e7983 */ /* 0x000ee80000300800 */
[----:B------:R0:W3:Y:S01]  /*40430*/  @!P0 LDG.E.U8 R216, desc[UR6][R2.64] ;  /* 0x0000000602d88981 */ /* 0x0000e2000c1e1100 */
[----:B------:R-:W-:Y:S01]  /*40440*/  PRMT R214, RZ, 0x7610, R214 ;  /* 0x00007610ffd67816 */ /* 0x000fe200000000d6 */
[----:B0-----:R-:W-:-:S02]  /*40450*/  @!P0 IMAD.MOV.U32 R2, RZ, RZ, R12 ;  /* 0x000000ffff028224 */ /* 0x001fc400078e000c */
[----:B------:R-:W-:-:S05]  /*40460*/  @!P0 IMAD.MOV.U32 R3, RZ, RZ, R13 ;  /* 0x000000ffff038224 */ /* 0x000fca00078e000d */
[----:B------:R2:W3:Y:S01]  /*40470*/  @!P0 LDG.E.U8 R215, desc[UR6][R2.64] ;  /* 0x0000000602d78981 */ /* 0x0004e2000c1e1100 */
[----:B------:R-:W-:Y:S01]  /*40480*/  PRMT R213, RZ, 0x7610, R213 ;  /* 0x00007610ffd57816 */ /* 0x000fe200000000d5 */
[----:B--2---:R-:W-:Y:S02]  /*40490*/  @!P0 IMAD.MOV.U32 R2, RZ, RZ, R10 ;  /* 0x000000ffff028224 */ /* 0x004fe400078e000a */
[----:B------:R-:W-:-:S05]  /*404a0*/  @!P0 IMAD.MOV.U32 R3, RZ, RZ, R11 ;  /* 0x000000ffff038224 */ /* 0x000fca00078e000b */
[----:B------:R0:W2:Y:S01]  /*404b0*/  @!P0 LDG.E.U8 R214, desc[UR6][R2.64] ;  /* 0x0000000602d68981 */ /* 0x0000a2000c1e1100 */
[----:B------:R-:W-:Y:S01]  /*404c0*/  PRMT R212, RZ, 0x7610, R212 ;  /* 0x00007610ffd47816 */ /* 0x000fe200000000d4 */
[----:B0-----:R-:W-:Y:S02]  /*404d0*/  @!P0 IMAD.MOV.U32 R2, RZ, RZ, R7 ;  /* 0x000000ffff028224 */ /* 0x001fe400078e0007 */
[----:B----4-:R-:W-:Y:S01]  /*404e0*/  @!P0 IMAD.MOV.U32 R3, RZ, RZ, R9 ;  /* 0x000000ffff038224 */ /* 0x010fe200078e0009 */
[----:B------:R-:W-:Y:S01]  /*404f0*/  PRMT R211, RZ, 0x7610, R211 ;  /* 0x00007610ffd37816 */ /* 0x000fe200000000d3 */
[----:B------:R-:W4:Y:S04]  /*40500*/  LDL.LU R9, [R1+0x668] ;  /* 0x0006680001097983 */ /* 0x000f280000300800 */
[----:B------:R0:W2:Y:S04]  /*40510*/  @!P0 LDG.E.U8 R213, desc[UR6][R2.64] ;  /* 0x0000000602d58981 */ /* 0x0000a8000c1e1100 */
[----:B------:R-:W4:Y:S04]  /*40520*/  LDL.LU R10, [R1+0x968] ;  /* 0x00096800010a7983 */ /* 0x000f280000300800 */
[----:B------:R-:W2:Y:S01]  /*40530*/  LDL R39, [R1+0x1cf8] ;  /* 0x001cf80001277983 */ /* 0x000ea20000100800 */
[----:B0-----:R-:W-:-:S02]  /*40540*/  @!P0 IMAD.MOV.U32 R2, RZ, RZ, R6 ;  /* 0x000000ffff028224 */ /* 0x001fc400078e0006 */
[----:B------:R-:W-:Y:S01]  /*40550*/  @!P0 IMAD.MOV.U32 R3, RZ, RZ, R28 ;  /* 0x000000ffff038224 */ /* 0x000fe200078e001c */
[----:B------:R-:W4:Y:S04]  /*40560*/  LDL R15, [R1+0x1cb8] ;  /* 0x001cb800010f7983 */ /* 0x000f280000100800 */
[----:B------:R3:W4:Y:S04]  /*40570*/  @!P0 LDG.E.U8 R212, desc[UR6][R2.64] ;  /* 0x0000000602d48981 */ /* 0x000728000c1e1100 */
[----:B------:R-:W4:Y:S04]  /*40580*/  LDL R13, [R1+0x1c74] ;  /* 0x001c7400010d7983 */ /* 0x000f280000100800 */
[----:B------:R-:W4:Y:S04]  /*40590*/  LDL R12, [R1+0x1c78] ;  /* 0x001c7800010c7983 */ /* 0x000f280000100800 */
[----:B------:R-:W4:Y:S04]  /*405a0*/  LDL R11, [R1+0x964] ;  /* 0x00096400010b7983 */ /* 0x000f280000100800 */
[----:B------:R-:W4:Y:S04]  /*405b0*/  LDL R7, [R1+0x1c34] ;  /* 0x001c340001077983 */ /* 0x000f280000100800 */
[----:B------:R-:W4:Y:S01]  /*405c0*/  LDL R6, [R1+0x1c38] ;  /* 0x001c380001067983 */ /* 0x000f220000100800 */
[----:B---3--:R-:W-:-:S03]  /*405d0*/  @!P0 IMAD.MOV.U32 R3, RZ, RZ, R5 ;  /* 0x000000ffff038224 */ /* 0x008fc600078e0005 */
[----:B------:R-:W3:Y:S01]  /*405e0*/  LDL R5, [R1+0x1bf4] ;  /* 0x001bf40001057983 */ /* 0x000ee20000100800 */
[----:B------:R-:W-:-:S03]  /*405f0*/  @!P0 IMAD.MOV.U32 R2, RZ, RZ, R4 ;  /* 0x000000ffff028224 */ /* 0x000fc600078e0004 */
[----:B------:R-:W3:Y:S04]  /*40600*/  LDL R4, [R1+0x1bf8] ;  /* 0x001bf80001047983 */ /* 0x000ee80000100800 */
[----:B------:R-:W3:Y:S04]  /*40610*/  LDL.LU R38, [R1+0x660] ;  /* 0x0006600001267983 */ /* 0x000ee80000300800 */
[----:B------:R-:W3:Y:S04]  /*40620*/  LDL.LU R41, [R1+0x664] ;  /* 0x0006640001297983 */ /* 0x000ee80000300800 */
[----:B------:R-:W3:Y:S04]  /*40630*/  LDL.LU R26, [R1+0x654] ;  /* 0x00065400011a7983 */ /* 0x000ee80000300800 */
[----:B------:R-:W3:Y:S04]  /*40640*/  LDL.LU R36, [R1+0x658] ;  /* 0x0006580001247983 */ /* 0x000ee80000300800 */
[----:B------:R2:W3:Y:S04]  /*40650*/  @!P0 LDG.E.U8 R211, desc[UR6][R2.64] ;  /* 0x0000000602d38981 */ /* 0x0004e8000c1e1100 */
[----:B------:R-:W4:Y:S01]  /*40660*/  LDL R3, [R1+0x1cf4] ;  /* 0x001cf40001037983 */ /* 0x000f220000100800 */
[----:B------:R-:W-:Y:S01]  /*40670*/  PRMT R210, RZ, 0x7610, R210 ;  /* 0x00007610ffd27816 */ /* 0x000fe200000000d2 */
[----:B--2---:R-:W-:-:S02]  /*40680*/  @!P0 IMAD.MOV.U32 R2, RZ, RZ, R39 ;  /* 0x000000ffff028224 */ /* 0x004fc400078e0027 */
[----:B------:R-:W2:Y:S04]  /*40690*/  LDL.LU R39, [R1+0x648] ;  /* 0x0006480001277983 */ /* 0x000ea80000300800 */
[----:B----4-:R0:W4:Y:S04]  /*406a0*/  @!P0 LDG.E.U8 R210, desc[UR6][R2.64] ;  /* 0x0000000602d28981 */ /* 0x010128000c1e1100 */
[----:B------:R-:W3:Y:S01]  /*406b0*/  LDL R3, [R1+0x1cb4] ;  /* 0x001cb40001037983 */ /* 0x000ee20000100800 */
[----:B------:R-:W-:Y:S01]  /*406c0*/  PRMT R209, RZ, 0x7610, R209 ;  /* 0x00007610ffd17816 */ /* 0x000fe200000000d1 */
[----:B0-----:R-:W-:Y:S01]  /*406d0*/  @!P0 IMAD.MOV.U32 R2, RZ, RZ, R15 ;  /* 0x000000ffff028224 */ /* 0x001fe200078e000f */
[----:B------:R-:W-:-:S02]  /*406e0*/  PRMT R208, RZ, 0x7610, R208 ;  /* 0x00007610ffd07816 */ /* 0x000fc400000000d0 */
[----:B------:R-:W-:Y:S02]  /*406f0*/  PRMT R207, RZ, 0x7610, R207 ;  /* 0x00007610ffcf7816 */ /* 0x000fe400000000cf */
[----:B------:R-:W-:Y:S02]  /*40700*/  PRMT R206, RZ, 0x7610, R206 ;  /* 0x00007610ffce7816 */ /* 0x000fe400000000ce */
[----:B------:R-:W-:Y:S01]  /*40710*/  PRMT R205, RZ, 0x7610, R205 ;  /* 0x00007610ffcd7816 */ /* 0x000fe200000000cd */
[----:B---3--:R0:W3:Y:S02]  /*40720*/  @!P0 LDG.E.U8 R209, desc[UR6][R2.64] ;  /* 0x0000000602d18981 */ /* 0x0080e4000c1e1100 */
[----:B0-----:R-:W-:Y:S02]  /*40730*/  @!P0 IMAD.MOV.U32 R2, RZ, RZ, R12 ;  /* 0x000000ffff028224 */ /* 0x001fe400078e000c */
[----:B------:R-:W-:-:S05]  /*40740*/  @!P0 IMAD.MOV.U32 R3, RZ, RZ, R13 ;  /* 0x000000ffff038224 */ /* 0x000fca00078e000d */
[----:B------:R0:W3:Y:S02]  /*40750*/  @!P0 LDG.E.U8 R208, desc[UR6][R2.64] ;  /* 0x0000000602d08981 */ /* 0x0000e4000c1e1100 */
[----:B0-----:R-:W-:Y:S02]  /*40760*/  @!P0 IMAD.MOV.U32 R2, RZ, RZ, R10 ;  /* 0x000000ffff028224 */ /* 0x001fe400078e000a */
[----:B------:R-:W-:-:S05]  /*40770*/  @!P0 IMAD.MOV.U32 R3, RZ, RZ, R11 ;  /* 0x000000ffff038224 */ /* 0x000fca00078e000b */
[----:B------:R0:W4:Y:S02]  /*40780*/  @!P0 LDG.E.U8 R207, desc[UR6][R2.64] ;  /* 0x0000000602cf8981 */ /* 0x000124000c1e1100 */
[----:B0-----:R-:W-:Y:S02]  /*40790*/  @!P0 IMAD.MOV.U32 R2, RZ, RZ, R6 ;  /* 0x000000ffff028224 */ /* 0x001fe400078e0006 */
[----:B------:R-:W-:-:S05]  /*407a0*/  @!P0 IMAD.MOV.U32 R3, RZ, RZ, R7 ;  /* 0x000000ffff038224 */ /* 0x000fca00078e0007 */
[----:B------:R0:W3:Y:S02]  /*407b0*/  @!P0 LDG.E.U8 R206, desc[UR6][R2.64] ;  /* 0x0000000602ce8981 */ /* 0x0000e4000c1e1100 */
[----:B0-----:R-:W-:Y:S02]  /*407c0*/  @!P0 IMAD.MOV.U32 R2, RZ, RZ, R4 ;  /* 0x000000ffff028224 */ /* 0x001fe400078e0004 */
[----:B------:R-:W-:Y:S01]  /*407d0*/  @!P0 IMAD.MOV.U32 R3, RZ, RZ, R5 ;  /* 0x000000ffff038224 */ /* 0x000fe200078e0005 */
[----:B------:R-:W-:Y:S02]  /*407e0*/  LOP3.LUT R4, R9, 0xffff, RZ, 0xc0, !PT ;  /* 0x0000ffff09047812 */ /* 0x000fe400078ec0ff */
[----:B------:R-:W4:Y:S04]  /*407f0*/  LDL R9, [R1+0x1bb8] ;  /* 0x001bb80001097983 */ /* 0x000f280000100800 */
[----:B------:R0:W3:Y:S02]  /*40800*/  @!P0 LDG.E.U8 R205, desc[UR6][R2.64] ;  /* 0x0000000602cd8981 */ /* 0x0000e4000c1e1100 */
[----:B0-----:R-:W-:-:S02]  /*40810*/  LOP3.LUT R3, R25, 0xffff, RZ, 0xc0, !PT ;  /* 0x0000ffff19037812 */ /* 0x001fc400078ec0ff */
[----:B------:R-:W3:Y:S01]  /*40820*/  LDL R25, [R1+0x1bb4] ;  /* 0x001bb40001197983 */ /* 0x000ee20000100800 */
[----:B------:R-:W-:-:S03]  /*40830*/  LOP3.LUT R2, R0, 0xffff, RZ, 0xc0, !PT ;  /* 0x0000ffff00027812 */ /* 0x000fc600078ec0ff */
[----:B------:R-:W3:Y:S01]  /*40840*/  LDL R0, [R1+0x1d40] ;  /* 0x001d400001007983 */ /* 0x000ee20000100800 */
[----:B------:R-:W-:Y:S02]  /*40850*/  LOP3.LUT R5, R14, 0xffff, RZ, 0xc0, !PT ;  /* 0x0000ffff0e057812 */ /* 0x000fe400078ec0ff */
[----:B------:R-:W-:Y:S02]  /*40860*/  PRMT R14, R3, 0x3340, R2 ;  /* 0x00003340030e7816 */ /* 0x000fe40000000002 */
[----:B------:R-:W-:Y:S02]  /*40870*/  PRMT R15, R5, 0x3340, R4 ;  /* 0x00003340050f7816 */ /* 0x000fe40000000004 */
[----:B------:R-:W-:Y:S02]  /*40880*/  LOP3.LUT R5, R38, 0xffff, RZ, 0xc0, !PT ;  /* 0x0000ffff26057812 */ /* 0x000fe400078ec0ff */
[----:B------:R-:W-:Y:S01]  /*40890*/  LOP3.LUT R4, R41, 0xffff, RZ, 0xc0, !PT ;  /* 0x0000ffff29047812 */ /* 0x000fe200078ec0ff */
[----:B------:R-:W3:Y:S01]  /*408a0*/  LDL R38, [R1+0x1af8] ;  /* 0x001af80001267983 */ /* 0x000ee20000100800 */
[----:B------:R-:W-:-:S02]  /*408b0*/  LOP3.LUT R3, R26, 0xffff, RZ, 0xc0, !PT ;  /* 0x0000ffff1a037812 */ /* 0x000fc400078ec0ff */
[----:B------:R-:W-:Y:S01]  /*408c0*/  LOP3.LUT R2, R36, 0xffff, RZ, 0xc0, !PT ;  /* 0x0000ffff24027812 */ /* 0x000fe200078ec0ff */
[----:B------:R-:W3:Y:S01]  /*408d0*/  LDL R41, [R1+0x1b38] ;  /* 0x001b380001297983 */ /* 0x000ee20000100800 */
[----:B------:R-:W-:Y:S02]  /*408e0*/  PRMT R13, R5, 0x3340, R4 ;  /* 0x00003340050d7816 */ /* 0x000fe40000000004 */
[----:B------:R-:W-:Y:S01]  /*408f0*/  PRMT R12, R3, 0x3340, R2 ;  /* 0x00003340030c7816 */ /* 0x000fe20000000002 */
[----:B------:R-:W3:Y:S01]  /*40900*/  LDL R36, [R1+0x1ab4] ;  /* 0x001ab40001247983 */ /* 0x000ee20000100800 */
[----:B--2---:R-:W-:Y:S02]  /*40910*/  LOP3.LUT R5, R39, 0xffff, RZ, 0xc0, !PT ;  /* 0x0000ffff27057812 */ /* 0x004fe400078ec0ff */
[----:B------:R-:W-:Y:S01]  /*40920*/  LOP3.LUT R4, R189, 0xffff, RZ, 0xc0, !PT ;  /* 0x0000ffffbd047812 */ /* 0x000fe200078ec0ff */
[----:B------:R-:W2:Y:S01]  /*40930*/  LDL R39, [R1+0x1af4] ;  /* 0x001af40001277983 */ /* 0x000ea20000100800 */
[----:B------:R-:W-:-:S02]  /*40940*/  LOP3.LUT R3, R151, 0xffff, RZ, 0xc0, !PT ;  /* 0x0000ffff97037812 */ /* 0x000fc400078ec0ff */
[----:B------:R-:W-:Y:S01]  /*40950*/  LOP3.LUT R2, R140, 0xffff, RZ, 0xc0, !PT ;  /* 0x0000ffff8c027812 */ /* 0x000fe200078ec0ff */
[----:B------:R-:W2:Y:S01]  /*40960*/  LDL R189, [R1+0x1b34] ;  /* 0x001b340001bd7983 */ /* 0x000ea20000100800 */
[----:B------:R-:W-:Y:S02]  /*40970*/  PRMT R11, R5, 0x3340, R4 ;  /* 0x00003340050b7816 */ /* 0x000fe40000000004 */
[----:B------:R-:W-:Y:S01]  /*40980*/  PRMT R6, R3, 0x3340, R2 ;  /* 0x0000334003067816 */ /* 0x000fe20000000002 */
[----:B------:R-:W2:Y:S01]  /*40990*/  LDL R26, [R1+0x1ab8] ;  /* 0x001ab800011a7983 */ /* 0x000ea20000100800 */
[----:B------:R-:W-:Y:S02]  /*409a0*/  LOP3.LUT R5, R135, 0xffff, RZ, 0xc0, !PT ;  /* 0x0000ffff87057812 */ /* 0x000fe400078ec0ff */
[----:B------:R-:W-:Y:S02]  /*409b0*/  LOP3.LUT R4, R202, 0xffff, RZ, 0xc0, !PT ;  /* 0x0000ffffca047812 */ /* 0x000fe400078ec0ff */
[----:B------:R-:W-:-:S02]  /*409c0*/  LOP3.LUT R3, R203, 0xffff, RZ, 0xc0, !PT ;  /* 0x0000ffffcb037812 */ /* 0x000fc400078ec0ff */
[----:B------:R-:W-:Y:S02]  /*409d0*/  LOP3.LUT R2, R204, 0xffff, RZ, 0xc0, !PT ;  /* 0x0000ffffcc027812 */ /* 0x000fe400078ec0ff */
[----:B------:R-:W-:Y:S02]  /*409e0*/  PRMT R7, R5, 0x3340, R4 ;  /* 0x0000334005077816 */ /* 0x000fe40000000004 */
[----:B------:R-:W-:Y:S02]  /*409f0*/  PRMT R2, R3, 0x3340, R2 ;  /* 0x0000334003027816 */ /* 0x000fe40000000002 */
[----:B------:R-:W-:Y:S02]  /*40a00*/  PRMT R204, RZ, 0x7610, R204 ;  /* 0x00007610ffcc7816 */ /* 0x000fe400000000cc */
[----:B------:R-:W-:Y:S02]  /*40a10*/  PRMT R7, R7, 0x5410, R2 ;  /* 0x0000541007077816 */ /* 0x000fe40000000002 */
[----:B------:R-:W-:-:S02]  /*40a20*/  PRMT R4, R15, 0x5410, R14 ;  /* 0x000054100f047816 */ /* 0x000fc4000000000e */
[----:B------:R-:W-:Y:S02]  /*40a30*/  PRMT R5, R13, 0x5410, R12 ;  /* 0x000054100d057816 */ /* 0x000fe4000000000c */
[----:B------:R-:W-:Y:S01]  /*40a40*/  PRMT R6, R11, 0x5410, R6 ;  /* 0x000054100b067816 */ /* 0x000fe20000000006 */
[----:B----4-:R-:W-:Y:S02]  /*40a50*/  @!P0 IMAD.MOV.U32 R2, RZ, RZ, R9 ;  /* 0x000000ffff028224 */ /* 0x010fe400078e0009 */
[----:B------:R-:W4:Y:S01]  /*40a60*/  LDL R9, [R1+0x1a78] ;  /* 0x001a780001097983 */ /* 0x000f220000100800 */
[----:B---3--:R-:W-:-:S03]  /*40a70*/  @!P0 IMAD.MOV.U32 R3, RZ, RZ, R25 ;  /* 0x000000ffff038224 */ /* 0x008fc600078e0019 */
[----:B------:R-:W3:Y:S04]  /*40a80*/  LDL R25, [R1+0x1a74] ;  /* 0x001a740001197983 */ /* 0x000ee80000100800 */
[----:B------:R0:W3:Y:S04]  /*40a90*/  @!P0 LDG.E.U8 R204, desc[UR6][R2.64] ;  /* 0x0000000602cc8981 */ /* 0x0000e8000c1e1100 */
[----:B------:R-:W0:Y:S04]  /*40aa0*/  LDL R2, [R1+0x1b74] ;  /* 0x001b740001027983 */ /* 0x000e280000100800 */
[----:B------:R-:W0:Y:S04]  /*40ab0*/  LDL R3, [R1+0x1b78] ;  /* 0x001b780001037983 */ /* 0x000e280000100800 */
[----:B------:R-:W3:Y:S04]  /*40ac0*/  LDL.LU R135, [R1+0x1834] ;  /* 0x0018340001877983 */ /* 0x000ee80000300800 */
[----:B------:R-:W3:Y:S04]  /*40ad0*/  LDL.LU R140, [R1+0x17f8] ;  /* 0x0017f800018c7983 */ /* 0x000ee80000300800 */
[----:B------:R1:W-:Y:S04]  /*40ae0*/  STS.128 [R0+UR4+0x10000], R4 ;  /* 0x0100000400007988 */ /* 0x0003e80008000c04 */
[----:B------:R-:W3:Y:S04]  /*40af0*/  LDL.LU R151, [R1+0x17f4] ;  /* 0x0017f40001977983 */ /* 0x000ee80000300800 */
[----:B-1----:R-:W3:Y:S04]  /*40b00*/  LDL.LU R0, [R1+0x9a0] ;  /* 0x0009a00001007983 */ /* 0x002ee80000300800 */
[----:B------:R-:W3:Y:S04]  /*40b10*/  LDL R4, [R1+0x1a38] ;  /* 0x001a380001047983 */ /* 0x000ee80000100800 */
[----:B------:R-:W3:Y:S04]  /*40b20*/  LDL R7, [R1+0x1a34] ;  /* 0x001a340001077983 */ /* 0x000ee80000100800 */
[----:B------:R-:W3:Y:S01]  /*40b30*/  LDL R6, [R1+0x19f4] ;  /* 0x0019f40001067983 */ /* 0x000ee20000100800 */
[----:B------:R-:W-:-:S02]  /*40b40*/  PRMT R203, RZ, 0x7610, R203 ;  /* 0x00007610ffcb7816 */ /* 0x000fc400000000cb */
[----:B------:R-:W-:Y:S01]  /*40b50*/  PRMT R202, RZ, 0x7610, R202 ;  /* 0x00007610ffca7816 */ /* 0x000fe200000000ca */
[----:B------:R-:W3:Y:S01]  /*40b60*/  LDL R5, [R1+0x19f8] ;  /* 0x0019f80001057983 */ /* 0x000ee20000100800 */
[----:B------:R-:W-:Y:S02]  /*40b70*/  PRMT R201, RZ, 0x7610, R201 ;  /* 0x00007610ffc97816 */ /* 0x000fe400000000c9 */
[----:B------:R-:W-:Y:S02]  /*40b80*/  PRMT R200, RZ, 0x7610, R200 ;  /* 0x00007610ffc87816 */ /* 0x000fe400000000c8 */
[----:B------:R-:W-:Y:S02]  /*40b90*/  PRMT R199, RZ, 0x7610, R199 ;  /* 0x00007610ffc77816 */ /* 0x000fe400000000c7 */
[----:B------:R-:W-:Y:S02]  /*40ba0*/  PRMT R198, RZ, 0x7610, R198 ;  /* 0x00007610ffc67816 */ /* 0x000fe400000000c6 */
[----:B0-----:R-:W-:-:S04]  /*40bb0*/  @!P0 LOP3.LUT R3, R3, R2, RZ, 0x3c, !PT ;  /* 0x0000000203038212 */ /* 0x001fc800078e3cff */
[----:B------:R-:W-:-:S04]  /*40bc0*/  @!P0 LOP3.LUT R2, R3, R2, RZ, 0x3c, !PT ;  /* 0x0000000203028212 */ /* 0x000fc800078e3cff */
[----:B------:R-:W-:-:S05]  /*40bd0*/  @!P0 LOP3.LUT R3, R3, R2, RZ, 0x3c, !PT ;  /* 0x0000000203038212 */ /* 0x000fca00078e3cff */
[----:B------:R0:W3:Y:S02]  /*40be0*/  @!P0 LDG.E.U8 R203, desc[UR6][R2.64] ;  /* 0x0000000602cb8981 */ /* 0x0000e4000c1e1100 */
[----:B0-----:R-:W-:Y:S02]  /*40bf0*/  @!P0 IMAD.MOV.U32 R2, RZ, RZ, R41 ;  /* 0x000000ffff028224 */ /* 0x001fe400078e0029 */
[----:B--2---:R-:W-:Y:S01]  /*40c00*/  @!P0 IMAD.MOV.U32 R3, RZ, RZ, R189 ;  /* 0x000000ffff038224 */ /* 0x004fe200078e00bd */
[----:B------:R-:W2:Y:S04]  /*40c10*/  LDL R41, [R1+0x19b8] ;  /* 0x0019b80001297983 */ /* 0x000ea80000100800 */
[----:B------:R0:W2:Y:S04]  /*40c20*/  @!P0 LDG.E.U8 R202, desc[UR6][R2.64] ;  /* 0x0000000602ca8981 */ /* 0x0000a8000c1e1100 */
[----:B------:R-:W2:Y:S01]  /*40c30*/  LDL R189, [R1+0x19b4] ;  /* 0x0019b40001bd7983 */ /* 0x000ea20000100800 */
[----:B0-----:R-:W-:-:S02]  /*40c40*/  @!P0 IMAD.MOV.U32 R2, RZ, RZ, R38 ;  /* 0x000000ffff028224 */ /* 0x001fc400078e0026 */
[----:B------:R-:W-:Y:S01]  /*40c50*/  @!P0 IMAD.MOV.U32 R3, RZ, RZ, R39 ;  /* 0x000000ffff038224 */ /* 0x000fe200078e0027 */
        /* <DEDUP_REMOVED lines=8> */
[----:B----4-:R-:W-:-:S02]  /*40ce0*/  @!P0 IMAD.MOV.U32 R2, RZ, RZ, R9 ;  /* 0x000000ffff028224 */ /* 0x010fc400078e0009 */
[----:B---3--:R-:W-:Y:S01]  /*40cf0*/  @!P0 IMAD.MOV.U32 R3, RZ, RZ, R25 ;  /* 0x000000ffff038224 */ /* 0x008fe200078e0019 */
[----:B------:R-:W3:Y:S04]  /*40d00*/  LDL R9, [R1+0x18b4] ;  /* 0x0018b40001097983 */ /* 0x000ee80000100800 */
[----:B------:R0:W4:Y:S04]  /*40d10*/  @!P0 LDG.E.U8 R199, desc[UR6][R2.64] ;  /* 0x0000000602c78981 */ /* 0x000128000c1e1100 */
[----:B------:R-:W3:Y:S01]  /*40d20*/  LDL R25, [R1+0x18f8] ;  /* 0x0018f80001197983 */ /* 0x000ee20000100800 */
[----:B0-----:R-:W-:-:S03]  /*40d30*/  @!P0 IMAD.MOV.U32 R2, RZ, RZ, R4 ;  /* 0x000000ffff028224 */ /* 0x001fc600078e0004 */
[----:B------:R-:W4:Y:S01]  /*40d40*/  LDL R4, [R1+0x1938] ;  /* 0x0019380001047983 */ /* 0x000f220000100800 */
[----:B------:R-:W-:-:S03]  /*40d50*/  @!P0 IMAD.MOV.U32 R3, RZ, RZ, R7 ;  /* 0x000000ffff038224 */ /* 0x000fc600078e0007 */
        /* <DEDUP_REMOVED lines=9> */
[----:B------:R-:W-:-:S02]  /*40df0*/  PRMT R195, RZ, 0x7610, R195 ;  /* 0x00007610ffc37816 */ /* 0x000fc400000000c3 */
[----:B------:R-:W-:Y:S02]  /*40e00*/  PRMT R194, RZ, 0x7610, R194 ;  /* 0x00007610ffc27816 */ /* 0x000fe400000000c2 */
[----:B------:R-:W-:Y:S02]  /*40e10*/  PRMT R193, RZ, 0x7610, R193 ;  /* 0x00007610ffc17816 */ /* 0x000fe400000000c1 */
[----:B------:R-:W-:Y:S01]  /*40e20*/  PRMT R192, RZ, 0x7610, R192 ;  /* 0x00007610ffc07816 */ /* 0x000fe200000000c0 */
[----:B--2---:R-:W-:Y:S02]  /*40e30*/  @!P0 IMAD.MOV.U32 R2, RZ, RZ, R41 ;  /* 0x000000ffff028224 */ /* 0x004fe400078e0029 */
[----:B------:R-:W-:-:S05]  /*40e40*/  @!P0 IMAD.MOV.U32 R3, RZ, RZ, R189 ;  /* 0x000000ffff038224 */ /* 0x000fca00078e00bd */
[----:B------:R0:W2:Y:S02]  /*40e50*/  @!P0 LDG.E.U8 R196, desc[UR6][R2.64] ;  /* 0x0000000602c48981 */ /* 0x0000a4000c1e1100 */
[----:B0-----:R-:W-:Y:S02]  /*40e60*/  @!P0 IMAD.MOV.U32 R2, RZ, RZ, R38 ;  /* 0x000000ffff028224 */ /* 0x001fe400078e0026 */
[----:B------:R-:W-:Y:S01]  /*40e70*/  @!P0 IMAD.MOV.U32 R3, RZ, RZ, R39 ;  /* 0x000000ffff038224 */ /* 0x000fe200078e0027 */
[----:B------:R-:W2:Y:S04]  /*40e80*/  LDL R38, [R1+0x17b8] ;  /* 0x0017b80001267983 */ /* 0x000ea80000100800 */
[----:B------:R0:W2:Y:S04]  /*40e90*/  @!P0 LDG.E.U8 R195, desc[UR6][R2.64] ;  /* 0x0000000602c38981 */ /* 0x0000a8000c1e1100 */
[----:B------:R-:W2:Y:S01]  /*40ea0*/  LDL R39, [R1+0x17b4] ;  /* 0x0017b40001277983 */ /* 0x000ea20000100800 */
[----:B0-----:R-:W-:Y:S01]  /*40eb0*/  @!P0 IMAD.MOV.U32 R3, RZ, RZ, R36 ;  /* 0x000000ffff038224 */ /* 0x001fe200078e0024 */
[----:B------:R-:W-:-:S02]  /*40ec0*/  PRMT R191, RZ, 0x7610, R191 ;  /* 0x00007610ffbf7816 */ /* 0x000fc400000000bf */
[----:B------:R-:W2:Y:S01]  /*40ed0*/  LDL R36, [R1+0x16f4] ;  /* 0x0016f40001247983 */ /* 0x000ea20000100800 */
[----:B----4-:R-:W-:-:S03]  /*40ee0*/  @!P0 IMAD.MOV.U32 R2, RZ, RZ, R4 ;  /* 0x000000ffff028224 */ /* 0x010fc600078e0004 */
[----:B------:R-:W4:Y:S04]  /*40ef0*/  LDL R4, [R1+0x1838] ;  /* 0x0018380001047983 */ /* 0x000f280000100800 */
[----:B------:R3:W2:Y:S02]  /*40f00*/  @!P0 LDG.E.U8 R194, desc[UR6][R2.64] ;  /* 0x0000000602c28981 */ /* 0x0006a4000c1e1100 */
[----:B---3--:R-:W-:Y:S02]  /*40f10*/  @!P0 IMAD.MOV.U32 R2, RZ, RZ, R25 ;  /* 0x000000ffff028224 */ /* 0x008fe400078e0019 */
[----:B------:R-:W-:Y:S01]  /*40f20*/  @!P0 IMAD.MOV.U32 R3, RZ, RZ, R26 ;  /* 0x000000ffff038224 */ /* 0x000fe200078e001a */
[----:B------:R-:W3:Y:S04]  /*40f30*/  LDL R25, [R1+0x1734] ;  /* 0x0017340001197983 */ /* 0x000ee80000100800 */
[----:B------:R0:W3:Y:S01]  /*40f40*/  @!P0 LDG.E.U8 R193, desc[UR6][R2.64] ;  /* 0x0000000602c18981 */ /* 0x0000e2000c1e1100 */
[----:B------:R-:W-:-:S03]  /*40f50*/  PRMT R190, RZ, 0x7610, R190 ;  /* 0x00007610ffbe7816 */ /* 0x000fc600000000be */
        /* <DEDUP_REMOVED lines=8> */
[----:B------:R-:W-:Y:S01]  /*40fe0*/  @!P0 IMAD.MOV.U32 R2, RZ, RZ, R5 ;  /* 0x000000ffff028224 */ /* 0x000fe200078e0005 */
[----:B------:R-:W-:-:S02]  /*40ff0*/  PRMT R188, RZ, 0x7610, R188 ;  /* 0x00007610ffbc7816 */ /* 0x000fc400000000bc */
[----:B------:R-:W3:Y:S04]  /*41000*/  LDL R5, [R1+0x16b4] ;  /* 0x0016b40001057983 */ /* 0x000ee80000100800 */
[----:B------:R0:W3:Y:S02]  /*41010*/  @!P0 LDG.E.U8 R191, desc[UR6][R2.64] ;  /* 0x0000000602bf8981 */ /* 0x0000e4000c1e1100 */
[----:B0-----:R-:W-:Y:S01]  /*41020*/  @!P0 IMAD.MOV.U32 R3, RZ, RZ, R135 ;  /* 0x000000ffff038224 */ /* 0x001fe200078e0087 */
[----:B------:R-:W-:Y:S01]  /*41030*/  PRMT R187, RZ, 0x7610, R187 ;  /* 0x00007610ffbb7816 */ /* 0x000fe200000000bb */
[----:B----4-:R-:W-:Y:S02]  /*41040*/  @!P0 IMAD.MOV.U32 R2, RZ, RZ, R4 ;  /* 0x000000ffff028224 */ /* 0x010fe400078e0004 */
[----:B------:R-:W4:Y:S04]  /*41050*/  LDL R4, [R1+0x16b8] ;  /* 0x0016b80001047983 */ /* 0x000f280000100800 */
[----:B------:R0:W4:Y:S02]  /*41060*/  @!P0 LDG.E.U8 R190, desc[UR6][R2.64] ;  /* 0x0000000602be8981 */ /* 0x000124000c1e1100 */
[----:B0-----:R-:W-:-:S02]  /*41070*/  @!P0 IMAD.MOV.U32 R2, RZ, RZ, R140 ;  /* 0x000000ffff028224 */ /* 0x001fc400078e008c */
[----:B------:R-:W-:-:S05]  /*41080*/  @!P0 IMAD.MOV.U32 R3, RZ, RZ, R151 ;  /* 0x000000ffff038224 */ /* 0x000fca00078e0097 */
[----:B------:R2:W4:Y:S02]  /*41090*/  @!P0 LDG.E.U8 R188, desc[UR6][R2.64] ;  /* 0x0000000602bc8981 */ /* 0x000524000c1e1100 */
[----:B--2---:R-:W-:Y:S02]  /*410a0*/  @!P0 IMAD.MOV.U32 R2, RZ, RZ, R38 ;  /* 0x000000ffff028224 */ /* 0x004fe400078e0026 */
[----:B------:R-:W-:Y:S01]  /*410b0*/  @!P0 IMAD.MOV.U32 R3, RZ, RZ, R39 ;  /* 0x000000ffff038224 */ /* 0x000fe200078e0027 */
[----:B------:R-:W-:Y:S01]  /*410c0*/  PRMT R186, RZ, 0x7610, R186 ;  /* 0x00007610ffba7816 */ /* 0x000fe200000000ba */
[----:B------:R-:W2:Y:S04]  /*410d0*/  LDL R39, [R1+0x15f4] ;  /* 0x0015f40001277983 */ /* 0x000ea80000100800 */
[----:B------:R3:W2:Y:S01]  /*410e0*/  @!P0 LDG.E.U8 R187, desc[UR6][R2.64] ;  /* 0x0000000602bb8981 */ /* 0x0006a2000c1e1100 */
[----:B------:R-:W-:-:S02]  /*410f0*/  PRMT R185, RZ, 0x7610, R185 ;  /* 0x00007610ffb97816 */ /* 0x000fc400000000b9 */
[----:B------:R-:W-:Y:S01]  /*41100*/  PRMT R184, RZ, 0x7610, R184 ;  /* 0x00007610ffb87816 */ /* 0x000fe200000000b8 */
[----:B------:R-:W2:Y:S01]  /*41110*/  LDL R38, [R1+0x15f8] ;  /* 0x0015f80001267983 */ /* 0x000ea20000100800 */
[----:B---3--:R-:W-:-:S03]  /*41120*/  @!P0 IMAD.MOV.U32 R3, RZ, RZ, R7 ;  /* 0x000000ffff038224 */ /* 0x008fc600078e0007 */
[----:B------:R-:W3:Y:S01]  /*41130*/  LDL R7, [R1+0x1674] ;  /* 0x0016740001077983 */ /* 0x000ee20000100800 */
[----:B------:R-:W-:-:S03]  /*41140*/  @!P0 IMAD.MOV.U32 R2, RZ, RZ, R6 ;  /* 0x000000ffff028224 */ /* 0x000fc600078e0006 */
        /* <DEDUP_REMOVED lines=8> */
[----:B------:R-:W-:Y:S01]  /*411d0*/  @!P0 IMAD.MOV.U32 R3, RZ, RZ, R36 ;  /* 0x000000ffff038224 */ /* 0x000fe200078e0024 */
[----:B------:R-:W-:Y:S01]  /*411e0*/  PRMT R183, RZ, 0x7610, R183 ;  /* 0x00007610ffb77816 */ /* 0x000fe200000000b7 */
[----:B------:R-:W2:Y:S04]  /*411f0*/  LDL R36, [R1+0x1534] ;  /* 0x0015340001247983 */ /* 0x000ea80000100800 */
[----:B------:R0:W2:Y:S01]  /*41200*/  @!P0 LDG.E.U8 R184, desc[UR6][R2.64] ;  /* 0x0000000602b88981 */ /* 0x0000a2000c1e1100 */
[----:B------:R-:W-:-:S03]  /*41210*/  PRMT R182, RZ, 0x7610, R182 ;  /* 0x00007610ffb67816 */ /* 0x000fc600000000b6 */
[----:B------:R-:W2:Y:S01]  /*41220*/  LDL R26, [R1+0x1538] ;  /* 0x00153800011a7983 */ /* 0x000ea20000100800 */
[----:B0-----:R-:W-:-:S03]  /*41230*/  @!P0 IMAD.MOV.U32 R3, RZ, RZ, R5 ;  /* 0x000000ffff038224 */ /* 0x001fc600078e0005 */
[----:B------:R-:W2:Y:S01]  /*41240*/  LDL R5, [R1+0x15b4] ;  /* 0x0015b40001057983 */ /* 0x000ea20000100800 */
[----:B----4-:R-:W-:-:S03]  /*41250*/  @!P0 IMAD.MOV.U32 R2, RZ, RZ, R4 ;  /* 0x000000ffff028224 */ /* 0x010fc600078e0004 */
[----:B------:R-:W4:Y:S04]  /*41260*/  LDL R4, [R1+0x15b8] ;  /* 0x0015b80001047983 */ /* 0x000f280000100800 */
[----:B------:R3:W4:Y:S02]  /*41270*/  @!P0 LDG.E.U8 R183, desc[UR6][R2.64] ;  /* 0x0000000602b78981 */ /* 0x000724000c1e1100 */
[----:B---3--:R-:W-:Y:S02]  /*41280*/  @!P0 IMAD.MOV.U32 R3, RZ, RZ, R7 ;  /* 0x000000ffff038224 */ /* 0x008fe400078e0007 */
[----:B------:R-:W3:Y:S01]  /*41290*/  LDL R7, [R1+0x1574] ;  /* 0x0015740001077983 */ /* 0x000ee20000100800 */
[----:B--2---:R-:W-:-:S03]  /*412a0*/  @!P0 IMAD.MOV.U32 R2, RZ, RZ, R6 ;  /* 0x000000ffff028224 */ /* 0x004fc600078e0006 */
[----:B------:R-:W2:Y:S01]  /*412b0*/  LDL R6, [R1+0x1578] ;  /* 0x0015780001067983 */ /* 0x000ea20000100800 */
[----:B------:R-:W-:-:S03]  /*412c0*/  PRMT R181, RZ, 0x7610, R181 ;  /* 0x00007610ffb57816 */ /* 0x000fc600000000b5 */
[----:B------:R0:W2:Y:S01]  /*412d0*/  @!P0 LDG.E.U8 R182, desc[UR6][R2.64] ;  /* 0x0000000602b68981 */ /* 0x0000a2000c1e1100 */
[----:B------:R-:W-:Y:S01]  /*412e0*/  PRMT R180, RZ, 0x7610, R180 ;  /* 0x00007610ffb47816 */ /* 0x000fe200000000b4 */
[----:B0-----:R-:W-:Y:S02]  /*412f0*/  @!P0 IMAD.MOV.U32 R2, RZ, RZ, R9 ;  /* 0x000000ffff028224 */ /* 0x001fe400078e0009 */
[----:B------:R-:W2:Y:S01]  /*41300*/  LDL R9, [R1+0x14f8] ;  /* 0x0014f80001097983 */ /* 0x000ea20000100800 */
[----:B------:R-:W-:-:S03]  /*41310*/  @!P0 IMAD.MOV.U32 R3, RZ, RZ, R25 ;  /* 0x000000ffff038224 */ /* 0x000fc600078e0019 */
[----:B------:R-:W2:Y:S04]  /*41320*/  LDL R25, [R1+0x14f4] ;  /* 0x0014f40001197983 */ /* 0x000ea80000100800 */
[----:B------:R0:W2:Y:S02]  /*41330*/  @!P0 LDG.E.U8 R181, desc[UR6][R2.64] ;  /* 0x0000000602b58981 */ /* 0x0000a4000c1e1100 */
[----:B0-----:R-:W-:Y:S02]  /*41340*/  @!P0 IMAD.MOV.U32 R2, RZ, RZ, R38 ;  /* 0x000000ffff028224 */ /* 0x001fe400078e0026 */
[----:B------:R-:W-:Y:S01]  /*41350*/  @!P0 IMAD.MOV.U32 R3, RZ, RZ, R39 ;  /* 0x000000ffff038224 */ /* 0x000fe200078e0027 */
[----:B------:R-:W-:Y:S01]  /*41360*/  PRMT R179, RZ, 0x7610, R179 ;  /* 0x00007610ffb37816 */ /* 0x000fe200000000b3 */
[----:B------:R-:W2:Y:S04]  /*41370*/  LDL R39, [R1+0x1434] ;  /* 0x0014340001277983 */ /* 0x000ea80000100800 */
[----:B------:R0:W2:Y:S01]  /*41380*/  @!P0 LDG.E.U8 R180, desc[UR6][R2.64] ;  /* 0x0000000602b48981 */ /* 0x0000a2000c1e1100 */
[----:B------:R-:W-:-:S02]  /*41390*/  PRMT R178, RZ, 0x7610, R178 ;  /* 0x00007610ffb27816 */ /* 0x000fc400000000b2 */
[----:B------:R-:W-:Y:S01]  /*413a0*/  PRMT R177, RZ, 0x7610, R177 ;  /* 0x00007610ffb17816 */ /* 0x000fe200000000b1 */
        /* <DEDUP_REMOVED lines=18> */
[----:B0-----:R-:W-:Y:S02]  /*414d0*/  @!P0 IMAD.MOV.U32 R2, RZ, RZ, R9 ;  /* 0x000000ffff028224 */ /* 0x001fe400078e0009 */
[----:B------:R-:W-:Y:S01]  /*414e0*/  @!P0 IMAD.MOV.U32 R3, RZ, RZ, R25 ;  /* 0x000000ffff038224 */ /* 0x000fe200078e0019 */
[----:B------:R-:W2:Y:S04]  /*414f0*/  LDL R9, [R1+0x13f8] ;  /* 0x0013f80001097983 */ /* 0x000ea80000100800 */
[----:B------:R-:W2:Y:S04]  /*41500*/  LDL R25, [R1+0x13f4] ;  /* 0x0013f40001197983 */ /* 0x000ea80000100800 */
[----:B------:R0:W2:Y:S02]  /*41510*/  @!P0 LDG.E.U8 R176, desc[UR6][R2.64] ;  /* 0x0000000602b08981 */ /* 0x0000a4000c1e1100 */
[----:B0-----:R-:W-:-:S02]  /*41520*/  @!P0 IMAD.MOV.U32 R3, RZ, RZ, R5 ;  /* 0x000000ffff038224 */ /* 0x001fc400078e0005 */
        /* <DEDUP_REMOVED lines=8> */
[----:B------:R-:W-:Y:S02]  /*415b0*/  PRMT R174, RZ, 0x7610, R174 ;  /* 0x00007610ffae7816 */ /* 0x000fe400000000ae */
[----:B------:R-:W-:-:S04]  /*415c0*/  PRMT R173, RZ, 0x7610, R173 ;  /* 0x00007610ffad7816 */ /* 0x000fc800000000ad */
        /* <DEDUP_REMOVED lines=19> */
[----:B0-----:R-:W-:Y:S02]  /*41700*/  @!P0 IMAD.MOV.U32 R2, RZ, RZ, R26 ;  /* 0x000000ffff028224 */ /* 0x001fe400078e001a */
[----:B------:R-:W-:Y:S01]  /*41710*/  @!P0 IMAD.MOV.U32 R3, RZ, RZ, R36 ;  /* 0x000000ffff038224 */ /* 0x000fe200078e0024 */
[----:B------:R-:W-:Y:S01]  /*41720*/  PRMT R169, RZ, 0x7610, R169 ;  /* 0x00007610ffa97816 */ /* 0x000fe200000000a9 */
[----:B------:R-:W4:Y:S04]  /*41730*/  LDL R36, [R1+0x11b4] ;  /* 0x0011b40001247983 */ /* 0x000f280000100800 */
[----:B------:R3:W4:Y:S01]  /*41740*/  @!P0 LDG.E.U8 R170, desc[UR6][R2.64] ;  /* 0x0000000602aa8981 */ /* 0x000722000c1e1100 */
[----:B------:R-:W-:-:S03]  /*41750*/  PRMT R168, RZ, 0x7610, R168 ;  /* 0x00007610ffa87816 */ /* 0x000fc600000000a8 */
[----:B------:R-:W4:Y:S01]  /*41760*/  LDL R26, [R1+0x11b8] ;  /* 0x0011b800011a7983 */ /* 0x000f220000100800 */
[----:B---3--:R-:W-:-:S03]  /*41770*/  @!P0 IMAD.MOV.U32 R3, RZ, RZ, R7 ;  /* 0x000000ffff038224 */ /* 0x008fc600078e0007 */
[----:B------:R-:W3:Y:S01]  /*41780*/  LDL R7, [R1+0x1234] ;  /* 0x0012340001077983 */ /* 0x000ee20000100800 */
[----:B--2---:R-:W-:-:S03]  /*41790*/  @!P0 IMAD.MOV.U32 R2, RZ, RZ, R6 ;  /* 0x000000ffff028224 */ /* 0x004fc600078e0006 */
[----:B------:R-:W2:Y:S04]  /*417a0*/  LDL R6, [R1+0x1238] ;  /* 0x0012380001067983 */ /* 0x000ea80000100800 */
[----:B------:R0:W2:Y:S01]  /*417b0*/  @!P0 LDG.E.U8 R169, desc[UR6][R2.64] ;  /* 0x0000000602a98981 */ /* 0x0000a2000c1e1100 */
[----:B------:R-:W-:Y:S02]  /*417c0*/  PRMT R167, RZ, 0x7610, R167 ;  /* 0x00007610ffa77816 */ /* 0x000fe400000000a7 */
[----:B------:R-:W-:Y:S01]  /*417d0*/  PRMT R166, RZ, 0x7610, R166 ;  /* 0x00007610ffa67816 */ /* 0x000fe200000000a6 */
[----:B0-----:R-:W-:Y:S02]  /*417e0*/  @!P0 IMAD.MOV.U32 R2, RZ, RZ, R9 ;  /* 0x000000ffff028224 */ /* 0x001fe400078e0009 */
[----:B------:R-:W2:Y:S01]  /*417f0*/  LDL R9, [R1+0x11f8] ;  /* 0x0011f80001097983 */ /* 0x000ea20000100800 */
[----:B------:R-:W-:-:S03]  /*41800*/  @!P0 IMAD.MOV.U32 R3, RZ, RZ, R25 ;  /* 0x000000ffff038224 */ /* 0x000fc600078e0019 */
[----:B------:R-:W2:Y:S04]  /*41810*/  LDL R25, [R1+0x11f4] ;  /* 0x0011f40001197983 */ /* 0x000ea80000100800 */
[----:B------:R0:W2:Y:S02]  /*41820*/  @!P0 LDG.E.U8 R168, desc[UR6][R2.64] ;  /* 0x0000000602a88981 */ /* 0x0000a4000c1e1100 */
[----:B0-----:R-:W-:Y:S02]  /*41830*/  @!P0 IMAD.MOV.U32 R3, RZ, RZ, R5 ;  /* 0x000000ffff038224 */ /* 0x001fe400078e0005 */
        /* <DEDUP_REMOVED lines=9> */
[----:B------:R-:W-:-:S02]  /*418d0*/  PRMT R164, RZ, 0x7610, R164 ;  /* 0x00007610ffa47816 */ /* 0x000fc400000000a4 */
[----:B------:R-:W-:Y:S01]  /*418e0*/  PRMT R163, RZ, 0x7610, R163 ;  /* 0x00007610ffa37816 */ /* 0x000fe200000000a3 */
[----:B------:R-:W4:Y:S01]  /*418f0*/  LDL R38, [R1+0xca0] ;  /* 0x000ca00001267983 */ /* 0x000f220000100800 */
[----:B---3--:R-:W-:-:S03]  /*41900*/  @!P0 IMAD.MOV.U32 R3, RZ, RZ, R7 ;  /* 0x000000ffff038224 */ /* 0x008fc600078e0007 */
[----:B------:R-:W3:Y:S01]  /*41910*/  LDL R7, [R1+0x1134] ;  /* 0x0011340001077983 */ /* 0x000ee20000100800 */
[----:B--2---:R-:W-:-:S03]  /*41920*/  @!P0 IMAD.MOV.U32 R2, RZ, RZ, R6 ;  /* 0x000000ffff028224 */ /* 0x004fc600078e0006 */
[----:B------:R-:W2:Y:S04]  /*41930*/  LDL R6, [R1+0x1138] ;  /* 0x0011380001067983 */ /* 0x000ea80000100800 */
        /* <DEDUP_REMOVED lines=11> */
[----:B------:R0:W2:Y:S04]  /*419f0*/  @!P0 LDG.E.U8 R163, desc[UR6][R2.64] ;  /* 0x0000000602a38981 */ /* 0x0000a8000c1e1100 */
        /* <DEDUP_REMOVED lines=59> */
[----:B------:R0:W2:Y:S01]  /*41db0*/  @!P0 LDG.E.U8 R153, desc[UR6][R2.64] ;  /* 0x0000000602998981 */ /* 0x0000a2000c1e1100 */
[----:B------:R-:W-:Y:S01]  /*41dc0*/  PRMT R23, RZ, 0x7610, R23 ;  /* 0x00007610ff177816 */ /* 0x000fe20000000017 */
[----:B0-----:R-:W-:Y:S01]  /*41dd0*/  @!P0 IMAD.MOV.U32 R3, RZ, RZ, R39 ;  /* 0x000000ffff038224 */ /* 0x001fe200078e0027 */
[----:B------:R-:W-:Y:S02]  /*41de0*/  PRMT R22, RZ, 0x7610, R22 ;  /* 0x00007610ff167816 */ /* 0x000fe40000000016 */
[----:B------:R-:W-:Y:S01]  /*41df0*/  PRMT R21, RZ, 0x7610, R21 ;  /* 0x00007610ff157816 */ /* 0x000fe20000000015 */
[----:B------:R-:W-:Y:S02]  /*41e00*/  @!P0 IMAD.MOV.U32 R2, RZ, RZ, R25 ;  /* 0x000000ffff028224 */ /* 0x000fe400078e0019 */
[----:B------:R-:W2:Y:S04]  /*41e10*/  LDL.LU R25, [R1+0x99c] ;  /* 0x00099c0001197983 */ /* 0x000ea80000300800 */
[----:B------:R0:W2:Y:S04]  /*41e20*/  @!P0 LDG.E.U8 R152, desc[UR6][R2.64] ;  /* 0x0000000602988981 */ /* 0x0000a8000c1e1100 */
[----:B------:R-:W2:Y:S04]  /*41e30*/  LDL R41, [R1+0x1cec] ;  /* 0x001cec0001297983 */ /* 0x000ea80000100800 */
[----:B------:R-:W2:Y:S01]  /*41e40*/  LDL R39, [R1+0x1cac] ;  /* 0x001cac0001277983 */ /* 0x000ea20000100800 */
[----:B0-----:R-:W-:-:S02]  /*41e50*/  @!P0 IMAD.MOV.U32 R2, RZ, RZ, R36 ;  /* 0x000000ffff028224 */ /* 0x001fc400078e0024 */
[----:B------:R-:W-:-:S05]  /*41e60*/  @!P0 IMAD.MOV.U32 R3, RZ, RZ, R38 ;  /* 0x000000ffff038224 */ /* 0x000fca00078e0026 */
[----:B------:R0:W2:Y:S02]  /*41e70*/  @!P0 LDG.E.U8 R23, desc[UR6][R2.64] ;  /* 0x0000000602178981 */ /* 0x0000a4000c1e1100 */
[----:B0-----:R-:W-:Y:S02]  /*41e80*/  @!P0 IMAD.MOV.U32 R3, RZ, RZ, R5 ;  /* 0x000000ffff038224 */ /* 0x001fe400078e0005 */
[----:B------:R-:W2:Y:S01]  /*41e90*/  LDL R5, [R1+0x111c] ;  /* 0x00111c0001057983 */ /* 0x000ea20000100800 */
[----:B----4-:R-:W-:-:S03]  /*41ea0*/  @!P0 IMAD.MOV.U32 R2, RZ, RZ, R4 ;  /* 0x000000ffff028224 */ /* 0x010fc600078e0004 */
[----:B------:R-:W4:Y:S04]  /*41eb0*/  LDL R4, [R1+0x1d20] ;  /* 0x001d200001047983 */ /* 0x000f280000100800 */
[----:B------:R0:W4:Y:S02]  /*41ec0*/  @!P0 LDG.E.U8 R22, desc[UR6][R2.64] ;  /* 0x0000000602168981 */ /* 0x000124000c1e1100 */
[----:B0-----:R-:W-:Y:S02]  /*41ed0*/  @!P0 IMAD.MOV.U32 R2, RZ, RZ, R9 ;  /* 0x000000ffff028224 */ /* 0x001fe400078e0009 */
[----:B------:R-:W-:Y:S02]  /*41ee0*/  @!P0 IMAD.MOV.U32 R3, RZ, RZ, R26 ;  /* 0x000000ffff038224 */ /* 0x000fe400078e001a */
[----:B------:R-:W4:Y:S04]  /*41ef0*/  LDL R26, [R1+0x1cb0] ;  /* 0x001cb000011a7983 */ /* 0x000f280000100800 */
[----:B------:R3:W4:Y:S02]  /*41f00*/  @!P0 LDG.E.U8 R21, desc[UR6][R2.64] ;  /* 0x0000000602158981 */ /* 0x000724000c1e1100 */
[----:B---3--:R-:W-:-:S02]  /*41f10*/  @!P0 IMAD.MOV.U32 R3, RZ, RZ, R7 ;  /* 0x000000ffff038224 */ /* 0x008fc400078e0007 */
[----:B------:R-:W3:Y:S01]  /*41f20*/  LDL R7, [R1+0x1cf0] ;  /* 0x001cf00001077983 */ /* 0x000ee20000100800 */
[----:B--2---:R-:W-:-:S03]  /*41f30*/  @!P0 IMAD.MOV.U32 R2, RZ, RZ, R6 ;  /* 0x000000ffff028224 */ /* 0x004fc600078e0006 */
[----:B------:R-:W2:Y:S04]  /*41f40*/  LDL.LU R189, [R1+0x960] ;  /* 0x0009600001bd7983 */ /* 0x000ea80000300800 */
[----:B------:R0:W-:Y:S04]  /*41f50*/  STL [R1+0x1d5c], R0 ;  /* 0x001d5c0001007387 */ /* 0x0001e80000100800 */
[----:B------:R-:W2:Y:S04]  /*41f60*/  LDL R36, [R1+0x1c6c] ;  /* 0x001c6c0001247983 */ /* 0x000ea80000100800 */
[----:B------:R-:W2:Y:S01]  /*41f70*/  LDL R6, [R1+0x1c70] ;  /* 0x001c700001067983 */ /* 0x000ea20000100800 */
[----:B------:R-:W-:-:S02]  /*41f80*/  PRMT R20, RZ, 0x7610, R20 ;  /* 0x00007610ff147816 */ /* 0x000fc40000000014 */
[----:B------:R-:W-:-:S04]  /*41f90*/  PRMT R19, RZ, 0x7610, R19 ;  /* 0x00007610ff137816 */ /* 0x000fc80000000013 */
[----:B------:R1:W2:Y:S01]  /*41fa0*/  @!P0 LDG.E.U8 R20, desc[UR6][R2.64] ;  /* 0x0000000602148981 */ /* 0x0002a2000c1e1100 */
[----:B------:R-:W-:Y:S01]  /*41fb0*/  PRMT R18, RZ, 0x7610, R18 ;  /* 0x00007610ff127816 */ /* 0x000fe20000000012 */
[----:B-1----:R-:W-:Y:S02]  /*41fc0*/  @!P0 IMAD.MOV.U32 R2, RZ, RZ, R0 ;  /* 0x000000ffff028224 */ /* 0x002fe400078e0000 */
[----:B------:R-:W-:-:S05]  /*41fd0*/  @!P0 IMAD.MOV.U32 R3, RZ, RZ, R25 ;  /* 0x000000ffff038224 */ /* 0x000fca00078e0019 */
[----:B------:R1:W2:Y:S01]  /*41fe0*/  @!P0 LDG.E.U8 R19, desc[UR6][R2.64] ;  /* 0x0000000602138981 */ /* 0x0002a2000c1e1100 */
[----:B------:R-:W-:Y:S02]  /*41ff0*/  PRMT R17, RZ, 0x7610, R17 ;  /* 0x00007610ff117816 */ /* 0x000fe40000000011 */
[----:B------:R-:W-:Y:S02]  /*42000*/  PRMT R16, RZ, 0x7610, R16 ;  /* 0x00007610ff107816 */ /* 0x000fe40000000010 */
[----:B------:R-:W-:Y:S01]  /*42010*/  PRMT R15, RZ, 0x7610, R15 ;  /* 0x00007610ff0f7816 */ /* 0x000fe2000000000f */
[----:B-1----:R-:W-:Y:S02]  /*42020*/  @!P0 IMAD.MOV.U32 R3, RZ, RZ, R5 ;  /* 0x000000ffff038224 */ /* 0x002fe400078e0005 */
[----:B------:R-:W2:Y:S01]  /*42030*/  LDL.LU R5, [R1+0x860] ;  /* 0x0008600001057983 */ /* 0x000ea20000300800 */
[----:B----4-:R-:W-:-:S03]  /*42040*/  @!P0 IMAD.MOV.U32 R2, RZ, RZ, R4 ;  /* 0x000000ffff028224 */ /* 0x010fc600078e0004 */
[----:B------:R-:W4:Y:S04]  /*42050*/  LDL.LU R4, [R1+0x864] ;  /* 0x0008640001047983 */ /* 0x000f280000300800 */
[----:B------:R1:W4:Y:S04]  /*42060*/  @!P0 LDG.E.U8 R18, desc[UR6][R2.64] ;  /* 0x0000000602128981 */ /* 0x000328000c1e1100 */
[----:B------:R-:W4:Y:S04]  /*42070*/  LDL.LU R9, [R1+0x854] ;  /* 0x0008540001097983 */ /* 0x000f280000300800 */
[----:B------:R-:W4:Y:S01]  /*42080*/  LDL.LU R38, [R1+0x858] ;  /* 0x0008580001267983 */ /* 0x000f220000300800 */
[----:B-1----:R-:W-:-:S03]  /*42090*/  @!P0 IMAD.MOV.U32 R3, RZ, RZ, R41 ;  /* 0x000000ffff038224 */ /* 0x002fc600078e0029 */
[----:B0-----:R-:W4:Y:S01]  /*420a0*/  LDL R0, [R1+0x1bb0] ;  /* 0x001bb00001007983 */ /* 0x001f220000100800 */
[----:B---3--:R-:W-:-:S03]  /*420b0*/  @!P0 IMAD.MOV.U32 R2, RZ, RZ, R7 ;  /* 0x000000ffff028224 */ /* 0x008fc600078e0007 */
[----:B------:R-:W3:Y:S04]  /*420c0*/  LDL R7, [R1+0x1c30] ;  /* 0x001c300001077983 */ /* 0x000ee80000100800 */
[----:B------:R0:W4:Y:S04]  /*420d0*/  @!P0 LDG.E.U8 R17, desc[UR6][R2.64] ;  /* 0x0000000602118981 */ /* 0x000128000c1e1100 */
[----:B------:R-:W4:Y:S01]  /*420e0*/  LDL.LU R41, [R1+0x850] ;  /* 0x0008500001297983 */ /* 0x000f220000300800 */
[----:B0-----:R-:W-:Y:S02]  /*420f0*/  @!P0 IMAD.MOV.U32 R2, RZ, RZ, R26 ;  /* 0x000000ffff028224 */ /* 0x001fe400078e001a */
[----:B------:R-:W-:Y:S01]  /*42100*/  @!P0 IMAD.MOV.U32 R3, RZ, RZ, R39 ;  /* 0x000000ffff038224 */ /* 0x000fe200078e0027 */
[----:B------:R-:W4:Y:S04]  /*42110*/  LDL.LU R26, [R1+0x840] ;  /* 0x00084000011a7983 */ /* 0x000f280000300800 */
[----:B------:R2:W4:Y:S04]  /*42120*/  @!P0 LDG.E.U8 R16, desc[UR6][R2.64] ;  /* 0x0000000602108981 */ /* 0x000528000c1e1100 */
[----:B------:R-:W4:Y:S01]  /*42130*/  LDL.LU R39, [R1+0x848] ;  /* 0x0008480001277983 */ /* 0x000f220000300800 */
[----:B--2---:R-:W-:-:S02]  /*42140*/  @!P0 IMAD.MOV.U32 R2, RZ, RZ, R6 ;  /* 0x000000ffff028224 */ /* 0x004fc400078e0006 */
[----:B------:R-:W-:Y:S01]  /*42150*/  @!P0 IMAD.MOV.U32 R3, RZ, RZ, R36 ;  /* 0x000000ffff038224 */ /* 0x000fe200078e0024 */
[----:B------:R-:W2:Y:S04]  /*42160*/  LDL.LU R6, [R1+0x838] ;  /* 0x0008380001067983 */ /* 0x000ea80000300800 */
[----:B------:R-:W2:Y:S04]  /*42170*/  LDL.LU R36, [R1+0x83c] ;  /* 0x00083c0001247983 */ /* 0x000ea80000300800 */
[----:B------:R0:W2:Y:S04]  /*42180*/  @!P0 LDG.E.U8 R15, desc[UR6][R2.64] ;  /* 0x00000006020f8981 */ /* 0x0000a8000c1e1100 */
[----:B------:R-:W3:Y:S01]  /*42190*/  LDL R3, [R1+0x95c] ;  /* 0x00095c0001037983 */ /* 0x000ee20000100800 */
[----:B------:R-:W-:Y:S01]  /*421a0*/  PRMT R14, RZ, 0x7610, R14 ;  /* 0x00007610ff0e7816 */ /* 0x000fe2000000000e */
[----:B0-----:R-:W-:Y:S01]  /*421b0*/  @!P0 IMAD.MOV.U32 R2, RZ, RZ, R189 ;  /* 0x000000ffff028224 */ /* 0x001fe200078e00bd */
[----:B------:R-:W-:-:S04]  /*421c0*/  PRMT R13, RZ, 0x7610, R13 ;  /* 0x00007610ff0d7816 */ /* 0x000fc8000000000d */
[----:B---3--:R0:W3:Y:S04]  /*421d0*/  @!P0 LDG.E.U8 R14, desc[UR6][R2.64] ;  /* 0x00000006020e8981 */ /* 0x0080e8000c1e1100 */
[----:B------:R-:W4:Y:S01]  /*421e0*/  LDL R3, [R1+0x1c2c] ;  /* 0x001c2c0001037983 */ /* 0x000f220000100800 */
[----:B0-----:R-:W-:-:S03]  /*421f0*/  @!P0 IMAD.MOV.U32 R2, RZ, RZ, R7 ;  /* 0x000000ffff028224 */ /* 0x001fc600078e0007 */
[----:B------:R-:W3:Y:S04]  /*42200*/  LDL.LU R7, [R1+0x818] ;  /* 0x0008180001077983 */ /* 0x000ee80000300800 */
[----:B----4-:R0:W4:Y:S04]  /*42210*/  @!P0 LDG.E.U8 R13, desc[UR6][R2.64] ;  /* 0x00000006020d8981 */ /* 0x010128000c1e1100 */
[----:B------:R-:W0:Y:S04]  /*42220*/  LDL R2, [R1+0x1bec] ;  /* 0x001bec0001027983 */ /* 0x000e280000100800 */
[----:B------:R-:W0:Y:S01]  /*42230*/  LDL R3, [R1+0x1bf0] ;  /* 0x001bf00001037983 */ /* 0x000e220000100800 */
[----:B------:R-:W-:-:S02]  /*42240*/  PRMT R12, RZ, 0x7610, R12 ;  /* 0x00007610ff0c7816 */ /* 0x000fc4000000000c */
[----:B0-----:R-:W-:-:S04]  /*42250*/  @!P0 LOP3.LUT R3, R3, R2, RZ, 0x3c, !PT ;  /* 0x0000000203038212 */ /* 0x001fc800078e3cff */
[----:B------:R-:W-:-:S04]  /*42260*/  @!P0 LOP3.LUT R2, R3, R2, RZ, 0x3c, !PT ;  /* 0x0000000203028212 */ /* 0x000fc800078e3cff */
[----:B------:R-:W-:-:S05]  /*42270*/  @!P0 LOP3.LUT R3, R3, R2, RZ, 0x3c, !PT ;  /* 0x0000000203038212 */ /* 0x000fca00078e3cff */
[----:B------:R0:W4:Y:S04]  /*42280*/  @!P0 LDG.E.U8 R12, desc[UR6][R2.64] ;  /* 0x00000006020c8981 */ /* 0x000128000c1e1100 */
[----:B------:R-:W2:Y:S01]  /*42290*/  LDL R3, [R1+0x1bac] ;  /* 0x001bac0001037983 */ /* 0x000ea20000100800 */
[----:B------:R-:W-:Y:S01]  /*422a0*/  PRMT R11, RZ, 0x7610, R11 ;  /* 0x00007610ff0b7816 */ /* 0x000fe2000000000b */
[----:B0-----:R-:W-:Y:S01]  /*422b0*/  @!P0 IMAD.MOV.U32 R2, RZ, RZ, R0 ;  /* 0x000000ffff028224 */ /* 0x001fe200078e0000 */
[----:B------:R-:W-:Y:S01]  /*422c0*/  LOP3.LUT R5, R5, 0xffff, RZ, 0xc0, !PT ;  /* 0x0000ffff05057812 */ /* 0x000fe200078ec0ff */
[----:B------:R-:W4:Y:S01]  /*422d0*/  LDL.LU R0, [R1+0x810] ;  /* 0x0008100001007983 */ /* 0x000f220000300800 */
[----:B------:R-:W-:-:S03]  /*422e0*/  LOP3.LUT R4, R4, 0xffff, RZ, 0xc0, !PT ;  /* 0x0000ffff04047812 */ /* 0x000fc600078ec0ff */
[----:B--2---:R0:W2:Y:S02]  /*422f0*/  @!P0 LDG.E.U8 R11, desc[UR6][R2.64] ;  /* 0x00000006020b8981 */ /* 0x0040a4000c1e1100 */
[----:B0-----:R-:W-:Y:S02]  /*42300*/  LOP3.LUT R2, R38, 0xffff, RZ, 0xc0, !PT ;  /* 0x0000ffff26027812 */ /* 0x001fe400078ec0ff */
[----:B------:R-:W-:Y:S02]  /*42310*/  PRMT R38, R5, 0x3340, R4 ;  /* 0x0000334005267816 */ /* 0x000fe40000000004 */
[----:B------:R-:W3:Y:S04]  /*42320*/  LDL.LU R5, [R1+0x85c] ;  /* 0x00085c0001057983 */ /* 0x000ee80000300800 */
[----:B------:R-:W4:Y:S01]  /*42330*/  LDL.LU R4, [R1+0x84c] ;  /* 0x00084c0001047983 */ /* 0x000f220000300800 */
[----:B------:R-:W-:-:S04]  /*42340*/  LOP3.LUT R3, R9, 0xffff, RZ, 0xc0, !PT ;  /* 0x0000ffff09037812 */ /* 0x000fc800078ec0ff */
[----:B------:R-:W-:Y:S02]  /*42350*/  PRMT R9, R3, 0x3340, R2 ;  /* 0x0000334003097816 */ /* 0x000fe40000000002 */
[----:B------:R-:W-:Y:S02]  /*42360*/  LOP3.LUT R2, R26, 0xffff, RZ, 0xc0, !PT ;  /* 0x0000ffff1a027812 */ /* 0x000fe400078ec0ff */
[----:B---3--:R-:W-:Y:S02]  /*42370*/  LOP3.LUT R5, R5, 0xffff, RZ, 0xc0, !PT ;  /* 0x0000ffff05057812 */ /* 0x008fe400078ec0ff */
[----:B----4-:R-:W-:-:S04]  /*42380*/  LOP3.LUT R4, R4, 0xffff, RZ, 0xc0, !PT ;  /* 0x0000ffff04047812 */ /* 0x010fc800078ec0ff */
[----:B------:R-:W-:Y:S02]  /*42390*/  PRMT R26, R5, 0x3340, R4 ;  /* 0x00003340051a7816 */ /* 0x000fe40000000004 */
[----:B------:R-:W3:Y:S01]  /*423a0*/  LDL.LU R4, [R1+0x844] ;  /* 0x0008440001047983 */ /* 0x000ee20000300800 */
[----:B------:R-:W-:-:S04]  /*423b0*/  LOP3.LUT R3, R41, 0xffff, RZ, 0xc0, !PT ;  /* 0x0000ffff29037812 */ /* 0x000fc800078ec0ff */
[----:B------:R-:W-:Y:S02]  /*423c0*/  PRMT R41, R3, 0x3340, R2 ;  /* 0x0000334003297816 */ /* 0x000fe40000000002 */
[----:B------:R-:W-:Y:S02]  /*423d0*/  LOP3.LUT R2, R36, 0xffff, RZ, 0xc0, !PT ;  /* 0x0000ffff24027812 */ /* 0x000fe400078ec0ff */
[----:B------:R-:W-:-:S04]  /*423e0*/  LOP3.LUT R3, R6, 0xffff, RZ, 0xc0, !PT ;  /* 0x0000ffff06037812 */ /* 0x000fc800078ec0ff */
[----:B------:R-:W-:Y:S02]  /*423f0*/  PRMT R6, R3, 0x3340, R2 ;  /* 0x0000334003067816 */ /* 0x000fe40000000002 */
[----:B---3--:R-:W-:Y:S02]  /*42400*/  LOP3.LUT R5, R4, 0xffff, RZ, 0xc0, !PT ;  /* 0x0000ffff04057812 */ /* 0x008fe400078ec0ff */
[----:B------:R-:W-:Y:S02]  /*42410*/  LOP3.LUT R4, R39, 0xffff, RZ, 0xc0, !PT ;  /* 0x0000ffff27047812 */ /* 0x000fe400078ec0ff */
[----:B------:R-:W3:Y:S02]  /*42420*/  LDL R39, [R1+0x1d3c] ;  /* 0x001d3c0001277983 */ /* 0x000ee40000100800 */
[----:B------:R-:W-:Y:S02]  /*42430*/  PRMT R36, R5, 0x3340, R4 ;  /* 0x0000334005247816 */ /* 0x000fe40000000004 */
[----:B------:R-:W4:Y:S04]  /*42440*/  LDL.LU R5, [R1+0x824] ;  /* 0x0008240001057983 */ /* 0x000f280000300800 */
[----:B------:R-:W2:Y:S04]  /*42450*/  LDL.LU R4, [R1+0x82c] ;  /* 0x00082c0001047983 */ /* 0x000ea80000300800 */
[----:B------:R-:W3:Y:S01]  /*42460*/  LDL.LU R2, [R1+0x834] ;  /* 0x0008340001027983 */ /* 0x000ee20000300800 */
[----:B------:R-:W-:-:S02]  /*42470*/  PRMT R6, R36, 0x5410, R6 ;  /* 0x0000541024067816 */ /* 0x000fc40000000006 */
[----:B----4-:R-:W-:Y:S02]  /*42480*/  LOP3.LUT R5, R5, 0xffff, RZ, 0xc0, !PT ;  /* 0x0000ffff05057812 */ /* 0x010fe400078ec0ff */
[----:B--2---:R-:W-:Y:S02]  /*42490*/  LOP3.LUT R4, R4, 0xffff, RZ, 0xc0, !PT ;  /* 0x0000ffff04047812 */ /* 0x004fe400078ec0ff */
[----:B---3--:R-:W-:Y:S02]  /*424a0*/  LOP3.LUT R3, R2, 0xffff, RZ, 0xc0, !PT ;  /* 0x0000ffff02037812 */ /* 0x008fe400078ec0ff */
[----:B------:R-:W-:Y:S02]  /*424b0*/  LOP3.LUT R2, R7, 0xffff, RZ, 0xc0, !PT ;  /* 0x0000ffff07027812 */ /* 0x000fe400078ec0ff */
[----:B------:R-:W-:Y:S02]  /*424c0*/  PRMT R7, R5, 0x3340, R4 ;  /* 0x0000334005077816 */ /* 0x000fe40000000004 */
[----:B------:R-:W-:-:S02]  /*424d0*/  PRMT R2, R3, 0x3340, R2 ;  /* 0x0000334003027816 */ /* 0x000fc40000000002 */
[----:B------:R-:W2:Y:S01]  /*424e0*/  LDL.LU R3, [R1+0x81c] ;  /* 0x00081c0001037983 */ /* 0x000ea20000300800 */
[----:B------:R-:W-:Y:S02]  /*424f0*/  PRMT R4, R38, 0x5410, R9 ;  /* 0x0000541026047816 */ /* 0x000fe40000000009 */
[----:B------:R-:W-:Y:S01]  /*42500*/  PRMT R5, R26, 0x5410, R41 ;  /* 0x000054101a057816 */ /* 0x000fe20000000029 */
[----:B------:R-:W3:Y:S01]  /*42510*/  LDL.LU R9, [R1+0x254c] ;  /* 0x00254c0001097983 */ /* 0x000ee20000300800 */
[----:B------:R-:W-:-:S03]  /*42520*/  PRMT R7, R7, 0x5410, R2 ;  /* 0x0000541007077816 */ /* 0x000fc60000000002 */
[----:B------:R-:W4:Y:S04]  /*42530*/  LDL.LU R38, [R1+0x2548] ;  /* 0x0025480001267983 */ /* 0x000f280000300800 */
[----:B------:R-:W3:Y:S04]  /*42540*/  LDL.LU R41, [R1+0x2544] ;  /* 0x0025440001297983 */ /* 0x000ee80000300800 */
[----:B------:R-:W4:Y:S04]  /*42550*/  LDL.LU R26, [R1+0x2540] ;  /* 0x00254000011a7983 */ /* 0x000f280000300800 */
[----:B------:R-:W3:Y:S04]  /*42560*/  LDL.LU R36, [R1+0x253c] ;  /* 0x00253c0001247983 */ /* 0x000ee80000300800 */
[----:B------:R-:W4:Y:S04]  /*42570*/  LDL.LU R2, [R1+0x830] ;  /* 0x0008300001027983 */ /* 0x000f280000300800 */
[----:B------:R0:W-:Y:S04]  /*42580*/  STS.128 [R39+UR4+0x10000], R4 ;  /* 0x0100000427007988 */ /* 0x0001e80008000c04 */
[----:B0-----:R-:W3:Y:S01]  /*42590*/  LDL.LU R39, [R1+0x2538] ;  /* 0x0025380001277983 */ /* 0x001ee20000300800 */
[----:B--2---:R-:W-:-:S02]  /*425a0*/  LOP3.LUT R4, R3, 0xffff, RZ, 0xc0, !PT ;  /* 0x0000ffff03047812 */ /* 0x004fc400078ec0ff */
[----:B----4-:R-:W-:Y:S02]  /*425b0*/  LOP3.LUT R5, R2, 0xffff, RZ, 0xc0, !PT ;  /* 0x0000ffff02057812 */ /* 0x010fe400078ec0ff */
[----:B---3--:R-:W-:Y:S02]  /*425c0*/  LOP3.LUT R3, R39, 0xffff, RZ, 0xc0, !PT ;  /* 0x0000ffff27037812 */ /* 0x008fe400078ec0ff */
[----:B------:R-:W-:Y:S02]  /*425d0*/  PRMT R39, R5, 0x3340, R4 ;  /* 0x0000334005277816 */ /* 0x000fe40000000004 */
[----:B------:R-:W-:Y:S02]  /*425e0*/  LOP3.LUT R4, R26, 0xffff, RZ, 0xc0, !PT ;  /* 0x0000ffff1a047812 */ /* 0x000fe400078ec0ff */
[----:B------:R-:W-:Y:S01]  /*425f0*/  LOP3.LUT R5, R0, 0xffff, RZ, 0xc0, !PT ;  /* 0x0000ffff00057812 */ /* 0x000fe200078ec0ff */
[----:B------:R-:W2:Y:S04]  /*42600*/  LDL.LU R26, [R1+0x2534] ;  /* 0x00253400011a7983 */ /* 0x000ea80000300800 */
[----:B------:R-:W3:Y:S01]  /*42610*/  LDL R0, [R1+0x1d38] ;  /* 0x001d380001007983 */ /* 0x000ee20000100800 */
[----:B------:R-:W-:-:S04]  /*42620*/  LOP3.LUT R2, R36, 0xffff, RZ, 0xc0, !PT ;  /* 0x0000ffff24027812 */ /* 0x000fc800078ec0ff */
[----:B------:R-:W-:Y:S02]  /*42630*/  PRMT R36, R3, 0x3340, R2 ;  /* 0x0000334003247816 */ /* 0x000fe40000000002 */
[----:B------:R-:W-:Y:S02]  /*42640*/  LOP3.LUT R3, R41, 0xffff, RZ, 0xc0, !PT ;  /* 0x0000ffff29037812 */ /* 0x000fe400078ec0ff */
[----:B------:R-:W-:Y:S02]  /*42650*/  LOP3.LUT R2, R38, 0xffff, RZ, 0xc0, !PT ;  /* 0x0000ffff26027812 */ /* 0x000fe400078ec0ff */
[----:B------:R-:W-:Y:S02]  /*42660*/  PRMT R41, R5, 0x3340, R4 ;  /* 0x0000334005297816 */ /* 0x000fe40000000004 */
[----:B------:R-:W-:Y:S02]  /*42670*/  PRMT R38, R3, 0x3340, R2 ;  /* 0x0000334003267816 */ /* 0x000fe40000000002 */
[----:B------:R-:W-:-:S02]  /*42680*/  LOP3.LUT R5, R9, 0xffff, RZ, 0xc0, !PT ;  /* 0x0000ffff09057812 */ /* 0x000fc400078ec0ff */
[----:B------:R-:W-:Y:S01]  /*42690*/  LOP3.LUT R4, R33, 0xffff, RZ, 0xc0, !PT ;  /* 0x0000ffff21047812 */ /* 0x000fe200078ec0ff */
[----:B------:R-:W4:Y:S01]  /*426a0*/  LDL.LU R9, [R1+0x2530] ;  /* 0x0025300001097983 */ /* 0x000f220000300800 */
[----:B------:R-:W-:Y:S02]  /*426b0*/  LOP3.LUT R3, R29, 0xffff, RZ, 0xc0, !PT ;  /* 0x0000ffff1d037812 */ /* 0x000fe400078ec0ff */
[----:B------:R-:W-:Y:S01]  /*426c0*/  LOP3.LUT R2, R40, 0xffff, RZ, 0xc0, !PT ;  /* 0x0000ffff28027812 */ /* 0x000fe200078ec0ff */
[----:B------:R-:W2:Y:S01]  /*426d0*/  LDL.LU R33, [R1+0x252c] ;  /* 0x00252c0001217983 */ /* 0x000ea20000300800 */
[----:B------:R-:W-:Y:S02]  /*426e0*/  PRMT R40, R5, 0x3340, R4 ;  /* 0x0000334005287816 */ /* 0x000fe40000000004 */
[----:B------:R-:W-:Y:S01]  /*426f0*/  PRMT R6, R3, 0x3340, R2 ;  /* 0x0000334003067816 */ /* 0x000fe20000000002 */
[----:B------:R-:W2:Y:S01]  /*42700*/  LDL.LU R29, [R1+0x2528] ;  /* 0x00252800011d7983 */ /* 0x000ea20000300800 */
[----:B------:R-:W-:-:S02]  /*42710*/  LOP3.LUT R5, R32, 0xffff, RZ, 0xc0, !PT ;  /* 0x0000ffff20057812 */ /* 0x000fc400078ec0ff */
[----:B------:R-:W-:Y:S01]  /*42720*/  LOP3.LUT R4, R35, 0xffff, RZ, 0xc0, !PT ;  /* 0x0000ffff23047812 */ /* 0x000fe200078ec0ff */
[----:B------:R-:W2:Y:S01]  /*42730*/  LDL.LU R32, [R1+0x2524] ;  /* 0x0025240001207983 */ /* 0x000ea20000300800 */
[----:B------:R-:W-:Y:S02]  /*42740*/  LOP3.LUT R3, R34, 0xffff, RZ, 0xc0, !PT ;  /* 0x0000ffff22037812 */ /* 0x000fe400078ec0ff */
[----:B------:R-:W-:Y:S01]  /*42750*/  LOP3.LUT R2, R37, 0xffff, RZ, 0xc0, !PT ;  /* 0x0000ffff25027812 */ /* 0x000fe200078ec0ff */
[----:B------:R-:W2:Y:S01]  /*42760*/  LDL.LU R35, [R1+0x2520] ;  /* 0x0025200001237983 */ /* 0x000ea20000300800 */
[----:B------:R-:W-:Y:S02]  /*42770*/  PRMT R7, R5, 0x3340, R4 ;  /* 0x0000334005077816 */ /* 0x000fe40000000004 */
[----:B------:R-:W-:Y:S01]  /*42780*/  PRMT R2, R3, 0x3340, R2 ;  /* 0x0000334003027816 */ /* 0x000fe20000000002 */
[----:B------:R-:W2:Y:S01]  /*42790*/  LDL.LU R34, [R1+0x251c] ;  /* 0x00251c0001227983 */ /* 0x000ea20000300800 */
[----:B------:R-:W-:-:S02]  /*427a0*/  PRMT R4, R39, 0x5410, R36 ;  /* 0x0000541027047816 */ /* 0x000fc40000000024 */
[----:B------:R-:W-:Y:S01]  /*427b0*/  PRMT R5, R41, 0x5410, R38 ;  /* 0x0000541029057816 */ /* 0x000fe20000000026 */
[----:B------:R-:W2:Y:S01]  /*427c0*/  LDL.LU R37, [R1+0x2518] ;  /* 0x0025180001257983 */ /* 0x000ea20000300800 */
[----:B------:R-:W-:Y:S02]  /*427d0*/  PRMT R6, R40, 0x5410, R6 ;  /* 0x0000541028067816 */ /* 0x000fe40000000006 */
[----:B------:R-:W-:Y:S01]  /*427e0*/  PRMT R7, R7, 0x5410, R2 ;  /* 0x0000541007077816 */ /* 0x000fe20000000002 */
[----:B------:R-:W2:Y:S01]  /*427f0*/  LDL.LU R36, [R1+0x2514] ;  /* 0x0025140001247983 */ /* 0x000ea20000300800 */
[----:B------:R-:W-:Y:S02]  /*42800*/  LOP3.LUT R3, R53, 0xffff, RZ, 0xc0, !PT ;  /* 0x0000ffff35037812 */ /* 0x000fe400078ec0ff */
[----:B------:R-:W-:Y:S01]  /*42810*/  LOP3.LUT R2, R52, 0xffff, RZ, 0xc0, !PT ;  /* 0x0000ffff34027812 */ /* 0x000fe200078ec0ff */
[----:B------:R-:W2:Y:S03]  /*42820*/  LDL.LU R39, [R1+0x2510] ;  /* 0x0025100001277983 */ /* 0x000ea60000300800 */
[----:B------:R-:W-:Y:S01]  /*42830*/  PRMT R53, R3, 0x3340, R2 ;  /* 0x0000334003357816 */ /* 0x000fe20000000002 */
[----:B------:R-:W2:Y:S01]  /*42840*/  LDL.LU R38, [R1+0x250c] ;  /* 0x00250c0001267983 */ /* 0x000ea20000300800 */
[----:B------:R-:W-:-:S02]  /*42850*/  LOP3.LUT R3, R55, 0xffff, RZ, 0xc0, !PT ;  /* 0x0000ffff37037812 */ /* 0x000fc400078ec0ff */
[----:B------:R-:W-:Y:S01]  /*42860*/  LOP3.LUT R2, R54, 0xffff, RZ, 0xc0, !PT ;  /* 0x0000ffff36027812 */ /* 0x000fe200078ec0ff */
[----:B------:R-:W2:Y:S03]  /*42870*/  LDL.LU R41, [R1+0x2508] ;  /* 0x0025080001297983 */ /* 0x000ea60000300800 */
[----:B------:R-:W-:Y:S01]  /*42880*/  PRMT R55, R3, 0x3340, R2 ;  /* 0x0000334003377816 */ /* 0x000fe20000000002 */
[----:B------:R-:W2:Y:S01]  /*42890*/  LDL.LU R40, [R1+0x2504] ;  /* 0x0025040001287983 */ /* 0x000ea20000300800 */
[----:B------:R-:W-:Y:S02]  /*428a0*/  LOP3.LUT R3, R24, 0xffff, RZ, 0xc0, !PT ;  /* 0x0000ffff18037812 */ /* 0x000fe400078ec0ff */
[----:B------:R-:W-:Y:S01]  /*428b0*/  LOP3.LUT R2, R124, 0xffff, RZ, 0xc0, !PT ;  /* 0x0000ffff7c027812 */ /* 0x000fe200078ec0ff */
[----:B---3--:R0:W-:Y:S02]  /*428c0*/  STS.128 [R0+UR4+0x10000], R4 ;  /* 0x0100000400007988 */ /* 0x0081e40008000c04 */
[----:B0-----:R-:W-:-:S02]  /*428d0*/  LOP3.LUT R5, R43, 0xffff, RZ, 0xc0, !PT ;  /* 0x0000ffff2b057812 */ /* 0x001fc400078ec0ff */
[----:B------:R-:W-:Y:S01]  /*428e0*/  LOP3.LUT R4, R42, 0xffff, RZ, 0xc0, !PT ;  /* 0x0000ffff2a047812 */ /* 0x000fe200078ec0ff */
[----:B------:R-:W3:Y:S03]  /*428f0*/  LDL.LU R43, [R1+0x2500] ;  /* 0x00250000012b7983 */ /* 0x000ee60000300800 */
[----:B------:R-:W-:Y:S01]  /*42900*/  PRMT R52, R5, 0x3340, R4 ;  /* 0x0000334005347816 */ /* 0x000fe20000000004 */
[----:B------:R-:W3:Y:S01]  /*42910*/  LDL.LU R42, [R1+0x24fc] ;  /* 0x0024fc00012a7983 */ /* 0x000ee20000300800 */
[----:B------:R-:W-:Y:S02]  /*42920*/  LOP3.LUT R5, R45, 0xffff, RZ, 0xc0, !PT ;  /* 0x0000ffff2d057812 */ /* 0x000fe400078ec0ff */
[----:B------:R-:W-:Y:S01]  /*42930*/  LOP3.LUT R4, R44, 0xffff, RZ, 0xc0, !PT ;  /* 0x0000ffff2c047812 */ /* 0x000fe200078ec0ff */
[----:B------:R-:W3:Y:S03]  /*42940*/  LDL.LU R45, [R1+0x24f8] ;  /* 0x0024f800012d7983 */ /* 0x000ee60000300800 */
[----:B------:R-:W-:Y:S01]  /*42950*/  PRMT R54, R5, 0x3340, R4 ;  /* 0x0000334005367816 */ /* 0x000fe20000000004 */
[----:B------:R-:W3:Y:S01]  /*42960*/  LDL.LU R44, [R1+0x24f4] ;  /* 0x0024f400012c7983 */ /* 0x000ee20000300800 */
[----:B------:R-:W-:-:S02]  /*42970*/  LOP3.LUT R5, R47, 0xffff, RZ, 0xc0, !PT ;  /* 0x0000ffff2f057812 */ /* 0x000fc400078ec0ff */
[----:B------:R-:W-:Y:S01]  /*42980*/  LOP3.LUT R4, R46, 0xffff, RZ, 0xc0, !PT ;  /* 0x0000ffff2e047812 */ /* 0x000fe200078ec0ff */
[----:B------:R-:W3:Y:S01]  /*42990*/  LDL.LU R47, [R1+0x24f0] ;  /* 0x0024f000012f7983 */ /* 0x000ee20000300800 */
[----:B------:R-:W-:Y:S02]  /*429a0*/  PRMT R6, R3, 0x3340, R2 ;  /* 0x0000334003067816 */ /* 0x000fe40000000002 */
[----:B------:R-:W-:Y:S01]  /*429b0*/  PRMT R124, R5, 0x3340, R4 ;  /* 0x00003340057c7816 */ /* 0x000fe20000000004 */
[----:B------:R-:W3:Y:S01]  /*429c0*/  LDL.LU R46, [R1+0x24ec] ;  /* 0x0024ec00012e7983 */ /* 0x000ee20000300800 */
[----:B------:R-:W-:Y:S02]  /*429d0*/  LOP3.LUT R3, R51, 0xffff, RZ, 0xc0, !PT ;  /* 0x0000ffff33037812 */ /* 0x000fe400078ec0ff */
[----:B------:R-:W-:Y:S01]  /*429e0*/  LOP3.LUT R5, R49, 0xffff, RZ, 0xc0, !PT ;  /* 0x0000ffff31057812 */ /* 0x000fe200078ec0ff */
[----:B------:R-:W2:Y:S01]  /*429f0*/  LDL R0, [R1+0x1d34] ;  /* 0x001d340001007983 */ /* 0x000ea20000100800 */
[----:B------:R-:W-:-:S02]  /*42a00*/  LOP3.LUT R2, R50, 0xffff, RZ, 0xc0, !PT ;  /* 0x0000ffff32027812 */ /* 0x000fc400078ec0ff */
[----:B------:R-:W-:Y:S01]  /*42a10*/  LOP3.LUT R4, R48, 0xffff, RZ, 0xc0, !PT ;  /* 0x0000ffff30047812 */ /* 0x000fe200078ec0ff */
[----:B------:R-:W3:Y:S01]  /*42a20*/  LDL.LU R24, [R1+0x938] ;  /* 0x0009380001187983 */ /* 0x000ee20000300800 */
[----:B------:R-:W-:-:S03]  /*42a30*/  PRMT R2, R3, 0x3340, R2 ;  /* 0x0000334003027816 */ /* 0x000fc60000000002 */
[----:B------:R-:W2:Y:S04]  /*42a40*/  LDL.LU R49, [R1+0x24e8] ;  /* 0x0024e80001317983 */ /* 0x000ea80000300800 */
[----:B------:R-:W2:Y:S04]  /*42a50*/  LDL.LU R48, [R1+0x24e4] ;  /* 0x0024e40001307983 */ /* 0x000ea80000300800 */
[----:B------:R-:W2:Y:S04]  /*42a60*/  LDL.LU R51, [R1+0x24e0] ;  /* 0x0024e00001337983 */ /* 0x000ea80000300800 */
[----:B------:R-:W2:Y:S04]  /*42a70*/  LDL.LU R50, [R1+0x24dc] ;  /* 0x0024dc0001327983 */ /* 0x000ea80000300800 */
[----:B------:R-:W2:Y:S01]  /*42a80*/  LDL R3, [R1+0x934] ;  /* 0x0009340001037983 */ /* 0x000ea20000100800 */
[----:B------:R-:W-:-:S02]  /*42a90*/  PRMT R7, R5, 0x3340, R4 ;  /* 0x0000334005077816 */ /* 0x000fc40000000004 */
[----:B----4-:R-:W-:Y:S02]  /*42aa0*/  PRMT R9, RZ, 0x7610, R9 ;  /* 0x00007610ff097816 */ /* 0x010fe40000000009 */
[----:B------:R-:W-:Y:S02]  /*42ab0*/  PRMT R7, R7, 0x5410, R2 ;  /* 0x0000541007077816 */ /* 0x000fe40000000002 */
[----:B------:R-:W-:Y:S02]  /*42ac0*/  PRMT R6, R124, 0x5410, R6 ;  /* 0x000054107c067816 */ /* 0x000fe40000000006 */
[----:B------:R-:W0:Y:S01]  /*42ad0*/  S2R R124, SR_TID.X ;  /* 0x00000000007c7919 */ /* 0x000e220000002100 */
[----:B------:R-:W-:Y:S02]  /*42ae0*/  PRMT R4, R52, 0x5410, R53 ;  /* 0x0000541034047816 */ /* 0x000fe40000000035 */
[----:B------:R-:W-:Y:S01]  /*42af0*/  PRMT R5, R54, 0x5410, R55 ;  /* 0x0000541036057816 */ /* 0x000fe20000000037 */
[----:B------:R-:W4:Y:S04]  /*42b00*/  LDL.LU R53, [R1+0x24d8] ;  /* 0x0024d80001357983 */ /* 0x000f280000300800 */
[----:B------:R-:W4:Y:S04]  /*42b10*/  LDL.LU R52, [R1+0x24d4] ;  /* 0x0024d40001347983 */ /* 0x000f280000300800 */
[----:B------:R-:W4:Y:S04]  /*42b20*/  LDL.LU R55, [R1+0x24d0] ;  /* 0x0024d00001377983 */ /* 0x000f280000300800 */
[----:B------:R-:W4:Y:S01]  /*42b30*/  LDL.LU R54, [R1+0x24cc] ;  /* 0x0024cc0001367983 */ /* 0x000f220000300800 */
[----:B---3--:R-:W-:-:S05]  /*42b40*/  @!P0 IMAD.MOV.U32 R2, RZ, RZ, R24 ;  /* 0x000000ffff028224 */ /* 0x008fca00078e0018 */
[----:B--2---:R1:W2:Y:S04]  /*42b50*/  @!P0 LDG.E.U8 R9, desc[UR6][R2.64] ;  /* 0x0000000602098981 */ /* 0x0042a8000c1e1100 */
[----:B------:R0:W-:Y:S02]  /*42b60*/  STS.128 [R0+UR4+0x10000], R4 ;  /* 0x0100000400007988 */ /* 0x0001e40008000c04 */
[----:B0-----:R-:W-:-:S05]  /*42b70*/  LOP3.LUT R0, R124, 0x7f, RZ, 0xc0, !PT ;  /* 0x0000007f7c007812 */ /* 0x001fca00078ec0ff */
[----:B------:R0:W-:Y:S04]  /*42b80*/  STS.U8 [R0+UR4], R57 ;  /* 0x0000003900007988 */ /* 0x0001e80008000004 */
[----:B------:R3:W-:Y:S04]  /*42b90*/  STS.U8 [R0+UR4+0x400], R56 ;  /* 0x0004003800007988 */ /* 0x0007e80008000004 */
        /* <DEDUP_REMOVED lines=49> */
[----:B------:R4:W-:Y:S01]  /*42eb0*/  STS.U8 [R0+UR4+0xcc00], R106 ;  /* 0x00cc006a00007988 */ /* 0x0009e20008000004 */
[----:B------:R-:W-:-:S03]  /*42ec0*/  LOP3.LUT R124, R124, 0x7f, RZ, 0xc0, !PT ;  /* 0x0000007f7c7c7812 */ /* 0x000fc600078ec0ff */
[----:B------:R4:W-:Y:S04]  /*42ed0*/  STS.U8 [R0+UR4+0xd000], R109 ;  /* 0x00d0006d00007988 */ /* 0x0009e80008000004 */
[----:B------:R4:W-:Y:S04]  /*42ee0*/  STS.U8 [R0+UR4+0xd400], R108 ;  /* 0x00d4006c00007988 */ /* 0x0009e80008000004 */
[----:B------:R4:W-:Y:S04]  /*42ef0*/  STS.U8 [R0+UR4+0xd800], R111 ;  /* 0x00d8006f00007988 */ /* 0x0009e80008000004 */
[----:B------:R4:W-:Y:S01]  /*42f00*/  STS.U8 [R0+UR4+0xdc00], R110 ;  /* 0x00dc006e00007988 */ /* 0x0009e20008000004 */
[----:B-1----:R-:W-:-:S03]  /*42f10*/  LOP3.LUT R3, R124, 0x10, RZ, 0x3c, !PT ;  /* 0x000000107c037812 */ /* 0x002fc600078e3cff */
        /* <DEDUP_REMOVED lines=12> */
[----:B------:R-:W-:Y:S04]  /*42fe0*/  STS.U8 [R3+UR4+0x1080], R150 ;  /* 0x0010809603007988 */ /* 0x000fe80008000004 */
        /* <DEDUP_REMOVED lines=49> */
[----:B--2---:R-:W-:Y:S04]  /*43300*/  STL [R1+0x21dc], R9 ;  /* 0x0021dc0901007387 */ /* 0x004fe80000100800 */
[----:B------:R-:W-:Y:S04]  /*43310*/  STS.U8 [R3+UR4+0xd880], R220 ;  /* 0x00d880dc03007988 */ /* 0x000fe80008000004 */
[----:B0-----:R-:W2:Y:S04]  /*43320*/  LDL.LU R57, [R1+0x24c8] ;  /* 0x0024c80001397983 */ /* 0x001ea80000300800 */
[----:B------:R-:W-:Y:S01]  /*43330*/  STS.U8 [R3+UR4+0xdc80], R219 ;  /* 0x00dc80db03007988 */ /* 0x000fe20008000004 */
[----:B------:R-:W-:-:S03]  /*43340*/  LOP3.LUT R2, R124, 0x20, RZ, 0x3c, !PT ;  /* 0x000000207c027812 */ /* 0x000fc600078e3cff */
[----:B---3--:R-:W3:Y:S04]  /*43350*/  LDL.LU R56, [R1+0x24c4] ;  /* 0x0024c40001387983 */ /* 0x008ee80000300800 */
[----:B------:R-:W-:Y:S04]  /*43360*/  STS.U8 [R3+UR4+0xe080], R218 ;  /* 0x00e080da03007988 */ /* 0x000fe80008000004 */
[----:B----4-:R-:W4:Y:S04]  /*43370*/  LDL.LU R59, [R1+0x24c0] ;  /* 0x0024c000013b7983 */ /* 0x010f280000300800 */
[----:B------:R-:W-:Y:S04]  /*43380*/  STS.U8 [R3+UR4+0xe480], R217 ;  /* 0x00e480d903007988 */ /* 0x000fe80008000004 */
[----:B------:R-:W2:Y:S04]  /*43390*/  LDL.LU R58, [R1+0x24bc] ;  /* 0x0024bc00013a7983 */ /* 0x000ea80000300800 */
[----:B------:R-:W-:Y:S04]  /*433a0*/  STS.U8 [R3+UR4+0xe880], R216 ;  /* 0x00e880d803007988 */ /* 0x000fe80008000004 */
[----:B------:R-:W3:Y:S04]  /*433b0*/  LDL.LU R61, [R1+0x24b8] ;  /* 0x0024b800013d7983 */ /* 0x000ee80000300800 */
[----:B------:R-:W-:Y:S04]  /*433c0*/  STS.U8 [R3+UR4+0xec80], R215 ;  /* 0x00ec80d703007988 */ /* 0x000fe80008000004 */
[----:B------:R-:W4:Y:S04]  /*433d0*/  LDL.LU R60, [R1+0x24b4] ;  /* 0x0024b400013c7983 */ /* 0x000f280000300800 */
[----:B------:R-:W-:Y:S04]  /*433e0*/  STS.U8 [R3+UR4+0xf080], R214 ;  /* 0x00f080d603007988 */ /* 0x000fe80008000004 */
[----:B------:R-:W2:Y:S04]  /*433f0*/  LDL.LU R63, [R1+0x24b0] ;  /* 0x0024b000013f7983 */ /* 0x000ea80000300800 */
[----:B------:R-:W-:Y:S04]  /*43400*/  STS.U8 [R3+UR4+0xf480], R213 ;  /* 0x00f480d503007988 */ /* 0x000fe80008000004 */
[----:B------:R-:W3:Y:S04]  /*43410*/  LDL.LU R62, [R1+0x24ac] ;  /* 0x0024ac00013e7983 */ /* 0x000ee80000300800 */
[----:B------:R-:W-:Y:S04]  /*43420*/  STS.U8 [R3+UR4+0xf880], R212 ;  /* 0x00f880d403007988 */ /* 0x000fe80008000004 */
[----:B------:R-:W4:Y:S04]  /*43430*/  LDL.LU R65, [R1+0x24a8] ;  /* 0x0024a80001417983 */ /* 0x000f280000300800 */
[----:B------:R0:W-:Y:S04]  /*43440*/  STS.U8 [R3+UR4+0xfc80], R207 ;  /* 0x00fc80cf03007988 */ /* 0x0001e80008000004 */
        /* <DEDUP_REMOVED lines=94> */
[----:B-1----:R-:W4:Y:S04]  /*43a30*/  LDL.LU R113, [R1+0x23e8] ;  /* 0x0023e80001717983 */ /* 0x002f280000300800 */
        /* <DEDUP_REMOVED lines=23> */
[----:B------:R-:W-:Y:S04]  /*43bb0*/  STS.U8 [R2+UR4+0xed00], R22 ;  /* 0x00ed001602007988 */ /* 0x000fe80008000004 */
[----:B------:R-:W-:Y:S04]  /*43bc0*/  STS.U8 [R2+UR4+0xf100], R21 ;  /* 0x00f1001502007988 */ /* 0x000fe80008000004 */
[----:B------:R-:W-:Y:S04]  /*43bd0*/  STS.U8 [R2+UR4+0xf500], R20 ;  /* 0x00f5001402007988 */ /* 0x000fe80008000004 */
[----:B------:R-:W-:Y:S04]  /*43be0*/  STS.U8 [R2+UR4+0xf900], R19 ;  /* 0x00f9001302007988 */ /* 0x000fe80008000004 */
[----:B------:R1:W-:Y:S04]  /*43bf0*/  STS.U8 [R2+UR4+0xfd00], R14 ;  /* 0x00fd000e02007988 */ /* 0x0003e80008000004 */
[----:B0-----:R-:W4:Y:S04]  /*43c00*/  LDL R3, [R1+0x1118] ;  /* 0x0011180001037983 */ /* 0x001f280000100800 */
[----:B-1----:R-:W4:Y:S04]  /*43c10*/  LDL R2, [R1+0x1d1c] ;  /* 0x001d1c0001027983 */ /* 0x002f280000100800 */
[----:B------:R-:W2:Y:S04]  /*43c20*/  LDL.LU R125, [R1+0x185c] ;  /* 0x00185c00017d7983 */ /* 0x000ea80000300800 */
[----:B------:R-:W2:Y:S04]  /*43c30*/  LDL.LU R126, [R1+0x1830] ;  /* 0x00183000017e7983 */ /* 0x000ea80000300800 */
[----:B------:R-:W2:Y:S04]  /*43c40*/  LDL.LU R127, [R1+0x1854] ;  /* 0x00185400017f7983 */ /* 0x000ea80000300800 */
[----:B------:R-:W2:Y:S01]  /*43c50*/  LDL.LU R128, [R1+0x1828] ;  /* 0x0018280001807983 */ /* 0x000ea20000300800 */
[----:B------:R-:W-:-:S03]  /*43c60*/  LOP3.LUT R124, R0, 0x30, RZ, 0x3c, !PT ;  /* 0x00000030007c7812 */ /* 0x000fc600078e3cff */
        /* <DEDUP_REMOVED lines=8> */
[----:B------:R-:W2:Y:S01]  /*43cf0*/  LDL.LU R143, [R1+0x1814] ;  /* 0x00181400018f7983 */ /* 0x000ea20000300800 */
[----:B---3--:R-:W-:-:S03]  /*43d00*/  PRMT R122, RZ, 0x7610, R122 ;  /* 0x00007610ff7a7816 */ /* 0x008fc6000000007a */
[----:B------:R-:W-:Y:S04]  /*43d10*/  STS.U8 [R124+UR4+0x180], R18 ;  /* 0x000180127c007988 */ /* 0x000fe80008000004 */
[----:B------:R-:W3:Y:S04]  /*43d20*/  LDL.LU R144, [R1+0x17e8] ;  /* 0x0017e80001907983 */ /* 0x000ee80000300800 */
[----:B----4-:R-:W4:Y:S04]  /*43d30*/  @!P0 LDG.E.U8 R122, desc[UR6][R2.64] ;  /* 0x00000006027a8981 */ /* 0x010f28000c1e1100 */
[----:B------:R-:W-:Y:S04]  /*43d40*/  STS.U8 [R124+UR4+0x580], R17 ;  /* 0x000580117c007988 */ /* 0x000fe80008000004 */
[----:B------:R-:W3:Y:S04]  /*43d50*/  LDL.LU R145, [R1+0x180c] ;  /* 0x00180c0001917983 */ /* 0x000ee80000300800 */
        /* <DEDUP_REMOVED lines=8> */
[----:B------:R0:W-:Y:S04]  /*43de0*/  STS.U8 [R124+UR4+0x1980], R11 ;  /* 0x0019800b7c007988 */ /* 0x0001e80008000004 */
[----:B0-----:R-:W2:Y:S04]  /*43df0*/  LDL.LU R124, [R1+0x23b8] ;  /* 0x0023b800017c7983 */ /* 0x001ea80000300800 */
[----:B----4-:R0:W-:Y:S04]  /*43e00*/  STL [R1+0x924], R122 ;  /* 0x0009247a01007387 */ /* 0x0101e80000100800 */
[----:B0-----:R-:W4:Y:S04]  /*43e10*/  LDL.LU R122, [R1+0x23b4] ;  /* 0x0023b400017a7983 */ /* 0x001f280000300800 */
[----:B------:R-:W3:Y:S04]  /*43e20*/  LDL R2, [R1+0x1114] ;  /* 0x0011140001027983 */ /* 0x000ee80000100800 */
[----:B------:R-:W3:Y:S01]  /*43e30*/  LDL R3, [R1+0x1d18] ;  /* 0x001d180001037983 */ /* 0x000ee20000100800 */
[----:B--2---:R-:W-:-:S02]  /*43e40*/  PRMT R124, RZ, 0x7610, R124 ;  /* 0x00007610ff7c7816 */ /* 0x004fc4000000007c */
[----:B---3--:R-:W-:-:S04]  /*43e50*/  @!P0 LOP3.LUT R3, R3, R2, RZ, 0x3c, !PT ;  /* 0x0000000203038212 */ /* 0x008fc800078e3cff */
[----:B------:R-:W-:-:S04]  /*43e60*/  @!P0 LOP3.LUT R2, R3, R2, RZ, 0x3c, !PT ;  /* 0x0000000203028212 */ /* 0x000fc800078e3cff */
[----:B------:R-:W-:-:S05]  /*43e70*/  @!P0 LOP3.LUT R3, R3, R2, RZ, 0x3c, !PT ;  /* 0x0000000203038212 */ /* 0x000fca00078e3cff */
[----:B------:R-:W2:Y:S04]  /*43e80*/  @!P0 LDG.E.U8 R124, desc[UR6][R2.64] ;  /* 0x00000006027c8981 */ /* 0x000ea8000c1e1100 */
[----:B--2---:R0:W-:Y:S04]  /*43e90*/  STL [R1+0x920], R124 ;  /* 0x0009207c01007387 */ /* 0x0041e80000100800 */
[----:B0-----:R-:W2:Y:S04]  /*43ea0*/  LDL.LU R124, [R1+0x23b0] ;  /* 0x0023b000017c7983 */ /* 0x001ea80000300800 */
[----:B------:R-:W3:Y:S04]  /*43eb0*/  LDL R2, [R1+0x1110] ;  /* 0x0011100001027983 */ /* 0x000ee80000100800 */
[----:B------:R-:W3:Y:S01]  /*43ec0*/  LDL R3, [R1+0x1d14] ;  /* 0x001d140001037983 */ /* 0x000ee20000100800 */
[----:B----4-:R-:W-:-:S02]  /*43ed0*/  PRMT R122, RZ, 0x7610, R122 ;  /* 0x00007610ff7a7816 */ /* 0x010fc4000000007a */
[----:B---3--:R-:W-:-:S04]  /*43ee0*/  @!P0 LOP3.LUT R3, R3, R2, RZ, 0x3c, !PT ;  /* 0x0000000203038212 */ /* 0x008fc800078e3cff */
[----:B------:R-:W-:-:S04]  /*43ef0*/  @!P0 LOP3.LUT R2, R3, R2, RZ, 0x3c, !PT ;  /* 0x0000000203028212 */ /* 0x000fc800078e3cff */
[----:B------:R-:W-:-:S05]  /*43f00*/  @!P0 LOP3.LUT R3, R3, R2, RZ, 0x3c, !PT ;  /* 0x0000000203038212 */ /* 0x000fca00078e3cff */
[----:B------:R-:W3:Y:S04]  /*43f10*/  @!P0 LDG.E.U8 R122, desc[UR6][R2.64] ;  /* 0x00000006027a8981 */ /* 0x000ee8000c1e1100 */
[----:B---3--:R0:W-:Y:S04]  /*43f20*/  STL [R1+0x91c], R122 ;  /* 0x00091c7a01007387 */ /* 0x0081e80000100800 */
[----:B0-----:R-:W3:Y:S04]  /*43f30*/  LDL.LU R122, [R1+0x23ac] ;  /* 0x0023ac00017a7983 */ /* 0x001ee80000300800 */
[----:B------:R-:W4:Y:S04]  /*43f40*/  LDL R2, [R1+0x1d0c] ;  /* 0x001d0c0001027983 */ /* 0x000f280000100800 */
[----:B------:R-:W4:Y:S01]  /*43f50*/  LDL R3, [R1+0x1d10] ;  /* 0x001d100001037983 */ /* 0x000f220000100800 */
[----:B--2---:R-:W-:-:S02]  /*43f60*/  PRMT R124, RZ, 0x7610, R124 ;  /* 0x00007610ff7c7816 */ /* 0x004fc4000000007c */
[----:B----4-:R-:W-:-:S04]  /*43f70*/  @!P0 LOP3.LUT R3, R3, R2, RZ, 0x3c, !PT ;  /* 0x0000000203038212 */ /* 0x010fc800078e3cff */
[----:B------:R-:W-:-:S04]  /*43f80*/  @!P0 LOP3.LUT R2, R3, R2, RZ, 0x3c, !PT ;  /* 0x0000000203028212 */ /* 0x000fc800078e3cff */
[----:B------:R-:W-:-:S05]  /*43f90*/  @!P0 LOP3.LUT R3, R3, R2, RZ, 0x3c, !PT ;  /* 0x0000000203038212 */ /* 0x000fca00078e3cff */
[----:B------:R-:W2:Y:S04]  /*43fa0*/  @!P0 LDG.E.U8 R124, desc[UR6][R2.64] ;  /* 0x00000006027c8981 */ /* 0x000ea8000c1e1100 */
[----:B--2---:R0:W-:Y:S04]  /*43fb0*/  STL [R1+0x918], R124 ;  /* 0x0009187c01007387 */ /* 0x0041e80000100800 */
[----:B0-----:R-:W2:Y:S04]  /*43fc0*/  LDL.LU R124, [R1+0x23a8] ;  /* 0x0023a800017c7983 */ /* 0x001ea80000300800 */
[----:B------:R-:W4:Y:S04]  /*43fd0*/  LDL R2, [R1+0x1ce4] ;  /* 0x001ce40001027983 */ /* 0x000f280000100800 */
[----:B------:R-:W4:Y:S01]  /*43fe0*/  LDL R3, [R1+0x1ce8] ;  /* 0x001ce80001037983 */ /* 0x000f220000100800 */
[----:B---3--:R-:W-:-:S02]  /*43ff0*/  PRMT R122, RZ, 0x7610, R122 ;  /* 0x00007610ff7a7816 */ /* 0x008fc4000000007a */
[----:B----4-:R-:W-:-:S04]  /*44000*/  @!P0 LOP3.LUT R3, R3, R2, RZ, 0x3c, !PT ;  /* 0x0000000203038212 */ /* 0x010fc800078e3cff */
        /* <DEDUP_REMOVED lines=61> */
[----:B------:R-:W-:-:S02]  /*443e0*/  PRMT R123, RZ, 0x7610, R123 ;  /* 0x00007610ff7b7816 */ /* 0x000fc4000000007b */
[----:B----4-:R-:W-:-:S04]  /*443f0*/  @!P0 LOP3.LUT R3, R3, R2, RZ, 0x3c, !PT ;  /* 0x0000000203038212 */ /* 0x010fc800078e3cff */
[----:B------:R-:W-:-:S04]  /*44400*/  @!P0 LOP3.LUT R2, R3, R2, RZ, 0x3c, !PT ;  /* 0x0000000203028212 */ /* 0x000fc800078e3cff */
[----:B------:R-:W-:-:S05]  /*44410*/  @!P0 LOP3.LUT R3, R3, R2, RZ, 0x3c, !PT ;  /* 0x0000000203038212 */ /* 0x000fca00078e3cff */
[----:B------:R-:W4:Y:S04]  /*44420*/  @!P0 LDG.E.U8 R123, desc[UR6][R2.64] ;  /* 0x00000006027b8981 */ /* 0x000f28000c1e1100 */
[----:B----4-:R0:W-:Y:S04]  /*44430*/  STL [R1+0x8f8], R123 ;  /* 0x0008f87b01007387 */ /* 0x0101e80000100800 */
        /* <DEDUP_REMOVED lines=9> */
[----:B0-----:R-:W4:Y:S04]  /*444d0*/  LDL.LU R120, [R1+0x2384] ;  /* 0x0023840001787983 */ /* 0x001f280000300800 */
[----:B------:R-:W2:Y:S04]  /*444e0*/  LDL R2, [R1+0x1c5c] ;  /* 0x001c5c0001027983 */ /* 0x000ea80000100800 */
[----:B------:R-:W2:Y:S01]  /*444f0*/  LDL R3, [R1+0x1c60] ;  /* 0x001c600001037983 */ /* 0x000ea20000100800 */
[----:B------:R-:W-:-:S02]  /*44500*/  PRMT R121, RZ, 0x7610, R121 ;  /* 0x00007610ff797816 */ /* 0x000fc40000000079 */
[----:B--2---:R-:W-:-:S04]  /*44510*/  @!P0 LOP3.LUT R3, R3, R2, RZ, 0x3c, !PT ;  /* 0x0000000203038212 */ /* 0x004fc800078e3cff */
[----:B------:R-:W-:-:S04]  /*44520*/  @!P0 LOP3.LUT R2, R3, R2, RZ, 0x3c, !PT ;  /* 0x0000000203028212 */ /* 0x000fc800078e3cff */
[----:B------:R-:W-:-:S05]  /*44530*/  @!P0 LOP3.LUT R3, R3, R2, RZ, 0x3c, !PT ;  /* 0x0000000203038212 */ /* 0x000fca00078e3cff */
[----:B------:R-:W2:Y:S04]  /*44540*/  @!P0 LDG.E.U8 R121, desc[UR6][R2.64] ;  /* 0x0000000602798981 */ /* 0x000ea8000c1e1100 */
[----:B--2---:R0:W-:Y:S04]  /*44550*/  STL [R1+0x8f0], R121 ;  /* 0x0008f07901007387 */ /* 0x0041e80000100800 */
        /* <DEDUP_REMOVED lines=9> */
[----:B0-----:R-:W2:Y:S04]  /*445f0*/  LDL.LU R118, [R1+0x237c] ;  /* 0x00237c0001767983 */ /* 0x001ea80000300800 */
[----:B------:R-:W3:Y:S04]  /*44600*/  LDL R2, [R1+0x1c4c] ;  /* 0x001c4c0001027983 */ /* 0x000ee80000100800 */
[----:B------:R-:W3:Y:S01]  /*44610*/  LDL R3, [R1+0x1c50] ;  /* 0x001c500001037983 */ /* 0x000ee20000100800 */
[----:B------:R-:W-:-:S02]  /*44620*/  PRMT R119, RZ, 0x7610, R119 ;  /* 0x00007610ff777816 */ /* 0x000fc40000000077 */
[----:B---3--:R-:W-:-:S04]  /*44630*/  @!P0 LOP3.LUT R3, R3, R2, RZ, 0x3c, !PT ;  /* 0x0000000203038212 */ /* 0x008fc800078e3cff */
[----:B------:R-:W-:-:S04]  /*44640*/  @!P0 LOP3.LUT R2, R3, R2, RZ, 0x3c, !PT ;  /* 0x0000000203028212 */ /* 0x000fc800078e3cff */
[----:B------:R-:W-:-:S05]  /*44650*/  @!P0 LOP3.LUT R3, R3, R2, RZ, 0x3c, !PT ;  /* 0x0000000203038212 */ /* 0x000fca00078e3cff */
[----:B------:R-:W3:Y:S04]  /*44660*/  @!P0 LDG.E.U8 R119, desc[UR6][R2.64] ;  /* 0x0000000602778981 */ /* 0x000ee8000c1e1100 */
[----:B---3--:R0:W-:Y:S04]  /*44670*/  STL [R1+0x8e8], R119 ;  /* 0x0008e87701007387 */ /* 0x0081e80000100800 */
        /* <DEDUP_REMOVED lines=169> */
[----:B------:R0:W3:Y:S04]  /*45110*/  @!P0 LDG.E.U8 R29, desc[UR6][R2.64] ;  /* 0x00000006021d8981 */ /* 0x0000e8000c1e1100 */
[----:B------:R-:W0:Y:S04]  /*45120*/  LDL R2, [R1+0x1b1c] ;  /* 0x001b1c0001027983 */ /* 0x000e280000100800 */
[----:B------:R-:W0:Y:S01]  /*45130*/  LDL R3, [R1+0x1b20] ;  /* 0x001b200001037983 */ /* 0x000e220000100800 */
[----:B------:R-:W-:Y:S02]  /*45140*/  PRMT R98, RZ, 0x7610, R98 ;  /* 0x00007610ff627816 */ /* 0x000fe40000000062 */
[----:B0-----:R-:W-:-:S04]  /*45150*/  @!P0 LOP3.LUT R3, R3, R2, RZ, 0x3c, !PT ;  /* 0x0000000203038212 */ /* 0x001fc800078e3cff */
[----:B------:R-:W-:-:S04]  /*45160*/  @!P0 LOP3.LUT R2, R3, R2, RZ, 0x3c, !PT ;  /* 0x0000000203028212 */ /* 0x000fc800078e3cff */
[----:B------:R-:W-:-:S05]  /*45170*/  @!P0 LOP3.LUT R3, R3, R2, RZ, 0x3c, !PT ;  /* 0x0000000203038212 */ /* 0x000fca00078e3cff */
[----:B------:R-:W4:Y:S04]  /*45180*/  @!P0 LDG.E.U8 R98, desc[UR6][R2.64] ;  /* 0x0000000602628981 */ /* 0x000f28000c1e1100 */
[----:B---3--:R0:W-:Y:S04]  /*45190*/  STL [R1+0x89c], R29 ;  /* 0x00089c1d01007387 */ /* 0x0081e80000100800 */
[----:B0-----:R-:W3:Y:S04]  /*451a0*/  LDL.LU R29, [R1+0x1ae0] ;  /* 0x001ae000011d7983 */ /* 0x001ee80000300800 */
        /* <DEDUP_REMOVED lines=35> */
[----:B------:R-:W3:Y:S01]  /*453e0*/  @!P0 LDG.E.U8 R94, desc[UR6][R2.64] ;  /* 0x00000006025e8981 */ /* 0x000ee2000c1e1100 */
[----:B------:R-:W-:-:S03]  /*453f0*/  PRMT R95, RZ, 0x7610, R95 ;  /* 0x00007610ff5f7816 */ /* 0x000fc6000000005f */
[----:B---3--:R0:W-:Y:S04]  /*45400*/  STL [R1+0x888], R94 ;  /* 0x0008885e01007387 */ /* 0x0081e80000100800 */
[----:B0-----:R-:W3:Y:S04]  /*45410*/  LDL.LU R94, [R1+0x231c] ;  /* 0x00231c00015e7983 */ /* 0x001ee80000300800 */
[----:B------:R-:W4:Y:S01]  /*45420*/  LDL R3, [R1+0x1adc] ;  /* 0x001adc0001037983 */ /* 0x000f220000100800 */
[----:B------:R-:W-:-:S05]  /*45430*/  @!P0 IMAD.MOV.U32 R2, RZ, RZ, R29 ;  /* 0x000000ffff028224 */ /* 0x000fca00078e001d */
[----:B----4-:R-:W4:Y:S04]  /*45440*/  @!P0 LDG.E.U8 R95, desc[UR6][R2.64] ;  /* 0x00000006025f8981 */ /* 0x010f28000c1e1100 */
        /* <DEDUP_REMOVED lines=443> */
[----:B------:R-:W2:Y:S01]  /*47000*/  LDL R3, [R1+0x1860] ;  /* 0x0018600001037983 */ /* 0x000ea20000100800 */
[----:B------:R-:W-:Y:S01]  /*47010*/  PRMT R45, RZ, 0x7610, R45 ;  /* 0x00007610ff2d7816 */ /* 0x000fe2000000002d */
[----:B--2---:R-:W-:-:S02]  /*47020*/  @!P0 IMAD.MOV.U32 R2, RZ, RZ, R3 ;  /* 0x000000ffff028224 */ /* 0x004fc400078e0003 */
[----:B------:R-:W-:-:S05]  /*47030*/  @!P0 IMAD.MOV.U32 R3, RZ, RZ, R125 ;  /* 0x000000ffff038224 */ /* 0x000fca00078e007d */
[----:B------:R-:W2:Y:S04]  /*47040*/  @!P0 LDG.E.U8 R45, desc[UR6][R2.64] ;  /* 0x00000006022d8981 */ /* 0x000ea8000c1e1100 */
[----:B--2---:R0:W-:Y:S04]  /*47050*/  STL [R1+0x7bc], R45 ;  /* 0x0007bc2d01007387 */ /* 0x0041e80000100800 */
[----:B0-----:R-:W4:Y:S04]  /*47060*/  LDL.LU R45, [R1+0x2250] ;  /* 0x00225000012d7983 */ /* 0x001f280000300800 */
[----:B------:R-:W2:Y:S01]  /*47070*/  LDL R3, [R1+0x1858] ;  /* 0x0018580001037983 */ /* 0x000ea20000100800 */
[----:B------:R-:W-:Y:S01]  /*47080*/  PRMT R42, RZ, 0x7610, R42 ;  /* 0x00007610ff2a7816 */ /* 0x000fe2000000002a */
[----:B--2---:R-:W-:-:S02]  /*47090*/  @!P0 IMAD.MOV.U32 R2, RZ, RZ, R3 ;  /* 0x000000ffff028224 */ /* 0x004fc400078e0003 */
[----:B------:R-:W-:-:S05]  /*470a0*/  @!P0 IMAD.MOV.U32 R3, RZ, RZ, R127 ;  /* 0x000000ffff038224 */ /* 0x000fca00078e007f */
[----:B------:R-:W2:Y:S04]  /*470b0*/  @!P0 LDG.E.U8 R42, desc[UR6][R2.64] ;  /* 0x00000006022a8981 */ /* 0x000ea8000c1e1100 */
[----:B--2---:R0:W-:Y:S04]  /*470c0*/  STL [R1+0x7b8], R42 ;  /* 0x0007b82a01007387 */ /* 0x0041e80000100800 */
[----:B0-----:R-:W2:Y:S04]  /*470d0*/  LDL.LU R42, [R1+0x224c] ;  /* 0x00224c00012a7983 */ /* 0x001ea80000300800 */
[----:B------:R-:W3:Y:S01]  /*470e0*/  LDL R3, [R1+0x1850] ;  /* 0x0018500001037983 */ /* 0x000ee20000100800 */
[----:B------:R-:W-:-:S02]  /*470f0*/  PRMT R43, RZ, 0x7610, R43 ;  /* 0x00007610ff2b7816 */ /* 0x000fc4000000002b */
[----:B------:R-:W-:Y:S02]  /*47100*/  PRMT R40, RZ, 0x7610, R40 ;  /* 0x00007610ff287816 */ /* 0x000fe40000000028 */
[----:B------:R-:W-:Y:S02]  /*47110*/  PRMT R41, RZ, 0x7610, R41 ;  /* 0x00007610ff297816 */ /* 0x000fe40000000029 */
[----:B------:R-:W-:Y:S02]  /*47120*/  PRMT R38, RZ, 0x7610, R38 ;  /* 0x00007610ff267816 */ /* 0x000fe40000000026 */
[----:B------:R-:W-:Y:S02]  /*47130*/  PRMT R39, RZ, 0x7610, R39 ;  /* 0x00007610ff277816 */ /* 0x000fe40000000027 */
[----:B------:R-:W-:Y:S01]  /*47140*/  PRMT R36, RZ, 0x7610, R36 ;  /* 0x00007610ff247816 */ /* 0x000fe20000000024 */
[----:B---3--:R-:W-:Y:S02]  /*47150*/  @!P0 IMAD.MOV.U32 R2, RZ, RZ, R3 ;  /* 0x000000ffff028224 */ /* 0x008fe400078e0003 */
[----:B------:R-:W-:-:S05]  /*47160*/  @!P0 IMAD.MOV.U32 R3, RZ, RZ, R129 ;  /* 0x000000ffff038224 */ /* 0x000fca00078e0081 */
[----:B------:R0:W3:Y:S02]  /*47170*/  @!P0 LDG.E.U8 R43, desc[UR6][R2.64] ;  /* 0x00000006022b8981 */ /* 0x0000e4000c1e1100 */
[----:B0-----:R-:W-:Y:S02]  /*47180*/  @!P0 IMAD.MOV.U32 R2, RZ, RZ, R126 ;  /* 0x000000ffff028224 */ /* 0x001fe400078e007e */
[----:B------:R-:W-:-:S05]  /*47190*/  @!P0 IMAD.MOV.U32 R3, RZ, RZ, R137 ;  /* 0x000000ffff038224 */ /* 0x000fca00078e0089 */
[----:B------:R0:W4:Y:S02]  /*471a0*/  @!P0 LDG.E.U8 R40, desc[UR6][R2.64] ;  /* 0x0000000602288981 */ /* 0x000124000c1e1100 */
[----:B0-----:R-:W-:Y:S02]  /*471b0*/  @!P0 IMAD.MOV.U32 R2, RZ, RZ, R128 ;  /* 0x000000ffff028224 */ /* 0x001fe400078e0080 */
[----:B------:R-:W-:-:S05]  /*471c0*/  @!P0 IMAD.MOV.U32 R3, RZ, RZ, R139 ;  /* 0x000000ffff038224 */ /* 0x000fca00078e008b */
[----:B------:R0:W2:Y:S02]  /*471d0*/  @!P0 LDG.E.U8 R41, desc[UR6][R2.64] ;  /* 0x0000000602298981 */ /* 0x0000a4000c1e1100 */
        /* <DEDUP_REMOVED lines=8> */
[----:B------:R-:W2:Y:S04]  /*47260*/  @!P0 LDG.E.U8 R36, desc[UR6][R2.64] ;  /* 0x0000000602248981 */ /* 0x000ea8000c1e1100 */
[----:B---3--:R0:W-:Y:S04]  /*47270*/  STL [R1+0x7b4], R43 ;  /* 0x0007b42b01007387 */ /* 0x0081e80000100800 */
[----:B0-----:R-:W3:Y:S04]  /*47280*/  LDL.LU R43, [R1+0x2248] ;  /* 0x00224800012b7983 */ /* 0x001ee80000300800 */
[----:B----4-:R0:W-:Y:S04]  /*47290*/  STL [R1+0x7b0], R40 ;  /* 0x0007b02801007387 */ /* 0x0101e80000100800 */
[----:B0-----:R-:W4:Y:S04]  /*472a0*/  LDL.LU R40, [R1+0x2244] ;  /* 0x0022440001287983 */ /* 0x001f280000300800 */
[----:B--2---:R0:W-:Y:S04]  /*472b0*/  STL [R1+0x7ac], R41 ;  /* 0x0007ac2901007387 */ /* 0x0041e80000100800 */
[----:B0-----:R-:W4:Y:S04]  /*472c0*/  LDL.LU R41, [R1+0x2240] ;  /* 0x0022400001297983 */ /* 0x001f280000300800 */
[----:B------:R0:W-:Y:S04]  /*472d0*/  STL [R1+0x7a8], R38 ;  /* 0x0007a82601007387 */ /* 0x0001e80000100800 */
[----:B0-----:R-:W2:Y:S04]  /*472e0*/  LDL.LU R38, [R1+0x223c] ;  /* 0x00223c0001267983 */ /* 0x001ea80000300800 */
[----:B------:R0:W-:Y:S04]  /*472f0*/  STL [R1+0x7a4], R39 ;  /* 0x0007a42701007387 */ /* 0x0001e80000100800 */
[----:B0-----:R-:W2:Y:S04]  /*47300*/  LDL.LU R39, [R1+0x2238] ;  /* 0x0022380001277983 */ /* 0x001ea80000300800 */
[----:B------:R0:W-:Y:S04]  /*47310*/  STL [R1+0x7a0], R36 ;  /* 0x0007a02401007387 */ /* 0x0001e80000100800 */
[----:B0-----:R-:W2:Y:S04]  /*47320*/  LDL.LU R36, [R1+0x2234] ;  /* 0x0022340001247983 */ /* 0x001ea80000300800 */
[----:B------:R-:W3:Y:S01]  /*47330*/  LDL R3, [R1+0x17ec] ;  /* 0x0017ec0001037983 */ /* 0x000ee20000100800 */
[----:B------:R-:W-:Y:S01]  /*47340*/  PRMT R37, RZ, 0x7610, R37 ;  /* 0x00007610ff257816 */ /* 0x000fe20000000025 */
[----:B------:R-:W-:-:S05]  /*47350*/  @!P0 IMAD.MOV.U32 R2, RZ, RZ, R142 ;  /* 0x000000ffff028224 */ /* 0x000fca00078e008e */
[----:B---3--:R-:W3:Y:S01]  /*47360*/  @!P0 LDG.E.U8 R37, desc[UR6][R2.64] ;  /* 0x0000000602258981 */ /* 0x008ee2000c1e1100 */
[----:B------:R-:W-:-:S03]  /*47370*/  PRMT R34, RZ, 0x7610, R34 ;  /* 0x00007610ff227816 */ /* 0x000fc60000000022 */
[----:B---3--:R0:W-:Y:S04]  /*47380*/  STL [R1+0x79c], R37 ;  /* 0x00079c2501007387 */ /* 0x0081e80000100800 */
[----:B0-----:R-:W3:Y:S04]  /*47390*/  LDL.LU R37, [R1+0x2230] ;  /* 0x0022300001257983 */ /* 0x001ee80000300800 */
[----:B------:R-:W4:Y:S01]  /*473a0*/  LDL R3, [R1+0x17e4] ;  /* 0x0017e40001037983 */ /* 0x000f220000100800 */
[----:B------:R-:W-:-:S05]  /*473b0*/  @!P0 IMAD.MOV.U32 R2, RZ, RZ, R144 ;  /* 0x000000ffff028224 */ /* 0x000fca00078e0090 */
[----:B----4-:R-:W4:Y:S01]  /*473c0*/  @!P0 LDG.E.U8 R34, desc[UR6][R2.64] ;  /* 0x0000000602228981 */ /* 0x010f22000c1e1100 */
[----:B------:R-:W-:-:S03]  /*473d0*/  PRMT R35, RZ, 0x7610, R35 ;  /* 0x00007610ff237816 */ /* 0x000fc60000000023 */
[----:B----4-:R0:W-:Y:S04]  /*473e0*/  STL [R1+0x798], R34 ;  /* 0x0007982201007387 */ /* 0x0101e80000100800 */
[----:B0-----:R-:W4:Y:S04]  /*473f0*/  LDL.LU R34, [R1+0x222c] ;  /* 0x00222c0001227983 */ /* 0x001f280000300800 */
[----:B------:R-:W2:Y:S01]  /*47400*/  LDL R3, [R1+0x17dc] ;  /* 0x0017dc0001037983 */ /* 0x000ea20000100800 */
[----:B------:R-:W-:-:S05]  /*47410*/  @!P0 IMAD.MOV.U32 R2, RZ, RZ, R146 ;  /* 0x000000ffff028224 */ /* 0x000fca00078e0092 */
[----:B--2---:R-:W2:Y:S01]  /*47420*/  @!P0 LDG.E.U8 R35, desc[UR6][R2.64] ;  /* 0x0000000602238981 */ /* 0x004ea2000c1e1100 */
[----:B------:R-:W-:-:S03]  /*47430*/  PRMT R32, RZ, 0x7610, R32 ;  /* 0x00007610ff207816 */ /* 0x000fc60000000020 */
[----:B--2---:R0:W-:Y:S04]  /*47440*/  STL [R1+0x794], R35 ;  /* 0x0007942301007387 */ /* 0x0041e80000100800 */
[----:B0-----:R-:W4:Y:S04]  /*47450*/  LDL.LU R35, [R1+0x2228] ;  /* 0x0022280001237983 */ /* 0x001f280000300800 */
[----:B------:R-:W2:Y:S01]  /*47460*/  LDL R3, [R1+0x17d4] ;  /* 0x0017d40001037983 */ /* 0x000ea20000100800 */
[----:B------:R-:W-:-:S05]  /*47470*/  @!P0 IMAD.MOV.U32 R2, RZ, RZ, R148 ;  /* 0x000000ffff028224 */ /* 0x000fca00078e0094 */
[----:B--2---:R0:W2:Y:S02]  /*47480*/  @!P0 LDG.E.U8 R32, desc[UR6][R2.64] ;  /* 0x0000000602208981 */ /* 0x0040a4000c1e1100 */
[----:B0-----:R-:W-:Y:S02]  /*47490*/  PRMT R2, RZ, 0x7610, R2 ;  /* 0x00007610ff027816 */ /* 0x001fe40000000002 */
[----:B--2---:R0:W-:Y:S04]  /*474a0*/  STL [R1+0x790], R32 ;  /* 0x0007902001007387 */ /* 0x0041e80000100800 */
[----:B0-----:R-:W2:Y:S04]  /*474b0*/  LDL.LU R32, [R1+0x2224] ;  /* 0x0022240001207983 */ /* 0x001ea80000300800 */
[----:B------:R-:W3:Y:S04]  /*474c0*/  LDL R3, [R1+0x17cc] ;  /* 0x0017cc0001037983 */ /* 0x000ee80000100800 */
[----:B------:R-:W-:Y:S04]  /*474d0*/  STL.S16 [R1+0x788], R2 ;  /* 0x0007880201007387 */ /* 0x000fe80000100600 */
[----:B------:R-:W-:Y:S04]  /*474e0*/  STL.64 [R1+0x1fc8], R150 ;  /* 0x001fc89601007387 */ /* 0x000fe80000100a00 */
[----:B------:R0:W-:Y:S01]  /*474f0*/  STL.64 [R1+0x1fc0], R148 ;  /* 0x001fc09401007387 */ /* 0x0001e20000100a00 */
[----:B------:R-:W-:Y:S01]  /*47500*/  PRMT R9, RZ, 0x7610, R9 ;  /* 0x00007610ff097816 */ /* 0x000fe20000000009 */
[----:B0-----:R-:W-:-:S02]  /*47510*/  IMAD.MOV.U32 R149, RZ, RZ, R33 ;  /* 0x000000ffff957224 */ /* 0x001fc400078e0021 */
[----:B------:R-:W2:Y:S04]  /*47520*/  LDL.LU R33, [R1+0x2220] ;  /* 0x0022200001217983 */ /* 0x000ea80000300800 */
[----:B------:R0:W-:Y:S04]  /*47530*/  STL.64 [R1+0x1fb8], R146 ;  /* 0x001fb89201007387 */ /* 0x0001e80000100a00 */
[----:B------:R1:W-:Y:S04]  /*47540*/  STL.64 [R1+0x1fb0], R144 ;  /* 0x001fb09001007387 */ /* 0x0003e80000100a00 */
[----:B------:R4:W-:Y:S01]  /*47550*/  STL.64 [R1+0x1fa8], R142 ;  /* 0x001fa88e01007387 */ /* 0x0009e20000100a00 */
[----:B------:R-:W-:-:S02]  /*47560*/  @!P0 IMAD.MOV.U32 R2, RZ, RZ, R150 ;  /* 0x000000ffff028224 */ /* 0x000fc400078e0096 */
[----:B------:R-:W-:Y:S02]  /*47570*/  IMAD.MOV.U32 R151, RZ, RZ, R29 ;  /* 0x000000ffff977224 */ /* 0x000fe400078e001d */
[----:B------:R-:W-:Y:S02]  /*47580*/  IMAD.MOV.U32 R150, RZ, RZ, R26 ;  /* 0x000000ffff967224 */ /* 0x000fe400078e001a */
[----:B0-----:R-:W-:Y:S02]  /*47590*/  IMAD.MOV.U32 R146, RZ, RZ, R28 ;  /* 0x000000ffff927224 */ /* 0x001fe400078e001c */
[----:B-1----:R-:W-:Y:S02]  /*475a0*/  IMAD.MOV.U32 R144, RZ, RZ, R31 ;  /* 0x000000ffff907224 */ /* 0x002fe400078e001f */
[----:B----4-:R-:W-:Y:S02]  /*475b0*/  IMAD.MOV.U32 R142, RZ, RZ, R30 ;  /* 0x000000ffff8e7224 */ /* 0x010fe400078e001e */
[----:B------:R-:W4:Y:S04]  /*475c0*/  LDL.LU R30, [R1+0x221c] ;  /* 0x00221c00011e7983 */ /* 0x000f280000300800 */
[----:B------:R-:W4:Y:S04]  /*475d0*/  LDL.LU R31, [R1+0x2218] ;  /* 0x00221800011f7983 */ /* 0x000f280000300800 */
[----:B------:R-:W4:Y:S04]  /*475e0*/  LDL.LU R28, [R1+0x2214] ;  /* 0x00221400011c7983 */ /* 0x000f280000300800 */
[----:B------:R-:W4:Y:S04]  /*475f0*/  LDL.LU R29, [R1+0x2210] ;  /* 0x00221000011d7983 */ /* 0x000f280000300800 */
[----:B------:R-:W4:Y:S01]  /*47600*/  LDL.LU R26, [R1+0x220c] ;  /* 0x00220c00011a7983 */ /* 0x000f220000300800 */
[----:B------:R-:W-:-:S03]  /*47610*/  IMAD.MOV.U32 R147, RZ, RZ, R27 ;  /* 0x000000ffff937224 */ /* 0x000fc600078e001b */
[----:B------:R-:W4:Y:S01]  /*47620*/  LDL.LU R27, [R1+0x2208] ;  /* 0x00220800011b7983 */ /* 0x000f220000300800 */
[----:B------:R-:W-:Y:S02]  /*47630*/  IMAD.MOV.U32 R143, RZ, RZ, R24 ;  /* 0x000000ffff8f7224 */ /* 0x000fe400078e0018 */
[----:B------:R-:W-:Y:S01]  /*47640*/  IMAD.MOV.U32 R145, RZ, RZ, R25 ;  /* 0x000000ffff917224 */ /* 0x000fe200078e0019 */
[----:B------:R-:W4:Y:S04]  /*47650*/  LDL.LU R24, [R1+0x2204] ;  /* 0x0022040001187983 */ /* 0x000f280000300800 */
[----:B------:R-:W4:Y:S04]  /*47660*/  LDL.LU R148, [R1+0x930] ;  /* 0x0009300001947983 */ /* 0x000f280000300800 */
[----:B------:R-:W4:Y:S04]  /*47670*/  LDL.LU R25, [R1+0x2200] ;  /* 0x0022000001197983 */ /* 0x000f280000300800 */
[----:B------:R0:W-:Y:S04]  /*47680*/  STL.64 [R1+0x1fa0], R140 ;  /* 0x001fa08c01007387 */ /* 0x0001e80000100a00 */
[----:B0-----:R-:W4:Y:S04]  /*47690*/  LDL R140, [R1+0x17ac] ;  /* 0x0017ac00018c7983 */ /* 0x001f280000100800 */
[----:B------:R-:W4:Y:S04]  /*476a0*/  LDL R141, [R1+0x17b0] ;  /* 0x0017b000018d7983 */ /* 0x000f280000100800 */
[----:B---3--:R-:W3:Y:S04]  /*476b0*/  @!P0 LDG.E.U8 R9, desc[UR6][R2.64] ;  /* 0x0000000602098981 */ /* 0x008ee8000c1e1100 */
[----:B------:R-:W-:Y:S04]  /*476c0*/  STL.64 [R1+0x1f98], R138 ;  /* 0x001f988a01007387 */ /* 0x000fe80000100a00 */
[----:B------:R0:W-:Y:S04]  /*476d0*/  STL.64 [R1+0x1f90], R136 ;  /* 0x001f908801007387 */ /* 0x0001e80000100a00 */
[----:B0-----:R-:W3:Y:S04]  /*476e0*/  LDL.LU R137, [R1+0x788] ;  /* 0x0007880001897983 */ /* 0x001ee80000300800 */
[----:B------:R-:W-:Y:S04]  /*476f0*/  STL.64 [R1+0x1f88], R134 ;  /* 0x001f888601007387 */ /* 0x000fe80000100a00 */
        /* <DEDUP_REMOVED lines=50> */
[----:B--2---:R-:W-:Y:S04]  /*47a20*/  STL.64 [R1+0x1df0], R32 ;  /* 0x001df02001007387 */ /* 0x004fe80000100a00 */
[----:B----4-:R0:W-:Y:S04]  /*47a30*/  STL.64 [R1+0x1de8], R30 ;  /* 0x001de81e01007387 */ /* 0x0101e80000100a00 */
[----:B------:R1:W-:Y:S04]  /*47a40*/  STL.64 [R1+0x1de0], R28 ;  /* 0x001de01c01007387 */ /* 0x0003e80000100a00 */
[----:B------:R2:W-:Y:S04]  /*47a50*/  STL.64 [R1+0x1dd8], R26 ;  /* 0x001dd81a01007387 */ /* 0x0005e80000100a00 */
[----:B------:R4:W-:Y:S04]  /*47a60*/  STL.64 [R1+0x1dd0], R24 ;  /* 0x001dd01801007387 */ /* 0x0009e80000100a00 */
[----:B---3--:R3:W-:Y:S04]  /*47a70*/  STL [R1+0x21e0], R9 ;  /* 0x0021e00901007387 */ /* 0x0087e80000100800 */
[----:B0-----:R-:W3:Y:S04]  /*47a80*/  LDL R30, [R1+0x17a4] ;  /* 0x0017a400011e7983 */ /* 0x001ee80000100800 */
[----:B-1----:R-:W3:Y:S04]  /*47a90*/  LDL R29, [R1+0x17a8] ;  /* 0x0017a800011d7983 */ /* 0x002ee80000100800 */
[----:B------:R-:W3:Y:S04]  /*47aa0*/  LDL R28, [R1+0x179c] ;  /* 0x00179c00011c7983 */ /* 0x000ee80000100800 */
[----:B--2---:R-:W2:Y:S04]  /*47ab0*/  LDL R27, [R1+0x17a0] ;  /* 0x0017a000011b7983 */ /* 0x004ea80000100800 */
[----:B------:R-:W2:Y:S04]  /*47ac0*/  LDL R26, [R1+0x1794] ;  /* 0x00179400011a7983 */ /* 0x000ea80000100800 */
[----:B----4-:R-:W4:Y:S01]  /*47ad0*/  LDL R25, [R1+0x1798] ;  /* 0x0017980001197983 */ /* 0x010f220000100800 */
[----:B------:R-:W-:-:S02]  /*47ae0*/  @!P0 IMAD.MOV.U32 R2, RZ, RZ, R141 ;  /* 0x000000ffff028224 */ /* 0x000fc400078e008d */
[----:B------:R-:W-:Y:S01]  /*47af0*/  @!P0 IMAD.MOV.U32 R3, RZ, RZ, R140 ;  /* 0x000000ffff038224 */ /* 0x000fe200078e008c */
[----:B------:R-:W-:Y:S02]  /*47b00*/  PRMT R138, RZ, 0x7610, R138 ;  /* 0x00007610ff8a7816 */ /* 0x000fe4000000008a */
[----:B------:R-:W-:Y:S02]  /*47b10*/  PRMT R94, RZ, 0x7610, R94 ;  /* 0x00007610ff5e7816 */ /* 0x000fe4000000005e */
[----:B------:R-:W-:Y:S01]  /*47b20*/  PRMT R76, RZ, 0x7610, R76 ;  /* 0x00007610ff4c7816 */ /* 0x000fe2000000004c */
[----:B------:R-:W4:Y:S04]  /*47b30*/  LDL R24, [R1+0x178c] ;  /* 0x00178c0001187983 */ /* 0x000f280000100800 */
[----:B------:R0:W4:Y:S04]  /*47b40*/  @!P0 LDG.E.U8 R137, desc[UR6][R2.64] ;  /* 0x0000000602898981 */ /* 0x000128000c1e1100 */
[----:B---3--:R-:W3:Y:S01]  /*47b50*/  LDL R9, [R1+0x1790] ;  /* 0x0017900001097983 */ /* 0x008ee20000100800 */
[----:B0-----:R-:W-:-:S02]  /*47b60*/  @!P0 IMAD.MOV.U32 R3, RZ, RZ, R30 ;  /* 0x000000ffff038224 */ /* 0x001fc400078e001e */
[----:B------:R-:W-:-:S05]  /*47b70*/  @!P0 IMAD.MOV.U32 R2, RZ, RZ, R29 ;  /* 0x000000ffff028224 */ /* 0x000fca00078e001d */
[----:B------:R2:W3:Y:S02]  /*47b80*/  @!P0 LDG.E.U8 R138, desc[UR6][R2.64] ;  /* 0x00000006028a8981 */ /* 0x0004e4000c1e1100 */
[----:B--2---:R-:W-:Y:S02]  /*47b90*/  @!P0 IMAD.MOV.U32 R2, RZ, RZ, R27 ;  /* 0x000000ffff028224 */ /* 0x004fe400078e001b */
[----:B------:R-:W-:-:S05]  /*47ba0*/  @!P0 IMAD.MOV.U32 R3, RZ, RZ, R28 ;  /* 0x000000ffff038224 */ /* 0x000fca00078e001c */
[----:B------:R4:W2:Y:S02]  /*47bb0*/  @!P0 LDG.E.U8 R94, desc[UR6][R2.64] ;  /* 0x00000006025e8981 */ /* 0x0008a4000c1e1100 */
[----:B----4-:R-:W-:Y:S02]  /*47bc0*/  @!P0 IMAD.MOV.U32 R2, RZ, RZ, R25 ;  /* 0x000000ffff028224 */ /* 0x010fe400078e0019 */
[----:B------:R-:W-:-:S05]  /*47bd0*/  @!P0 IMAD.MOV.U32 R3, RZ, RZ, R26 ;  /* 0x000000ffff038224 */ /* 0x000fca00078e001a */
[----:B------:R-:W4:Y:S04]  /*47be0*/  @!P0 LDG.E.U8 R76, desc[UR6][R2.64] ;  /* 0x00000006024c8981 */ /* 0x000f28000c1e1100 */
[----:B------:R-:W-:Y:S04]  /*47bf0*/  STL [R1+0x21e4], R137 ;  /* 0x0021e48901007387 */ /* 0x000fe80000100800 */
[----:B---3--:R-:W-:Y:S04]  /*47c00*/  STL [R1+0x21e8], R138 ;  /* 0x0021e88a01007387 */ /* 0x008fe80000100800 */
[----:B--2---:R-:W-:Y:S04]  /*47c10*/  STL [R1+0x21ec], R94 ;  /* 0x0021ec5e01007387 */ /* 0x004fe80000100800 */
[----:B------:R-:W2:Y:S04]  /*47c20*/  LDL R28, [R1+0x176c] ;  /* 0x00176c00011c7983 */ /* 0x000ea80000100800 */
[----:B------:R-:W3:Y:S04]  /*47c30*/  LDL R27, [R1+0x1770] ;  /* 0x00177000011b7983 */ /* 0x000ee80000100800 */
[----:B------:R-:W3:Y:S04]  /*47c40*/  LDL R25, [R1+0x1768] ;  /* 0x0017680001197983 */ /* 0x000ee80000100800 */
[----:B----4-:R-:W-:Y:S04]  /*47c50*/  STL [R1+0x21f0], R76 ;  /* 0x0021f04c01007387 */ /* 0x010fe80000100800 */
[----:B------:R-:W4:Y:S01]  /*47c60*/  LDL R26, [R1+0x1764] ;  /* 0x00176400011a7983 */ /* 0x000f220000100800 */
[----:B------:R-:W-:Y:S01]  /*47c70*/  PRMT R58, RZ, 0x7610, R58 ;  /* 0x00007610ff3a7816 */ /* 0x000fe2000000003a */
[----:B------:R-:W-:-:S02]  /*47c80*/  @!P0 IMAD.MOV.U32 R2, RZ, RZ, R9 ;  /* 0x000000ffff028224 */ /* 0x000fc400078e0009 */
[----:B------:R-:W-:Y:S01]  /*47c90*/  @!P0 IMAD.MOV.U32 R3, RZ, RZ, R24 ;  /* 0x000000ffff038224 */ /* 0x000fe200078e0018 */
[----:B------:R-:W-:Y:S02]  /*47ca0*/  PRMT R130, RZ, 0x7610, R130 ;  /* 0x00007610ff827816 */ /* 0x000fe40000000082 */
[----:B------:R-:W-:Y:S01]  /*47cb0*/  PRMT R112, RZ, 0x7610, R112 ;  /* 0x00007610ff707816 */ /* 0x000fe20000000070 */
[----:B------:R-:W4:Y:S04]  /*47cc0*/  LDL R24, [R1+0x175c] ;  /* 0x00175c0001187983 */ /* 0x000f280000100800 */
[----:B------:R2:W4:Y:S04]  /*47cd0*/  @!P0 LDG.E.U8 R58, desc[UR6][R2.64] ;  /* 0x00000006023a8981 */ /* 0x000528000c1e1100 */
[----:B------:R-:W4:Y:S01]  /*47ce0*/  LDL R9, [R1+0x1760] ;  /* 0x0017600001097983 */ /* 0x000f220000100800 */
[----:B--2---:R-:W-:-:S02]  /*47cf0*/  @!P0 IMAD.MOV.U32 R3, RZ, RZ, R28 ;  /* 0x000000ffff038224 */ /* 0x004fc400078e001c */
[----:B---3--:R-:W-:-:S05]  /*47d00*/  @!P0 IMAD.MOV.U32 R2, RZ, RZ, R27 ;  /* 0x000000ffff028224 */ /* 0x008fca00078e001b */
[----:B------:R0:W2:Y:S02]  /*47d10*/  @!P0 LDG.E.U8 R130, desc[UR6][R2.64] ;  /* 0x0000000602828981 */ /* 0x0000a4000c1e1100 */
[----:B0-----:R-:W-:Y:S02]  /*47d20*/  @!P0 IMAD.MOV.U32 R2, RZ, RZ, R25 ;  /* 0x000000ffff028224 */ /* 0x001fe400078e0019 */
[----:B----4-:R-:W-:-:S05]  /*47d30*/  @!P0 IMAD.MOV.U32 R3, RZ, RZ, R26 ;  /* 0x000000ffff038224 */ /* 0x010fca00078e001a */
[----:B------:R0:W3:Y:S04]  /*47d40*/  @!P0 LDG.E.U8 R112, desc[UR6][R2.64] ;  /* 0x0000000602708981 */ /* 0x0000e8000c1e1100 */
[----:B------:R-:W-:Y:S01]  /*47d50*/  STL [R1+0x21f4], R58 ;  /* 0x0021f43a01007387 */ /* 0x000fe20000100800 */
[----:B0-----:R-:W-:Y:S02]  /*47d60*/  @!P0 IMAD.MOV.U32 R3, RZ, RZ, R24 ;  /* 0x000000ffff038224 */ /* 0x001fe400078e0018 */
[----:B------:R-:W-:Y:S01]  /*47d70*/  @!P0 IMAD.MOV.U32 R2, RZ, RZ, R9 ;  /* 0x000000ffff028224 */ /* 0x000fe200078e0009 */
[----:B--2---:R-:W-:Y:S04]  /*47d80*/  STL [R1+0x21f8], R130 ;  /* 0x0021f88201007387 */ /* 0x004fe80000100800 */
[----:B------:R-:W2:Y:S04]  /*47d90*/  LDL R32, [R1+0x1754] ;  /* 0x0017540001207983 */ /* 0x000ea80000100800 */
[----:B------:R-:W4:Y:S04]  /*47da0*/  LDL R31, [R1+0x1758] ;  /* 0x00175800011f7983 */ /* 0x000f280000100800 */
[----:B---3--:R-:W-:Y:S04]  /*47db0*/  STL [R1+0x21fc], R112 ;  /* 0x0021fc7001007387 */ /* 0x008fe80000100800 */
[----:B------:R-:W3:Y:S04]  /*47dc0*/  LDL R30, [R1+0x174c] ;  /* 0x00174c00011e7983 */ /* 0x000ee80000100800 */
[----:B------:R-:W3:Y:S04]  /*47dd0*/  LDL R29, [R1+0x1750] ;  /* 0x00175000011d7983 */ /* 0x000ee80000100800 */
[----:B------:R-:W3:Y:S04]  /*47de0*/  LDL R28, [R1+0x172c] ;  /* 0x00172c00011c7983 */ /* 0x000ee80000100800 */
[----:B------:R-:W3:Y:S04]  /*47df0*/  LDL R27, [R1+0x1730] ;  /* 0x00173000011b7983 */ /* 0x000ee80000100800 */
[----:B------:R-:W3:Y:S04]  /*47e00*/  LDL R26, [R1+0x1724] ;  /* 0x00172400011a7983 */ /* 0x000ee80000100800 */
[----:B------:R-:W3:Y:S04]  /*47e10*/  LDL R25, [R1+0x1728] ;  /* 0x0017280001197983 */ /* 0x000ee80000100800 */
[----:B------:R-:W3:Y:S04]  /*47e20*/  LDL R24, [R1+0x171c] ;  /* 0x00171c0001187983 */ /* 0x000ee80000100800 */
[----:B------:R-:W3:Y:S01]  /*47e30*/  LDL R9, [R1+0x1720] ;  /* 0x0017200001097983 */ /* 0x000ee20000100800 */
[----:B------:R-:W-:-:S02]  /*47e40*/  PRMT R93, RZ, 0x7610, R93 ;  /* 0x00007610ff5d7816 */ /* 0x000fc4000000005d */
[----:B------:R-:W-:-:S04]  /*47e50*/  PRMT R75, RZ, 0x7610, R75 ;  /* 0x00007610ff4b7816 */ /* 0x000fc8000000004b */
[----:B------:R2:W3:Y:S01]  /*47e60*/  @!P0 LDG.E.U8 R93, desc[UR6][R2.64] ;  /* 0x00000006025d8981 */ /* 0x0004e2000c1e1100 */
[----:B------:R-:W-:Y:S02]  /*47e70*/  PRMT R57, RZ, 0x7610, R57 ;  /* 0x00007610ff397816 */ /* 0x000fe40000000039 */
[----:B------:R-:W-:Y:S02]  /*47e80*/  PRMT R129, RZ, 0x7610, R129 ;  /* 0x00007610ff817816 */ /* 0x000fe40000000081 */
[----:B------:R-:W-:Y:S01]  /*47e90*/  PRMT R111, RZ, 0x7610, R111 ;  /* 0x00007610ff6f7816 */ /* 0x000fe2000000006f */
[----:B--2---:R-:W-:Y:S02]  /*47ea0*/  @!P0 IMAD.MOV.U32 R3, RZ, RZ, R32 ;  /* 0x000000ffff038224 */ /* 0x004fe400078e0020 */
[----:B----4-:R-:W-:Y:S01]  /*47eb0*/  @!P0 IMAD.MOV.U32 R2, RZ, RZ, R31 ;  /* 0x000000ffff028224 */ /* 0x010fe200078e001f */
[----:B------:R-:W-:Y:S01]  /*47ec0*/  PRMT R92, RZ, 0x7610, R92 ;  /* 0x00007610ff5c7816 */ /* 0x000fe2000000005c */
[----:B------:R-:W2:Y:S04]  /*47ed0*/  LDL R32, [R1+0x16dc] ;  /* 0x0016dc0001207983 */ /* 0x000ea80000100800 */
[----:B------:R3:W4:Y:S04]  /*47ee0*/  @!P0 LDG.E.U8 R75, desc[UR6][R2.64] ;  /* 0x00000006024b8981 */ /* 0x000728000c1e1100 */
[----:B------:R-:W2:Y:S01]  /*47ef0*/  LDL R31, [R1+0x16e0] ;  /* 0x0016e000011f7983 */ /* 0x000ea20000100800 */
[----:B---3--:R-:W-:-:S02]  /*47f00*/  @!P0 IMAD.MOV.U32 R3, RZ, RZ, R30 ;  /* 0x000000ffff038224 */ /* 0x008fc400078e001e */
[----:B------:R-:W-:Y:S01]  /*47f10*/  @!P0 IMAD.MOV.U32 R2, RZ, RZ, R29 ;  /* 0x000000ffff028224 */ /* 0x000fe200078e001d */
[----:B------:R-:W3:Y:S04]  /*47f20*/  LDL R30, [R1+0x1714] ;  /* 0x00171400011e7983 */ /* 0x000ee80000100800 */
[----:B------:R-:W4:Y:S04]  /*47f30*/  LDL R29, [R1+0x1718] ;  /* 0x00171800011d7983 */ /* 0x000f280000100800 */
[----:B------:R0:W2:Y:S02]  /*47f40*/  @!P0 LDG.E.U8 R57, desc[UR6][R2.64] ;  /* 0x0000000602398981 */ /* 0x0000a4000c1e1100 */
[----:B0-----:R-:W-:-:S02]  /*47f50*/  @!P0 IMAD.MOV.U32 R2, RZ, RZ, R27 ;  /* 0x000000ffff028224 */ /* 0x001fc400078e001b */
[----:B------:R-:W-:Y:S01]  /*47f60*/  @!P0 IMAD.MOV.U32 R3, RZ, RZ, R28 ;  /* 0x000000ffff038224 */ /* 0x000fe200078e001c */
[----:B------:R-:W2:Y:S04]  /*47f70*/  LDL R27, [R1+0x1710] ;  /* 0x00171000011b7983 */ /* 0x000ea80000100800 */
[----:B------:R-:W2:Y:S04]  /*47f80*/  LDL R28, [R1+0x170c] ;  /* 0x00170c00011c7983 */ /* 0x000ea80000100800 */
[----:B------:R0:W2:Y:S02]  /*47f90*/  @!P0 LDG.E.U8 R129, desc[UR6][R2.64] ;  /* 0x0000000602818981 */ /* 0x0000a4000c1e1100 */
[----:B0-----:R-:W-:-:S02]  /*47fa0*/  @!P0 IMAD.MOV.U32 R3, RZ, RZ, R26 ;  /* 0x000000ffff038224 */ /* 0x001fc400078e001a */
[----:B------:R-:W2:Y:S01]  /*47fb0*/  LDL R26, [R1+0x16ec] ;  /* 0x0016ec00011a7983 */ /* 0x000ea20000100800 */
[----:B------:R-:W-:-:S03]  /*47fc0*/  @!P0 IMAD.MOV.U32 R2, RZ, RZ, R25 ;  /* 0x000000ffff028224 */ /* 0x000fc600078e0019 */
[----:B------:R-:W2:Y:S04]  /*47fd0*/  LDL R25, [R1+0x16f0] ;  /* 0x0016f00001197983 */ /* 0x000ea80000100800 */
[----:B------:R0:W2:Y:S02]  /*47fe0*/  @!P0 LDG.E.U8 R111, desc[UR6][R2.64] ;  /* 0x00000006026f8981 */ /* 0x0000a4000c1e1100 */
[----:B0-----:R-:W-:Y:S02]  /*47ff0*/  @!P0 IMAD.MOV.U32 R3, RZ, RZ, R24 ;  /* 0x000000ffff038224 */ /* 0x001fe400078e0018 */
[----:B------:R-:W2:Y:S01]  /*48000*/  LDL R24, [R1+0x16e4] ;  /* 0x0016e40001187983 */ /* 0x000ea20000100800 */
[----:B------:R-:W-:-:S03]  /*48010*/  @!P0 IMAD.MOV.U32 R2, RZ, RZ, R9 ;  /* 0x000000ffff028224 */ /* 0x000fc600078e0009 */
[----:B------:R-:W2:Y:S01]  /*48020*/  LDL R9, [R1+0x16e8] ;  /* 0x0016e80001097983 */ /* 0x000ea20000100800 */
[----:B------:R-:W-:-:S03]  /*48030*/  PRMT R74, RZ, 0x7610, R74 ;  /* 0x00007610ff4a7816 */ /* 0x000fc6000000004a */
[----:B------:R3:W2:Y:S01]  /*48040*/  @!P0 LDG.E.U8 R92, desc[UR6][R2.64] ;  /* 0x00000006025c8981 */ /* 0x0006a2000c1e1100 */
[----:B------:R-:W-:Y:S02]  /*48050*/  PRMT R56, RZ, 0x7610, R56 ;  /* 0x00007610ff387816 */ /* 0x000fe40000000038 */
[----:B------:R-:W-:Y:S01]  /*48060*/  PRMT R128, RZ, 0x7610, R128 ;  /* 0x00007610ff807816 */ /* 0x000fe20000000080 */
[----:B---3--:R-:W-:Y:S02]  /*48070*/  @!P0 IMAD.MOV.U32 R3, RZ, RZ, R30 ;  /* 0x000000ffff038224 */ /* 0x008fe400078e001e */
[----:B----4-:R-:W-:Y:S01]  /*48080*/  @!P0 IMAD.MOV.U32 R2, RZ, RZ, R29 ;  /* 0x000000ffff028224 */ /* 0x010fe200078e001d */
[----:B------:R-:W3:Y:S04]  /*48090*/  LDL R30, [R1+0x16d4] ;  /* 0x0016d400011e7983 */ /* 0x000ee80000100800 */
[----:B------:R-:W4:Y:S04]  /*480a0*/  LDL R29, [R1+0x16d8] ;  /* 0x0016d800011d7983 */ /* 0x000f280000100800 */
[----:B------:R2:W4:Y:S02]  /*480b0*/  @!P0 LDG.E.U8 R74, desc[UR6][R2.64] ;  /* 0x00000006024a8981 */ /* 0x000524000c1e1100 */
[----:B--2---:R-:W-:-:S02]  /*480c0*/  @!P0 IMAD.MOV.U32 R2, RZ, RZ, R27 ;  /* 0x000000ffff028224 */ /* 0x004fc400078e001b */
        /* <DEDUP_REMOVED lines=13> */
[----:B------:R-:W-:Y:S02]  /*481a0*/  PRMT R110, RZ, 0x7610, R110 ;  /* 0x00007610ff6e7816 */ /* 0x000fe4000000006e */
[----:B------:R-:W-:-:S04]  /*481b0*/  PRMT R91, RZ, 0x7610, R91 ;  /* 0x00007610ff5b7816 */ /* 0x000fc8000000005b */
[----:B------:R0:W2:Y:S01]  /*481c0*/  @!P0 LDG.E.U8 R110, desc[UR6][R2.64] ;  /* 0x00000006026e8981 */ /* 0x0000a2000c1e1100 */
[----:B------:R-:W-:Y:S01]  /*481d0*/  PRMT R73, RZ, 0x7610, R73 ;  /* 0x00007610ff497816 */ /* 0x000fe20000000049 */
[----:B0-----:R-:W-:Y:S02]  /*481e0*/  @!P0 IMAD.MOV.U32 R2, RZ, RZ, R31 ;  /* 0x000000ffff028224 */ /* 0x001fe400078e001f */
[----:B------:R-:W-:Y:S01]  /*481f0*/  @!P0 IMAD.MOV.U32 R3, RZ, RZ, R32 ;  /* 0x000000ffff038224 */ /* 0x000fe200078e0020 */
[----:B------:R-:W-:Y:S02]  /*48200*/  PRMT R55, RZ, 0x7610, R55 ;  /* 0x00007610ff377816 */ /* 0x000fe40000000037 */
[----:B------:R-:W-:Y:S02]  /*48210*/  PRMT R127, RZ, 0x7610, R127 ;  /* 0x00007610ff7f7816 */ /* 0x000fe4000000007f */
[----:B------:R-:W-:Y:S01]  /*48220*/  PRMT R109, RZ, 0x7610, R109 ;  /* 0x00007610ff6d7816 */ /* 0x000fe2000000006d */
[----:B------:R-:W2:Y:S04]  /*48230*/  LDL R32, [R1+0x1664] ;  /* 0x0016640001207983 */ /* 0x000ea80000100800 */
[----:B------:R3:W2:Y:S04]  /*48240*/  @!P0 LDG.E.U8 R91, desc[UR6][R2.64] ;  /* 0x00000006025b8981 */ /* 0x0006a8000c1e1100 */
[----:B------:R-:W2:Y:S01]  /*48250*/  LDL R31, [R1+0x1668] ;  /* 0x00166800011f7983 */ /* 0x000ea20000100800 */
[----:B---3--:R-:W-:-:S02]  /*48260*/  @!P0 IMAD.MOV.U32 R3, RZ, RZ, R30 ;  /* 0x000000ffff038224 */ /* 0x008fc400078e001e */
        /* <DEDUP_REMOVED lines=474> */
[----:B------:R-:W-:Y:S02]  /*4a010*/  PRMT R246, RZ, 0x7610, R246 ;  /* 0x00007610fff67816 */ /* 0x000fe400000000f6 */
[----:B------:R-:W-:Y:S02]  /*4a020*/  PRMT R245, RZ, 0x7610, R245 ;  /* 0x00007610fff57816 */ /* 0x000fe400000000f5 */
[----:B------:R-:W-:Y:S01]  /*4a030*/  PRMT R244, RZ, 0x7610, R244 ;  /* 0x00007610fff47816 */ /* 0x000fe200000000f4 */
[----:B------:R-:W2:Y:S04]  /*4a040*/  LDL.LU R40, [R1+0x1270] ;  /* 0x0012700001287983 */ /* 0x000ea80000300800 */
[----:B------:R0:W2:Y:S02]  /*4a050*/  @!P0 LDG.E.U8 R247, desc[UR6][R2.64] ;  /* 0x0000000602f78981 */ /* 0x0000a4000c1e1100 */
[----:B0-----:R-:W-:-:S02]  /*4a060*/  @!P0 IMAD.MOV.U32 R2, RZ, RZ, R31 ;  /* 0x000000ffff028224 */ /* 0x001fc400078e001f */
[----:B------:R-:W-:Y:S01]  /*4a070*/  @!P0 IMAD.MOV.U32 R3, RZ, RZ, R32 ;  /* 0x000000ffff038224 */ /* 0x000fe200078e0020 */
[----:B------:R-:W-:Y:S02]  /*4a080*/  PRMT R243, RZ, 0x7610, R243 ;  /* 0x00007610fff37816 */ /* 0x000fe400000000f3 */
[----:B------:R-:W-:Y:S01]  /*4a090*/  PRMT R242, RZ, 0x7610, R242 ;  /* 0x00007610fff27816 */ /* 0x000fe200000000f2 */
[----:B------:R-:W2:Y:S04]  /*4a0a0*/  LDL R31, [R1+0x1260] ;  /* 0x00126000011f7983 */ /* 0x000ea80000100800 */
[----:B------:R3:W2:Y:S04]  /*4a0b0*/  @!P0 LDG.E.U8 R246, desc[UR6][R2.64] ;  /* 0x0000000602f68981 */ /* 0x0006a8000c1e1100 */
[----:B------:R-:W2:Y:S01]  /*4a0c0*/  LDL R32, [R1+0x125c] ;  /* 0x00125c0001207983 */ /* 0x000ea20000100800 */
[----:B---3--:R-:W-:-:S02]  /*4a0d0*/  @!P0 IMAD.MOV.U32 R3, RZ, RZ, R30 ;  /* 0x000000ffff038224 */ /* 0x008fc400078e001e */
[----:B----4-:R-:W-:Y:S01]  /*4a0e0*/  @!P0 IMAD.MOV.U32 R2, RZ, RZ, R29 ;  /* 0x000000ffff028224 */ /* 0x010fe200078e001d */
[----:B------:R-:W-:Y:S01]  /*4a0f0*/  PRMT R241, RZ, 0x7610, R241 ;  /* 0x00007610fff17816 */ /* 0x000fe200000000f1 */
[----:B------:R-:W3:Y:S04]  /*4a100*/  LDL R29, [R1+0x1294] ;  /* 0x00129400011d7983 */ /* 0x000ee80000100800 */
[----:B------:R2:W4:Y:S04]  /*4a110*/  @!P0 LDG.E.U8 R245, desc[UR6][R2.64] ;  /* 0x0000000602f58981 */ /* 0x000528000c1e1100 */
[----:B------:R-:W4:Y:S01]  /*4a120*/  LDL R30, [R1+0x1254] ;  /* 0x00125400011e7983 */ /* 0x000f220000100800 */
[----:B--2---:R-:W-:-:S02]  /*4a130*/  @!P0 IMAD.MOV.U32 R2, RZ, RZ, R27 ;  /* 0x000000ffff028224 */ /* 0x004fc400078e001b */
[----:B------:R-:W-:Y:S01]  /*4a140*/  @!P0 IMAD.MOV.U32 R3, RZ, RZ, R28 ;  /* 0x000000ffff038224 */ /* 0x000fe200078e001c */
[----:B------:R-:W2:Y:S04]  /*4a150*/  LDL R27, [R1+0x128c] ;  /* 0x00128c00011b7983 */ /* 0x000ea80000100800 */
[----:B------:R-:W4:Y:S04]  /*4a160*/  LDL R28, [R1+0x1298] ;  /* 0x00129800011c7983 */ /* 0x000f280000100800 */
        /* <DEDUP_REMOVED lines=9> */
[----:B------:R-:W2:Y:S04]  /*4a200*/  LDL R9, [R1+0x1268] ;  /* 0x0012680001097983 */ /* 0x000ea80000100800 */
[----:B------:R3:W2:Y:S01]  /*4a210*/  @!P0 LDG.E.U8 R242, desc[UR6][R2.64] ;  /* 0x0000000602f28981 */ /* 0x0006a2000c1e1100 */
[----:B------:R-:W-:Y:S02]  /*4a220*/  PRMT R240, RZ, 0x7610, R240 ;  /* 0x00007610fff07816 */ /* 0x000fe400000000f0 */
[----:B------:R-:W-:Y:S01]  /*4a230*/  PRMT R239, RZ, 0x7610, R239 ;  /* 0x00007610ffef7816 */ /* 0x000fe200000000ef */
[----:B---3--:R-:W-:Y:S02]  /*4a240*/  @!P0 IMAD.MOV.U32 R3, RZ, RZ, R29 ;  /* 0x000000ffff038224 */ /* 0x008fe400078e001d */
[----:B------:R-:W3:Y:S01]  /*4a250*/  LDL R29, [R1+0x1258] ;  /* 0x00125800011d7983 */ /* 0x000ee20000100800 */
[----:B----4-:R-:W-:-:S03]  /*4a260*/  @!P0 IMAD.MOV.U32 R2, RZ, RZ, R28 ;  /* 0x000000ffff028224 */ /* 0x010fc600078e001c */
[----:B------:R-:W4:Y:S04]  /*4a270*/  LDL R28, [R1+0x124c] ;  /* 0x00124c00011c7983 */ /* 0x000f280000100800 */
[----:B------:R2:W4:Y:S02]  /*4a280*/  @!P0 LDG.E.U8 R241, desc[UR6][R2.64] ;  /* 0x0000000602f18981 */ /* 0x000524000c1e1100 */
[----:B--2---:R-:W-:Y:S02]  /*4a290*/  @!P0 IMAD.MOV.U32 R2, RZ, RZ, R26 ;  /* 0x000000ffff028224 */ /* 0x004fe400078e001a */
[----:B------:R-:W-:Y:S01]  /*4a2a0*/  @!P0 IMAD.MOV.U32 R3, RZ, RZ, R27 ;  /* 0x000000ffff038224 */ /* 0x000fe200078e001b */
[----:B------:R-:W2:Y:S04]  /*4a2b0*/  LDL R26, [R1+0x122c] ;  /* 0x00122c00011a7983 */ /* 0x000ea80000100800 */
[----:B------:R-:W2:Y:S04]  /*4a2c0*/  LDL R27, [R1+0x1250] ;  /* 0x00125000011b7983 */ /* 0x000ea80000100800 */
[----:B------:R0:W2:Y:S02]  /*4a2d0*/  @!P0 LDG.E.U8 R240, desc[UR6][R2.64] ;  /* 0x0000000602f08981 */ /* 0x0000a4000c1e1100 */
[----:B0-----:R-:W-:-:S02]  /*4a2e0*/  @!P0 IMAD.MOV.U32 R2, RZ, RZ, R40 ;  /* 0x000000ffff028224 */ /* 0x001fc400078e0028 */
[----:B------:R-:W-:Y:S02]  /*4a2f0*/  @!P0 IMAD.MOV.U32 R3, RZ, RZ, R25 ;  /* 0x000000ffff038224 */ /* 0x000fe400078e0019 */
        /* <DEDUP_REMOVED lines=18> */
[----:B0-----:R-:W-:-:S03]  /*4a420*/  @!P0 IMAD.MOV.U32 R3, RZ, RZ, R30 ;  /* 0x000000ffff038224 */ /* 0x001fc600078e001e */
[----:B------:R-:W2:Y:S01]  /*4a430*/  LDL R30, [R1+0x121c] ;  /* 0x00121c00011e7983 */ /* 0x000ea20000100800 */
[----:B---3--:R-:W-:-:S03]  /*4a440*/  @!P0 IMAD.MOV.U32 R2, RZ, RZ, R29 ;  /* 0x000000ffff028224 */ /* 0x008fc600078e001d */
[----:B------:R-:W3:Y:S04]  /*4a450*/  LDL R29, [R1+0x1220] ;  /* 0x00122000011d7983 */ /* 0x000ee80000100800 */
[----:B------:R4:W3:Y:S02]  /*4a460*/  @!P0 LDG.E.U8 R236, desc[UR6][R2.64] ;  /* 0x0000000602ec8981 */ /* 0x0008e4000c1e1100 */
[----:B----4-:R-:W-:Y:S02]  /*4a470*/  @!P0 IMAD.MOV.U32 R3, RZ, RZ, R28 ;  /* 0x000000ffff038224 */ /* 0x010fe400078e001c */
        /* <DEDUP_REMOVED lines=11> */
[----:B------:R-:W-:-:S03]  /*4a530*/  @!P0 IMAD.MOV.U32 R2, RZ, RZ, R9 ;  /* 0x000000ffff028224 */ /* 0x000fc600078e0009 */
[----:B------:R-:W2:Y:S01]  /*4a540*/  LDL R9, [R1+0x11f0] ;  /* 0x0011f00001097983 */ /* 0x000ea20000100800 */
[----:B------:R-:W-:-:S03]  /*4a550*/  PRMT R232, RZ, 0x7610, R232 ;  /* 0x00007610ffe87816 */ /* 0x000fc600000000e8 */
[----:B------:R0:W2:Y:S01]  /*4a560*/  @!P0 LDG.E.U8 R233, desc[UR6][R2.64] ;  /* 0x0000000602e98981 */ /* 0x0000a2000c1e1100 */
[----:B------:R-:W-:Y:S02]  /*4a570*/  PRMT R231, RZ, 0x7610, R231 ;  /* 0x00007610ffe77816 */ /* 0x000fe400000000e7 */
[----:B------:R-:W-:Y:S01]  /*4a580*/  PRMT R230, RZ, 0x7610, R230 ;  /* 0x00007610ffe67816 */ /* 0x000fe200000000e6 */
[----:B0-----:R-:W-:Y:S02]  /*4a590*/  @!P0 IMAD.MOV.U32 R3, RZ, RZ, R30 ;  /* 0x000000ffff038224 */ /* 0x001fe400078e001e */
        /* <DEDUP_REMOVED lines=134> */
[----:B------:R-:W-:Y:S02]  /*4ae00*/  PRMT R206, RZ, 0x7610, R206 ;  /* 0x00007610ffce7816 */ /* 0x000fe400000000ce */
[----:B------:R-:W-:Y:S01]  /*4ae10*/  PRMT R205, RZ, 0x7610, R205 ;  /* 0x00007610ffcd7816 */ /* 0x000fe200000000cd */
[----:B------:R0:W2:Y:S04]  /*4ae20*/  @!P0 LDG.E.U8 R210, desc[UR6][R2.64] ;  /* 0x0000000602d28981 */ /* 0x0000a8000c1e1100 */
[----:B------:R-:W2:Y:S04]  /*4ae30*/  LDL R31, [R1+0xc80] ;  /* 0x000c8000011f7983 */ /* 0x000ea80000100800 */
        /* <DEDUP_REMOVED lines=47> */
[----:B------:R-:W-:-:S05]  /*4b130*/  @!P0 IMAD.MOV.U32 R3, RZ, RZ, R32 ;  /* 0x000000ffff038224 */ /* 0x000fca00078e0020 */
[----:B------:R0:W2:Y:S01]  /*4b140*/  @!P0 LDG.E.U8 R201, desc[UR6][R2.64] ;  /* 0x0000000602c98981 */ /* 0x0000a2000c1e1100 */
[----:B------:R-:W-:Y:S01]  /*4b150*/  PRMT R199, RZ, 0x7610, R199 ;  /* 0x00007610ffc77816 */ /* 0x000fe200000000c7 */
[----:B0-----:R-:W-:Y:S02]  /*4b160*/  @!P0 IMAD.MOV.U32 R3, RZ, RZ, R30 ;  /* 0x000000ffff038224 */ /* 0x001fe400078e001e */
[----:B------:R-:W2:Y:S01]  /*4b170*/  LDL R30, [R1+0xc3c] ;  /* 0x000c3c00011e7983 */ /* 0x000ea20000100800 */
[----:B------:R-:W-:Y:S01]  /*4b180*/  PRMT R198, RZ, 0x7610, R198 ;  /* 0x00007610ffc67816 */ /* 0x000fe200000000c6 */
[----:B---3--:R-:W-:Y:S02]  /*4b190*/  @!P0 IMAD.MOV.U32 R2, RZ, RZ, R29 ;  /* 0x000000ffff028224 */ /* 0x008fe400078e001d */
        /* <DEDUP_REMOVED lines=18> */
[----:B------:R0:W2:Y:S02]  /*4b2c0*/  @!P0 LDG.E.U8 R197, desc[UR6][R2.64] ;  /* 0x0000000602c58981 */ /* 0x0000a4000c1e1100 */
[----:B0-----:R-:W-:Y:S01]  /*4b2d0*/  @!P0 IMAD.MOV.U32 R3, RZ, RZ, R30 ;  /* 0x000000ffff038224 */ /* 0x001fe200078e001e */
[----:B------:R-:W-:Y:S02]  /*4b2e0*/  PRMT R195, RZ, 0x7610, R195 ;  /* 0x00007610ffc37816 */ /* 0x000fe400000000c3 */
[----:B------:R-:W-:Y:S01]  /*4b2f0*/  PRMT R194, RZ, 0x7610, R194 ;  /* 0x00007610ffc27816 */ /* 0x000fe200000000c2 */
[----:B---3--:R-:W-:-:S05]  /*4b300*/  @!P0 IMAD.MOV.U32 R2, RZ, RZ, R29 ;  /* 0x000000ffff028224 */ /* 0x008fca00078e001d */
[----:B------:R4:W3:Y:S02]  /*4b310*/  @!P0 LDG.E.U8 R196, desc[UR6][R2.64] ;  /* 0x0000000602c48981 */ /* 0x0008e4000c1e1100 */
[----:B----4-:R-:W-:Y:S02]  /*4b320*/  @!P0 IMAD.MOV.U32 R3, RZ, RZ, R28 ;  /* 0x000000ffff038224 */ /* 0x010fe400078e001c */
[----:B--2---:R-:W-:Y:S02]  /*4b330*/  @!P0 IMAD.MOV.U32 R2, RZ, RZ, R24 ;  /* 0x000000ffff028224 */ /* 0x004fe400078e0018 */
[----:B------:R-:W2:Y:S04]  /*4b340*/  LDL.LU R24, [R1+0xbd4] ;  /* 0x000bd40001187983 */ /* 0x000ea80000300800 */
[----:B------:R-:W4:Y:S04]  /*4b350*/  LDL R31, [R1+0xc08] ;  /* 0x000c0800011f7983 */ /* 0x000f280000100800 */
[----:B------:R-:W3:Y:S04]  /*4b360*/  LDL R32, [R1+0xc04] ;  /* 0x000c040001207983 */ /* 0x000ee80000100800 */
[----:B------:R-:W2:Y:S04]  /*4b370*/  LDL R30, [R1+0xbfc] ;  /* 0x000bfc00011e7983 */ /* 0x000ea80000100800 */
[----:B------:R-:W2:Y:S04]  /*4b380*/  LDL R29, [R1+0xc00] ;  /* 0x000c0000011d7983 */ /* 0x000ea80000100800 */
[----:B------:R0:W2:Y:S04]  /*4b390*/  @!P0 LDG.E.U8 R195, desc[UR6][R2.64] ;  /* 0x0000000602c38981 */ /* 0x0000a8000c1e1100 */
[----:B------:R-:W2:Y:S01]  /*4b3a0*/  LDL R28, [R1+0xbf4] ;  /* 0x000bf400011c7983 */ /* 0x000ea20000100800 */
[----:B------:R-:W-:-:S02]  /*4b3b0*/  PRMT R193, RZ, 0x7610, R193 ;  /* 0x00007610ffc17816 */ /* 0x000fc400000000c1 */
[----:B------:R-:W-:Y:S02]  /*4b3c0*/  PRMT R192, RZ, 0x7610, R192 ;  /* 0x00007610ffc07816 */ /* 0x000fe400000000c0 */
[----:B------:R-:W-:Y:S02]  /*4b3d0*/  PRMT R191, RZ, 0x7610, R191 ;  /* 0x00007610ffbf7816 */ /* 0x000fe400000000bf */
[----:B------:R-:W-:Y:S02]  /*4b3e0*/  PRMT R190, RZ, 0x7610, R190 ;  /* 0x00007610ffbe7816 */ /* 0x000fe400000000be */
[----:B------:R-:W-:Y:S02]  /*4b3f0*/  PRMT R188, RZ, 0x7610, R188 ;  /* 0x00007610ffbc7816 */ /* 0x000fe400000000bc */
[----:B------:R-:W-:Y:S02]  /*4b400*/  PRMT R187, RZ, 0x7610, R187 ;  /* 0x00007610ffbb7816 */ /* 0x000fe400000000bb */
[----:B------:R-:W-:Y:S01]  /*4b410*/  PRMT R186, RZ, 0x7610, R186 ;  /* 0x00007610ffba7816 */ /* 0x000fe200000000ba */
        /* <DEDUP_REMOVED lines=10> */
[----:B------:R4:W2:Y:S02]  /*4b4c0*/  @!P0 LDG.E.U8 R193, desc[UR6][R2.64] ;  /* 0x0000000602c18981 */ /* 0x0008a4000c1e1100 */
[----:B----4-:R-:W-:Y:S02]  /*4b4d0*/  @!P0 IMAD.MOV.U32 R2, RZ, RZ, R31 ;  /* 0x000000ffff028224 */ /* 0x010fe400078e001f */
[----:B---3--:R-:W-:Y:S01]  /*4b4e0*/  @!P0 IMAD.MOV.U32 R3, RZ, RZ, R32 ;  /* 0x000000ffff038224 */ /* 0x008fe200078e0020 */
[----:B------:R-:W3:Y:S04]  /*4b4f0*/  LDL R31, [R1+0xbc4] ;  /* 0x000bc400011f7983 */ /* 0x000ee80000100800 */
[----:B------:R-:W4:Y:S04]  /*4b500*/  LDL R32, [R1+0xa98] ;  /* 0x000a980001207983 */ /* 0x000f280000100800 */
[----:B------:R2:W4:Y:S02]  /*4b510*/  @!P0 LDG.E.U8 R192, desc[UR6][R2.64] ;  /* 0x0000000602c08981 */ /* 0x000524000c1e1100 */
[----:B--2---:R-:W-:-:S02]  /*4b520*/  @!P0 IMAD.MOV.U32 R3, RZ, RZ, R30 ;  /* 0x000000ffff038224 */ /* 0x004fc400078e001e */
[----:B------:R-:W2:Y:S01]  /*4b530*/  LDL R30, [R1+0xbc8] ;  /* 0x000bc800011e7983 */ /* 0x000ea20000100800 */
        /* <DEDUP_REMOVED lines=11> */
[----:B------:R0:W4:Y:S02]  /*4b5f0*/  @!P0 LDG.E.U8 R188, desc[UR6][R2.64] ;  /* 0x0000000602bc8981 */ /* 0x000124000c1e1100 */
[----:B0-----:R-:W-:Y:S02]  /*4b600*/  @!P0 IMAD.MOV.U32 R3, RZ, RZ, R25 ;  /* 0x000000ffff038224 */ /* 0x001fe400078e0019 */
[----:B------:R-:W4:Y:S01]  /*4b610*/  LDL R25, [R1+0xb14] ;  /* 0x000b140001197983 */ /* 0x000f220000100800 */
[----:B------:R-:W-:-:S03]  /*4b620*/  @!P0 IMAD.MOV.U32 R2, RZ, RZ, R9 ;  /* 0x000000ffff028224 */ /* 0x000fc600078e0009 */
[----:B------:R-:W4:Y:S04]  /*4b630*/  LDL R9, [R1+0xb18] ;  /* 0x000b180001097983 */ /* 0x000f280000100800 */
[----:B------:R3:W4:Y:S01]  /*4b640*/  @!P0 LDG.E.U8 R187, desc[UR6][R2.64] ;  /* 0x0000000602bb8981 */ /* 0x000722000c1e1100 */
[----:B------:R-:W-:Y:S02]  /*4b650*/  PRMT R185, RZ, 0x7610, R185 ;  /* 0x00007610ffb97816 */ /* 0x000fe400000000b9 */
[----:B------:R-:W-:Y:S01]  /*4b660*/  PRMT R184, RZ, 0x7610, R184 ;  /* 0x00007610ffb87816 */ /* 0x000fe200000000b8 */
[----:B---3--:R-:W-:Y:S02]  /*4b670*/  @!P0 IMAD.MOV.U32 R3, RZ, RZ, R31 ;  /* 0x000000ffff038224 */ /* 0x008fe400078e001f */
[----:B------:R-:W3:Y:S01]  /*4b680*/  LDL R31, [R1+0xa54] ;  /* 0x000a5400011f7983 */ /* 0x000ee20000100800 */
[----:B--2---:R-:W-:-:S03]  /*4b690*/  @!P0 IMAD.MOV.U32 R2, RZ, RZ, R30 ;  /* 0x000000ffff028224 */ /* 0x004fc600078e001e */
[----:B------:R-:W2:Y:S04]  /*4b6a0*/  LDL R30, [R1+0xad4] ;  /* 0x000ad400011e7983 */ /* 0x000ea80000100800 */
[----:B------:R4:W3:Y:S02]  /*4b6b0*/  @!P0 LDG.E.U8 R186, desc[UR6][R2.64] ;  /* 0x0000000602ba8981 */ /* 0x0008e4000c1e1100 */
[----:B----4-:R-:W-:Y:S02]  /*4b6c0*/  @!P0 IMAD.MOV.U32 R3, RZ, RZ, R29 ;  /* 0x000000ffff038224 */ /* 0x010fe400078e001d */
[----:B------:R-:W4:Y:S01]  /*4b6d0*/  LDL R29, [R1+0xad8] ;  /* 0x000ad800011d7983 */ /* 0x000f220000100800 */
[----:B------:R-:W-:-:S03]  /*4b6e0*/  @!P0 IMAD.MOV.U32 R2, RZ, RZ, R28 ;  /* 0x000000ffff028224 */ /* 0x000fc600078e001c */
[----:B------:R-:W3:Y:S04]  /*4b6f0*/  LDL R28, [R1+0xa58] ;  /* 0x000a5800011c7983 */ /* 0x000ee80000100800 */
[----:B------:R0:W3:Y:S02]  /*4b700*/  @!P0 LDG.E.U8 R185, desc[UR6][R2.64] ;  /* 0x0000000602b98981 */ /* 0x0000e4000c1e1100 */
[----:B0-----:R-:W-:Y:S02]  /*4b710*/  @!P0 IMAD.MOV.U32 R2, RZ, RZ, R26 ;  /* 0x000000ffff028224 */ /* 0x001fe400078e001a */
[----:B------:R-:W-:Y:S01]  /*4b720*/  @!P0 IMAD.MOV.U32 R3, RZ, RZ, R27 ;  /* 0x000000ffff038224 */ /* 0x000fe200078e001b */
[----:B------:R-:W3:Y:S04]  /*4b730*/  LDL R26, [R1+0xa18] ;  /* 0x000a1800011a7983 */ /* 0x000ee80000100800 */
[----:B------:R-:W3:Y:S04]  /*4b740*/  LDL R27, [R1+0xa14] ;  /* 0x000a1400011b7983 */ /* 0x000ee80000100800 */
[----:B------:R0:W3:Y:S02]  /*4b750*/  @!P0 LDG.E.U8 R184, desc[UR6][R2.64] ;  /* 0x0000000602b88981 */ /* 0x0000e4000c1e1100 */
[----:B0-----:R-:W-:-:S02]  /*4b760*/  @!P0 IMAD.MOV.U32 R3, RZ, RZ, R25 ;  /* 0x000000ffff038224 */ /* 0x001fc400078e0019 */
[----:B------:R-:W3:Y:S01]  /*4b770*/  LDL R25, [R1+0x9d4] ;  /* 0x0009d40001197983 */ /* 0x000ee20000100800 */
[----:B------:R-:W-:-:S03]  /*4b780*/  @!P0 IMAD.MOV.U32 R2, RZ, RZ, R9 ;  /* 0x000000ffff028224 */ /* 0x000fc600078e0009 */
[----:B------:R-:W3:Y:S01]  /*4b790*/  LDL R9, [R1+0x9d8] ;  /* 0x0009d80001097983 */ /* 0x000ee20000100800 */
[----:B------:R-:W-:Y:S02]  /*4b7a0*/  PRMT R183, RZ, 0x7610, R183 ;  /* 0x00007610ffb77816 */ /* 0x000fe400000000b7 */
[----:B------:R-:W-:Y:S01]  /*4b7b0*/  PRMT R182, RZ, 0x7610, R182 ;  /* 0x00007610ffb67816 */ /* 0x000fe200000000b6 */
[----:B------:R-:W3:Y:S01]  /*4b7c0*/  LDL.LU R39, [R1+0x954] ;  /* 0x0009540001277983 */ /* 0x000ee20000300800 */
[----:B------:R-:W-:-:S03]  /*4b7d0*/  PRMT R181, RZ, 0x7610, R181 ;  /* 0x00007610ffb57816 */ /* 0x000fc600000000b5 */
[----:B------:R-:W3:Y:S04]  /*4b7e0*/  LDL.LU R37, [R1+0x994] ;  /* 0x0009940001257983 */ /* 0x000ee80000300800 */
[----:B------:R2:W3:Y:S01]  /*4b7f0*/  @!P0 LDG.E.U8 R183, desc[UR6][R2.64] ;  /* 0x0000000602b78981 */ /* 0x0004e2000c1e1100 */
[----:B------:R-:W-:Y:S02]  /*4b800*/  PRMT R180, RZ, 0x7610, R180 ;  /* 0x00007610ffb47816 */ /* 0x000fe400000000b4 */
[----:B------:R-:W-:Y:S01]  /*4b810*/  PRMT R179, RZ, 0x7610, R179 ;  /* 0x00007610ffb37816 */ /* 0x000fe200000000b3 */
[----:B--2---:R-:W-:Y:S02]  /*4b820*/  @!P0 IMAD.MOV.U32 R3, RZ, RZ, R30 ;  /* 0x000000ffff038224 */ /* 0x004fe400078e001e */
[----:B------:R-:W2:Y:S01]  /*4b830*/  LDL.LU R30, [R1+0x998] ;  /* 0x00099800011e7983 */ /* 0x000ea20000300800 */
[----:B----4-:R-:W-:-:S03]  /*4b840*/  @!P0 IMAD.MOV.U32 R2, RZ, RZ, R29 ;  /* 0x000000ffff028224 */ /* 0x010fc600078e001d */
[----:B------:R-:W4:Y:S04]  /*4b850*/  LDL.LU R29, [R1+0x958] ;  /* 0x00095800011d7983 */ /* 0x000f280000300800 */
[----:B------:R0:W4:Y:S01]  /*4b860*/  @!P0 LDG.E.U8 R182, desc[UR6][R2.64] ;  /* 0x0000000602b68981 */ /* 0x000122000c1e1100 */
[----:B------:R-:W-:Y:S02]  /*4b870*/  PRMT R178, RZ, 0x7610, R178 ;  /* 0x00007610ffb27816 */ /* 0x000fe400000000b2 */
[----:B------:R-:W-:Y:S01]  /*4b880*/  PRMT R177, RZ, 0x7610, R177 ;  /* 0x00007610ffb17816 */ /* 0x000fe200000000b1 */
[----:B------:R-:W4:Y:S04]  /*4b890*/  LDL R35, [R1+0xb4c] ;  /* 0x000b4c0001237983 */ /* 0x000f280000100800 */
[----:B------:R-:W4:Y:S01]  /*4b8a0*/  LDL R34, [R1+0xb50] ;  /* 0x000b500001227983 */ /* 0x000f220000100800 */
[----:B0-----:R-:W-:-:S02]  /*4b8b0*/  @!P0 IMAD.MOV.U32 R2, RZ, RZ, R32 ;  /* 0x000000ffff028224 */ /* 0x001fc400078e0020 */
[----:B------:R-:W-:Y:S01]  /*4b8c0*/  @!P0 IMAD.MOV.U32 R3, RZ, RZ, R33 ;  /* 0x000000ffff038224 */ /* 0x000fe200078e0021 */
[----:B------:R-:W-:Y:S01]  /*4b8d0*/  PRMT R176, RZ, 0x7610, R176 ;  /* 0x00007610ffb07816 */ /* 0x000fe200000000b0 */
[----:B------:R-:W4:Y:S04]  /*4b8e0*/  LDL R33, [R1+0xb0c] ;  /* 0x000b0c0001217983 */ /* 0x000f280000100800 */
[----:B------:R3:W4:Y:S04]  /*4b8f0*/  @!P0 LDG.E.U8 R181, desc[UR6][R2.64] ;  /* 0x0000000602b58981 */ /* 0x000728000c1e1100 */
[----:B------:R-:W4:Y:S01]  /*4b900*/  LDL R32, [R1+0xb10] ;  /* 0x000b100001207983 */ /* 0x000f220000100800 */
[----:B---3--:R-:W-:-:S02]  /*4b910*/  @!P0 IMAD.MOV.U32 R2, RZ, RZ, R28 ;  /* 0x000000ffff028224 */ /* 0x008fc400078e001c */
[----:B------:R-:W-:Y:S01]  /*4b920*/  @!P0 IMAD.MOV.U32 R3, RZ, RZ, R31 ;  /* 0x000000ffff038224 */ /* 0x000fe200078e001f */
[----:B------:R-:W-:Y:S01]  /*4b930*/  PRMT R175, RZ, 0x7610, R175 ;  /* 0x00007610ffaf7816 */ /* 0x000fe200000000af */
        /* <DEDUP_REMOVED lines=8> */
[----:B0-----:R-:W-:-:S02]  /*4b9c0*/  @!P0 IMAD.MOV.U32 R3, RZ, RZ, R25 ;  /* 0x000000ffff038224 */ /* 0x001fc400078e0019 */
[----:B------:R-:W3:Y:S01]  /*4b9d0*/  LDL R25, [R1+0xb8c] ;  /* 0x000b8c0001197983 */ /* 0x000ee20000100800 */
[----:B------:R-:W-:-:S03]  /*4b9e0*/  @!P0 IMAD.MOV.U32 R2, RZ, RZ, R9 ;  /* 0x000000ffff028224 */ /* 0x000fc600078e0009 */
[----:B------:R-:W3:Y:S04]  /*4b9f0*/  LDL R9, [R1+0xb90] ;  /* 0x000b900001097983 */ /* 0x000ee80000100800 */
[----:B------:R0:W3:Y:S02]  /*4ba00*/  @!P0 LDG.E.U8 R178, desc[UR6][R2.64] ;  /* 0x0000000602b28981 */ /* 0x0000e4000c1e1100 */
[----:B0-----:R-:W-:Y:S02]  /*4ba10*/  @!P0 IMAD.MOV.U32 R3, RZ, RZ, R37 ;  /* 0x000000ffff038224 */ /* 0x001fe400078e0025 */
[----:B--2---:R-:W-:-:S05]  /*4ba20*/  @!P0 IMAD.MOV.U32 R2, RZ, RZ, R30 ;  /* 0x000000ffff028224 */ /* 0x004fca00078e001e */
[----:B------:R4:W2:Y:S02]  /*4ba30*/  @!P0 LDG.E.U8 R177, desc[UR6][R2.64] ;  /* 0x0000000602b18981 */ /* 0x0008a4000c1e1100 */
[----:B----4-:R-:W-:Y:S02]  /*4ba40*/  @!P0 IMAD.MOV.U32 R2, RZ, RZ, R29 ;  /* 0x000000ffff028224 */ /* 0x010fe400078e001d */
[----:B------:R-:W-:-:S05]  /*4ba50*/  @!P0 IMAD.MOV.U32 R3, RZ, RZ, R39 ;  /* 0x000000ffff038224 */ /* 0x000fca00078e0027 */
[----:B------:R3:W4:Y:S02]  /*4ba60*/  @!P0 LDG.E.U8 R176, desc[UR6][R2.64] ;  /* 0x0000000602b08981 */ /* 0x000724000c1e1100 */
[----:B---3--:R-:W-:Y:S02]  /*4ba70*/  @!P0 IMAD.MOV.U32 R2, RZ, RZ, R26 ;  /* 0x000000ffff028224 */ /* 0x008fe400078e001a */
[----:B------:R-:W-:Y:S01]  /*4ba80*/  @!P0 IMAD.MOV.U32 R3, RZ, RZ, R27 ;  /* 0x000000ffff038224 */ /* 0x000fe200078e001b */
[----:B------:R-:W3:Y:S01]  /*4ba90*/  LDL R26, [R1+0xa8c] ;  /* 0x000a8c00011a7983 */ /* 0x000ee20000100800 */
[----:B------:R-:W-:Y:S02]  /*4baa0*/  PRMT R174, RZ, 0x7610, R174 ;  /* 0x00007610ffae7816 */ /* 0x000fe400000000ae */
[----:B------:R-:W-:Y:S02]  /*4bab0*/  PRMT R173, RZ, 0x7610, R173 ;  /* 0x00007610ffad7816 */ /* 0x000fe400000000ad */
[----:B------:R-:W-:Y:S01]  /*4bac0*/  PRMT R172, RZ, 0x7610, R172 ;  /* 0x00007610ffac7816 */ /* 0x000fe200000000ac */
[----:B------:R0:W4:Y:S01]  /*4bad0*/  @!P0 LDG.E.U8 R175, desc[UR6][R2.64] ;  /* 0x0000000602af8981 */ /* 0x000122000c1e1100 */
[----:B------:R-:W-:-:S03]  /*4bae0*/  PRMT R171, RZ, 0x7610, R171 ;  /* 0x00007610ffab7816 */ /* 0x000fc600000000ab */
[----:B------:R-:W2:Y:S01]  /*4baf0*/  LDL R27, [R1+0xa4c] ;  /* 0x000a4c00011b7983 */ /* 0x000ea20000100800 */
[----:B0-----:R-:W-:-:S03]  /*4bb00*/  @!P0 IMAD.MOV.U32 R3, RZ, RZ, R25 ;  /* 0x000000ffff038224 */ /* 0x001fc600078e0019 */
[----:B------:R-:W4:Y:S01]  /*4bb10*/  LDL R25, [R1+0xa90] ;  /* 0x000a900001197983 */ /* 0x000f220000100800 */
[----:B------:R-:W-:-:S03]  /*4bb20*/  @!P0 IMAD.MOV.U32 R2, RZ, RZ, R9 ;  /* 0x000000ffff028224 */ /* 0x000fc600078e0009 */
[----:B------:R-:W2:Y:S04]  /*4bb30*/  LDL R9, [R1+0xa50] ;  /* 0x000a500001097983 */ /* 0x000ea80000100800 */
[----:B------:R-:W2:Y:S04]  /*4bb40*/  LDL.LU R38, [R1+0x98c] ;  /* 0x00098c0001267983 */ /* 0x000ea80000300800 */
[----:B------:R0:W2:Y:S02]  /*4bb50*/  @!P0 LDG.E.U8 R174, desc[UR6][R2.64] ;  /* 0x0000000602ae8981 */ /* 0x0000a4000c1e1100 */
[----:B0-----:R-:W-:-:S02]  /*4bb60*/  @!P0 IMAD.MOV.U32 R2, RZ, RZ, R34 ;  /* 0x000000ffff028224 */ /* 0x001fc400078e0022 */
[----:B------:R-:W-:-:S05]  /*4bb70*/  @!P0 IMAD.MOV.U32 R3, RZ, RZ, R35 ;  /* 0x000000ffff038224 */ /* 0x000fca00078e0023 */
[----:B------:R0:W2:Y:S02]  /*4bb80*/  @!P0 LDG.E.U8 R173, desc[UR6][R2.64] ;  /* 0x0000000602ad8981 */ /* 0x0000a4000c1e1100 */
[----:B0-----:R-:W-:Y:S02]  /*4bb90*/  @!P0 IMAD.MOV.U32 R2, RZ, RZ, R32 ;  /* 0x000000ffff028224 */ /* 0x001fe400078e0020 */
[----:B------:R-:W-:Y:S01]  /*4bba0*/  @!P0 IMAD.MOV.U32 R3, RZ, RZ, R33 ;  /* 0x000000ffff038224 */ /* 0x000fe200078e0021 */
[----:B------:R-:W-:Y:S01]  /*4bbb0*/  PRMT R170, RZ, 0x7610, R170 ;  /* 0x00007610ffaa7816 */ /* 0x000fe200000000aa */
[----:B------:R-:W2:Y:S04]  /*4bbc0*/  LDL.LU R32, [R1+0x990] ;  /* 0x0009900001207983 */ /* 0x000ea80000300800 */
[----:B------:R0:W2:Y:S02]  /*4bbd0*/  @!P0 LDG.E.U8 R172, desc[UR6][R2.64] ;  /* 0x0000000602ac8981 */ /* 0x0000a4000c1e1100 */
[----:B0-----:R-:W-:-:S02]  /*4bbe0*/  @!P0 IMAD.MOV.U32 R2, RZ, RZ, R28 ;  /* 0x000000ffff028224 */ /* 0x001fc400078e001c */
[----:B------:R-:W-:-:S05]  /*4bbf0*/  @!P0 IMAD.MOV.U32 R3, RZ, RZ, R31 ;  /* 0x000000ffff038224 */ /* 0x000fca00078e001f */
[----:B------:R3:W2:Y:S02]  /*4bc00*/  @!P0 LDG.E.U8 R171, desc[UR6][R2.64] ;  /* 0x0000000602ab8981 */ /* 0x0006a4000c1e1100 */
[----:B---3--:R-:W-:Y:S02]  /*4bc10*/  @!P0 IMAD.MOV.U32 R3, RZ, RZ, R26 ;  /* 0x000000ffff038224 */ /* 0x008fe400078e001a */
[----:B------:R-:W3:Y:S01]  /*4bc20*/  LDL R26, [R1+0xa0c] ;  /* 0x000a0c00011a7983 */ /* 0x000ee20000100800 */
[----:B----4-:R-:W-:-:S03]  /*4bc30*/  @!P0 IMAD.MOV.U32 R2, RZ, RZ, R25 ;  /* 0x000000ffff028224 */ /* 0x010fc600078e0019 */
[----:B------:R-:W4:Y:S04]  /*4bc40*/  LDL R25, [R1+0xa10] ;  /* 0x000a100001197983 */ /* 0x000f280000100800 */
[----:B------:R2:W4:Y:S04]  /*4bc50*/  @!P0 LDG.E.U8 R170, desc[UR6][R2.64] ;  /* 0x0000000602aa8981 */ /* 0x000528000c1e1100 */
[----:B------:R-:W4:Y:S04]  /*4bc60*/  LDL.LU R28, [R1+0x950] ;  /* 0x00095000011c7983 */ /* 0x000f280000300800 */
[----:B------:R-:W4:Y:S04]  /*4bc70*/  LDL R36, [R1+0x94c] ;  /* 0x00094c0001247983 */ /* 0x000f280000100800 */
[----:B------:R-:W4:Y:S04]  /*4bc80*/  LDL R35, [R1+0xb84] ;  /* 0x000b840001237983 */ /* 0x000f280000100800 */
[----:B------:R-:W4:Y:S01]  /*4bc90*/  LDL R34, [R1+0xb88] ;  /* 0x000b880001227983 */ /* 0x000f220000100800 */
[----:B------:R-:W-:-:S03]  /*4bca0*/  PRMT R169, RZ, 0x7610, R169 ;  /* 0x00007610ffa97816 */ /* 0x000fc600000000a9 */
[----:B------:R-:W4:Y:S04]  /*4bcb0*/  LDL R33, [R1+0xb44] ;  /* 0x000b440001217983 */ /* 0x000f280000100800 */
[----:B------:R-:W4:Y:S01]  /*4bcc0*/  LDL R31, [R1+0xb48] ;  /* 0x000b4800011f7983 */ /* 0x000f220000100800 */
[----:B--2---:R-:W-:-:S03]  /*4bcd0*/  @!P0 IMAD.MOV.U32 R2, RZ, RZ, R9 ;  /* 0x000000ffff028224 */ /* 0x004fc600078e0009 */
[----:B------:R-:W2:Y:S01]  /*4bce0*/  LDL R9, [R1+0x9d0] ;  /* 0x0009d00001097983 */ /* 0x000ea20000100800 */
[----:B------:R-:W-:Y:S01]  /*4bcf0*/  @!P0 IMAD.MOV.U32 R3, RZ, RZ, R27 ;  /* 0x000000ffff038224 */ /* 0x000fe200078e001b */
[----:B------:R-:W-:Y:S02]  /*4bd00*/  PRMT R168, RZ, 0x7610, R168 ;  /* 0x00007610ffa87816 */ /* 0x000fe400000000a8 */
[----:B------:R-:W2:Y:S04]  /*4bd10*/  LDL R27, [R1+0xb04] ;  /* 0x000b0400011b7983 */ /* 0x000ea80000100800 */
[----:B------:R3:W2:Y:S02]  /*4bd20*/  @!P0 LDG.E.U8 R169, desc[UR6][R2.64] ;  /* 0x0000000602a98981 */ /* 0x0006a4000c1e1100 */
[----:B---3--:R-:W-:-:S02]  /*4bd30*/  @!P0 IMAD.MOV.U32 R3, RZ, RZ, R26 ;  /* 0x000000ffff038224 */ /* 0x008fc400078e001a */
[----:B------:R-:W3:Y:S01]  /*4bd40*/  LDL R26, [R1+0xb08] ;  /* 0x000b0800011a7983 */ /* 0x000ee20000100800 */
[----:B----4-:R-:W-:Y:S01]  /*4bd50*/  @!P0 IMAD.MOV.U32 R2, RZ, RZ, R25 ;  /* 0x000000ffff028224 */ /* 0x010fe200078e0019 */
[----:B------:R-:W-:Y:S02]  /*4bd60*/  PRMT R167, RZ, 0x7610, R167 ;  /* 0x00007610ffa77816 */ /* 0x000fe400000000a7 */
[----:B------:R-:W-:Y:S02]  /*4bd70*/  PRMT R166, RZ, 0x7610, R166 ;  /* 0x00007610ffa67816 */ /* 0x000fe400000000a6 */
[----:B------:R-:W-:Y:S01]  /*4bd80*/  PRMT R165, RZ, 0x7610, R165 ;  /* 0x00007610ffa57816 */ /* 0x000fe200000000a5 */
[----:B------:R-:W4:Y:S04]  /*4bd90*/  LDL R25, [R1+0xac4] ;  /* 0x000ac40001197983 */ /* 0x000f280000100800 */
[----:B------:R2:W4:Y:S02]  /*4bda0*/  @!P0 LDG.E.U8 R168, desc[UR6][R2.64] ;  /* 0x0000000602a88981 */ /* 0x000524000c1e1100 */
[----:B--2---:R-:W-:-:S02]  /*4bdb0*/  @!P0 IMAD.MOV.U32 R2, RZ, RZ, R9 ;  /* 0x000000ffff028224 */ /* 0x004fc400078e0009 */
[----:B------:R-:W2:Y:S01]  /*4bdc0*/  LDL R9, [R1+0xac8] ;  /* 0x000ac80001097983 */ /* 0x000ea20000100800 */
[----:B------:R-:W-:-:S05]  /*4bdd0*/  @!P0 IMAD.MOV.U32 R3, RZ, RZ, R0 ;  /* 0x000000ffff038224 */ /* 0x000fca00078e0000 */
[----:B------:R0:W4:Y:S02]  /*4bde0*/  @!P0 LDG.E.U8 R167, desc[UR6][R2.64] ;  /* 0x0000000602a78981 */ /* 0x000124000c1e1100 */
[----:B0-----:R-:W-:Y:S02]  /*4bdf0*/  @!P0 IMAD.MOV.U32 R2, RZ, RZ, R32 ;  /* 0x000000ffff028224 */ /* 0x001fe400078e0020 */
[----:B------:R-:W-:-:S05]  /*4be00*/  @!P0 IMAD.MOV.U32 R3, RZ, RZ, R38 ;  /* 0x000000ffff038224 */ /* 0x000fca00078e0026 */
[----:B------:R0:W4:Y:S01]  /*4be10*/  @!P0 LDG.E.U8 R166, desc[UR6][R2.64] ;  /* 0x0000000602a68981 */ /* 0x000122000c1e1100 */
[----:B------:R-:W-:Y:S01]  /*4be20*/  PRMT R164, RZ, 0x7610, R164 ;  /* 0x00007610ffa47816 */ /* 0x000fe200000000a4 */
[----:B0-----:R-:W-:Y:S02]  /*4be30*/  @!P0 IMAD.MOV.U32 R2, RZ, RZ, R28 ;  /* 0x000000ffff028224 */ /* 0x001fe400078e001c */
[----:B------:R-:W-:Y:S02]  /*4be40*/  @!P0 IMAD.MOV.U32 R3, RZ, RZ, R36 ;  /* 0x000000ffff038224 */ /* 0x000fe400078e0024 */
[----:B------:R-:W-:-:S03]  /*4be50*/  IMAD.MOV.U32 R140, RZ, RZ, R143 ;  /* 0x000000ffff8c7224 */ /* 0x000fc600078e008f */
[----:B------:R0:W4:Y:S04]  /*4be60*/  @!P0 LDG.E.U8 R165, desc[UR6][R2.64] ;  /* 0x0000000602a58981 */ /* 0x000128000c1e1100 */
[----:B------:R1:W-:Y:S01]  /*4be70*/  STL [R1+0x1d60], R0 ;  /* 0x001d600001007387 */ /* 0x0003e20000100800 */
[----:B------:R-:W-:Y:S02]  /*4be80*/  IMAD.MOV.U32 R141, RZ, RZ, R142 ;  /* 0x000000ffff8d7224 */ /* 0x000fe400078e008e */
[----:B------:R-:W-:Y:S01]  /*4be90*/  IMAD.MOV.U32 R143, RZ, RZ, R10 ;  /* 0x000000ffff8f7224 */ /* 0x000fe200078e000a */
[----:B------:R-:W-:Y:S01]  /*4bea0*/  PRMT R163, RZ, 0x7610, R163 ;  /* 0x00007610ffa37816 */ /* 0x000fe200000000a3 */
[----:B------:R-:W-:Y:S01]  /*4beb0*/  IMAD.MOV.U32 R142, RZ, RZ, R189 ;  /* 0x000000ffff8e7224 */ /* 0x000fe200078e00bd */
[----:B------:R-:W4:Y:S04]  /*4bec0*/  LDL.LU R10, [R1+0x9c4] ;  /* 0x0009c400010a7983 */ /* 0x000f280000300800 */
[----:B------:R-:W4:Y:S01]  /*4bed0*/  LDL.LU R189, [R1+0x984] ;  /* 0x0009840001bd7983 */ /* 0x000f220000300800 */
[----:B0-----:R-:W-:-:S02]  /*4bee0*/  @!P0 IMAD.MOV.U32 R2, RZ, RZ, R34 ;  /* 0x000000ffff028224 */ /* 0x001fc400078e0022 */
[----:B------:R-:W-:Y:S01]  /*4bef0*/  @!P0 IMAD.MOV.U32 R3, RZ, RZ, R35 ;  /* 0x000000ffff038224 */ /* 0x000fe200078e0023 */
[----:B------:R-:W-:Y:S01]  /*4bf00*/  PRMT R162, RZ, 0x7610, R162 ;  /* 0x00007610ffa27816 */ /* 0x000fe200000000a2 */
[----:B------:R-:W4:Y:S04]  /*4bf10*/  LDL R35, [R1+0xa84] ;  /* 0x000a840001237983 */ /* 0x000f280000100800 */
[----:B------:R0:W4:Y:S04]  /*4bf20*/  @!P0 LDG.E.U8 R164, desc[UR6][R2.64] ;  /* 0x0000000602a48981 */ /* 0x000128000c1e1100 */
[----:B-1----:R-:W4:Y:S01]  /*4bf30*/  LDL R0, [R1+0xa08] ;  /* 0x000a080001007983 */ /* 0x002f220000100800 */
[----:B0-----:R-:W-:-:S02]  /*4bf40*/  @!P0 IMAD.MOV.U32 R2, RZ, RZ, R31 ;  /* 0x000000ffff028224 */ /* 0x001fc400078e001f */
[----:B------:R-:W-:Y:S01]  /*4bf50*/  @!P0 IMAD.MOV.U32 R3, RZ, RZ, R33 ;  /* 0x000000ffff038224 */ /* 0x000fe200078e0021 */
[----:B------:R-:W4:Y:S04]  /*4bf60*/  LDL R31, [R1+0xa44] ;  /* 0x000a4400011f7983 */ /* 0x000f280000100800 */
[----:B------:R-:W4:Y:S04]  /*4bf70*/  LDL R33, [R1+0xa88] ;  /* 0x000a880001217983 */ /* 0x000f280000100800 */
[----:B------:R0:W4:Y:S02]  /*4bf80*/  @!P0 LDG.E.U8 R163, desc[UR6][R2.64] ;  /* 0x0000000602a38981 */ /* 0x000124000c1e1100 */
[----:B0-----:R-:W-:-:S02]  /*4bf90*/  @!P0 IMAD.MOV.U32 R3, RZ, RZ, R27 ;  /* 0x000000ffff038224 */ /* 0x001fc400078e001b */
[----:B---3--:R-:W-:Y:S02]  /*4bfa0*/  @!P0 IMAD.MOV.U32 R2, RZ, RZ, R26 ;  /* 0x000000ffff028224 */ /* 0x008fe400078e001a */
[----:B------:R-:W3:Y:S04]  /*4bfb0*/  LDL R26, [R1+0xa48] ;  /* 0x000a4800011a7983 */ /* 0x000ee80000100800 */
[----:B------:R2:W3:Y:S02]  /*4bfc0*/  @!P0 LDG.E.U8 R162, desc[UR6][R2.64] ;  /* 0x0000000602a28981 */ /* 0x0004e4000c1e1100 */
[----:B--2---:R-:W-:Y:S02]  /*4bfd0*/  @!P0 IMAD.MOV.U32 R2, RZ, RZ, R9 ;  /* 0x000000ffff028224 */ /* 0x004fe400078e0009 */
[----:B------:R-:W2:Y:S04]  /*4bfe0*/  LDL R9, [R1+0xa04] ;  /* 0x000a040001097983 */ /* 0x000ea80000100800 */
[----:B------:R-:W2:Y:S01]  /*4bff0*/  LDL.LU R34, [R1+0x988] ;  /* 0x0009880001227983 */ /* 0x000ea20000300800 */
[----:B----4-:R-:W-:-:S03]  /*4c000*/  @!P0 IMAD.MOV.U32 R3, RZ, RZ, R25 ;  /* 0x000000ffff038224 */ /* 0x010fc600078e0019 */
[----:B------:R-:W4:Y:S04]  /*4c010*/  LDL.LU R27, [R1+0x948] ;  /* 0x00094800011b7983 */ /* 0x000f280000300800 */
[----:B------:R-:W4:Y:S04]  /*4c020*/  LDL.LU R25, [R1+0x944] ;  /* 0x0009440001197983 */ /* 0x000f280000300800 */
[----:B------:R-:W4:Y:S01]  /*4c030*/  LDL R36, [R1+0x9c8] ;  /* 0x0009c80001247983 */ /* 0x000f220000100800 */
[----:B------:R-:W-:Y:S02]  /*4c040*/  PRMT R161, RZ, 0x7610, R161 ;  /* 0x00007610ffa17816 */ /* 0x000fe400000000a1 */
[----:B------:R-:W-:-:S04]  /*4c050*/  PRMT R160, RZ, 0x7610, R160 ;  /* 0x00007610ffa07816 */ /* 0x000fc800000000a0 */
[----:B------:R0:W4:Y:S01]  /*4c060*/  @!P0 LDG.E.U8 R161, desc[UR6][R2.64] ;  /* 0x0000000602a18981 */ /* 0x000122000c1e1100 */
[----:B------:R-:W-:Y:S01]  /*4c070*/  PRMT R159, RZ, 0x7610, R159 ;  /* 0x00007610ff9f7816 */ /* 0x000fe2000000009f */
[----:B0-----:R-:W-:Y:S02]  /*4c080*/  @!P0 IMAD.MOV.U32 R3, RZ, RZ, R35 ;  /* 0x000000ffff038224 */ /* 0x001fe400078e0023 */
[----:B------:R-:W4:Y:S01]  /*4c090*/  LDL R35, [R1+0xbb4] ;  /* 0x000bb40001237983 */ /* 0x000f220000100800 */
[----:B------:R-:W-:-:S03]  /*4c0a0*/  @!P0 IMAD.MOV.U32 R2, RZ, RZ, R33 ;  /* 0x000000ffff028224 */ /* 0x000fc600078e0021 */
[----:B------:R-:W4:Y:S04]  /*4c0b0*/  LDL R33, [R1+0xbb8] ;  /* 0x000bb80001217983 */ /* 0x000f280000100800 */
[----:B------:R0:W4:Y:S02]  /*4c0c0*/  @!P0 LDG.E.U8 R160, desc[UR6][R2.64] ;  /* 0x0000000602a08981 */ /* 0x000124000c1e1100 */
[----:B0-----:R-:W-:Y:S01]  /*4c0d0*/  @!P0 IMAD.MOV.U32 R3, RZ, RZ, R31 ;  /* 0x000000ffff038224 */ /* 0x001fe200078e001f */
[----:B------:R-:W-:Y:S02]  /*4c0e0*/  PRMT R158, RZ, 0x7610, R158 ;  /* 0x00007610ff9e7816 */ /* 0x000fe4000000009e */
[----:B------:R-:W-:Y:S02]  /*4c0f0*/  PRMT R157, RZ, 0x7610, R157 ;  /* 0x00007610ff9d7816 */ /* 0x000fe4000000009d */
[----:B------:R-:W-:-:S02]  /*4c100*/  PRMT R156, RZ, 0x7610, R156 ;  /* 0x00007610ff9c7816 */ /* 0x000fc4000000009c */
[----:B------:R-:W-:Y:S02]  /*4c110*/  PRMT R155, RZ, 0x7610, R155 ;  /* 0x00007610ff9b7816 */ /* 0x000fe4000000009b */
[----:B------:R-:W-:Y:S01]  /*4c120*/  PRMT R154, RZ, 0x7610, R154 ;  /* 0x00007610ff9a7816 */ /* 0x000fe2000000009a */
[----:B------:R-:W4:Y:S01]  /*4c130*/  LDL R31, [R1+0xb3c] ;  /* 0x000b3c00011f7983 */ /* 0x000f220000100800 */
[----:B---3--:R-:W-:-:S03]  /*4c140*/  @!P0 IMAD.MOV.U32 R2, RZ, RZ, R26 ;  /* 0x000000ffff028224 */ /* 0x008fc600078e001a */
[----:B------:R-:W3:Y:S04]  /*4c150*/  LDL R26, [R1+0xb40] ;  /* 0x000b4000011a7983 */ /* 0x000ee80000100800 */
[----:B------:R2:W3:Y:S02]  /*4c160*/  @!P0 LDG.E.U8 R159, desc[UR6][R2.64] ;  /* 0x00000006029f8981 */ /* 0x0004e4000c1e1100 */
[----:B--2---:R-:W-:Y:S02]  /*4c170*/  @!P0 IMAD.MOV.U32 R3, RZ, RZ, R9 ;  /* 0x000000ffff038224 */ /* 0x004fe400078e0009 */
[----:B------:R-:W2:Y:S01]  /*4c180*/  LDL R9, [R1+0xb7c] ;  /* 0x000b7c0001097983 */ /* 0x000ea20000100800 */
[----:B------:R-:W-:-:S03]  /*4c190*/  @!P0 IMAD.MOV.U32 R2, RZ, RZ, R0 ;  /* 0x000000ffff028224 */ /* 0x000fc600078e0000 */
[----:B------:R-:W3:Y:S04]  /*4c1a0*/  LDL R0, [R1+0xb80] ;  /* 0x000b800001007983 */ /* 0x000ee80000100800 */
[----:B------:R4:W3:Y:S02]  /*4c1b0*/  @!P0 LDG.E.U8 R158, desc[UR6][R2.64] ;  /* 0x00000006029e8981 */ /* 0x0008e4000c1e1100 */
[----:B----4-:R-:W-:Y:S02]  /*4c1c0*/  @!P0 IMAD.MOV.U32 R2, RZ, RZ, R36 ;  /* 0x000000ffff028224 */ /* 0x010fe400078e0024 */
[----:B------:R-:W-:Y:S01]  /*4c1d0*/  @!P0 IMAD.MOV.U32 R3, RZ, RZ, R10 ;  /* 0x000000ffff038224 */ /* 0x000fe200078e000a */
[----:B------:R-:W-:Y:S01]  /*4c1e0*/  PRMT R153, RZ, 0x7610, R153 ;  /* 0x00007610ff997816 */ /* 0x000fe20000000099 */
[----:B------:R-:W4:Y:S04]  /*4c1f0*/  LDL R36, [R1+0xa7c] ;  /* 0x000a7c0001247983 */ /* 0x000f280000100800 */
[----:B------:R0:W4:Y:S02]  /*4c200*/  @!P0 LDG.E.U8 R157, desc[UR6][R2.64] ;  /* 0x00000006029d8981 */ /* 0x000124000c1e1100 */
[----:B0-----:R-:W-:-:S02]  /*4c210*/  @!P0 IMAD.MOV.U32 R2, RZ, RZ, R34 ;  /* 0x000000ffff028224 */ /* 0x001fc400078e0022 */
[----:B------:R-:W-:-:S05]  /*4c220*/  @!P0 IMAD.MOV.U32 R3, RZ, RZ, R189 ;  /* 0x000000ffff038224 */ /* 0x000fca00078e00bd */
[----:B------:R0:W4:Y:S02]  /*4c230*/  @!P0 LDG.E.U8 R156, desc[UR6][R2.64] ;  /* 0x00000006029c8981 */ /* 0x000124000c1e1100 */
[----:B0-----:R-:W-:Y:S02]  /*4c240*/  @!P0 IMAD.MOV.U32 R2, RZ, RZ, R27 ;  /* 0x000000ffff028224 */ /* 0x001fe400078e001b */
[----:B------:R-:W-:-:S05]  /*4c250*/  @!P0 IMAD.MOV.U32 R3, RZ, RZ, R25 ;  /* 0x000000ffff038224 */ /* 0x000fca00078e0019 */
[----:B------:R0:W4:Y:S02]  /*4c260*/  @!P0 LDG.E.U8 R155, desc[UR6][R2.64] ;  /* 0x00000006029b8981 */ /* 0x000124000c1e1100 */
[----:B0-----:R-:W-:Y:S02]  /*4c270*/  @!P0 IMAD.MOV.U32 R2, RZ, RZ, R33 ;  /* 0x000000ffff028224 */ /* 0x001fe400078e0021 */
[----:B------:R-:W-:Y:S01]  /*4c280*/  @!P0 IMAD.MOV.U32 R3, RZ, RZ, R35 ;  /* 0x000000ffff038224 */ /* 0x000fe200078e0023 */
[----:B------:R-:W-:Y:S01]  /*4c290*/  PRMT R152, RZ, 0x7610, R152 ;  /* 0x00007610ff987816 */ /* 0x000fe20000000098 */
[----:B------:R-:W4:Y:S04]  /*4c2a0*/  LDL R35, [R1+0xabc] ;  /* 0x000abc0001237983 */ /* 0x000f280000100800 */
[----:B------:R2:W4:Y:S04]  /*4c2b0*/  @!P0 LDG.E.U8 R154, desc[UR6][R2.64] ;  /* 0x00000006029a8981 */ /* 0x000528000c1e1100 */
[----:B------:R-:W4:Y:S01]  /*4c2c0*/  LDL R33, [R1+0xa80] ;  /* 0x000a800001217983 */ /* 0x000f220000100800 */
[----:B--2---:R-:W-:-:S03]  /*4c2d0*/  @!P0 IMAD.MOV.U32 R3, RZ, RZ, R9 ;  /* 0x000000ffff038224 */ /* 0x004fc600078e0009 */
[----:B------:R-:W2:Y:S01]  /*4c2e0*/  LDL R9, [R1+0xafc] ;  /* 0x000afc0001097983 */ /* 0x000ea20000100800 */
[----:B---3--:R-:W-:-:S03]  /*4c2f0*/  @!P0 IMAD.MOV.U32 R2, RZ, RZ, R0 ;  /* 0x000000ffff028224 */ /* 0x008fc600078e0000 */
[----:B------:R-:W3:Y:S04]  /*4c300*/  LDL R0, [R1+0xb00] ;  /* 0x000b000001007983 */ /* 0x000ee80000100800 */
[----:B------:R0:W4:Y:S02]  /*4c310*/  @!P0 LDG.E.U8 R153, desc[UR6][R2.64] ;  /* 0x0000000602998981 */ /* 0x000124000c1e1100 */
[----:B0-----:R-:W-:Y:S02]  /*4c320*/  @!P0 IMAD.MOV.U32 R2, RZ, RZ, R26 ;  /* 0x000000ffff028224 */ /* 0x001fe400078e001a */
[----:B------:R-:W4:Y:S01]  /*4c330*/  LDL R26, [R1+0xac0] ;  /* 0x000ac000011a7983 */ /* 0x000f220000100800 */
[----:B------:R-:W-:-:S05]  /*4c340*/  @!P0 IMAD.MOV.U32 R3, RZ, RZ, R31 ;  /* 0x000000ffff038224 */ /* 0x000fca00078e001f */
[----:B------:R2:W4:Y:S01]  /*4c350*/  @!P0 LDG.E.U8 R152, desc[UR6][R2.64] ;  /* 0x0000000602988981 */ /* 0x000522000c1e1100 */
[----:B------:R-:W-:Y:S02]  /*4c360*/  PRMT R23, RZ, 0x7610, R23 ;  /* 0x00007610ff177816 */ /* 0x000fe40000000017 */
[----:B------:R-:W-:Y:S01]  /*4c370*/  PRMT R22, RZ, 0x7610, R22 ;  /* 0x00007610ff167816 */ /* 0x000fe20000000016 */
[----:B--2---:R-:W-:Y:S02]  /*4c380*/  @!P0 IMAD.MOV.U32 R3, RZ, RZ, R9 ;  /* 0x000000ffff038224 */ /* 0x004fe400078e0009 */
[----:B------:R-:W2:Y:S01]  /*4c390*/  LDL R9, [R1+0xa3c] ;  /* 0x000a3c0001097983 */ /* 0x000ea20000100800 */
[----:B---3--:R-:W-:-:S03]  /*4c3a0*/  @!P0 IMAD.MOV.U32 R2, RZ, RZ, R0 ;  /* 0x000000ffff028224 */ /* 0x008fc600078e0000 */
[----:B------:R-:W3:Y:S01]  /*4c3b0*/  LDL R0, [R1+0xa40] ;  /* 0x000a400001007983 */ /* 0x000ee20000100800 */
[----:B------:R-:W-:-:S03]  /*4c3c0*/  IMAD.MOV.U32 R139, RZ, RZ, R8 ;  /* 0x000000ffff8b7224 */ /* 0x000fc600078e0008 */
[----:B------:R-:W3:Y:S04]  /*4c3d0*/  LDL.LU R31, [R1+0x9bc] ;  /* 0x0009bc00011f7983 */ /* 0x000ee80000300800 */
[----:B------:R4:W3:Y:S04]  /*4c3e0*/  @!P0 LDG.E.U8 R23, desc[UR6][R2.64] ;  /* 0x0000000602178981 */ /* 0x0008e8000c1e1100 */
[----:B------:R-:W3:Y:S01]  /*4c3f0*/  LDL.LU R8, [R1+0x97c] ;  /* 0x00097c0001087983 */ /* 0x000ee20000300800 */
[----:B----4-:R-:W-:Y:S02]  /*4c400*/  @!P0 IMAD.MOV.U32 R3, RZ, RZ, R35 ;  /* 0x000000ffff038224 */ /* 0x010fe400078e0023 */
[----:B------:R-:W-:Y:S01]  /*4c410*/  @!P0 IMAD.MOV.U32 R2, RZ, RZ, R26 ;  /* 0x000000ffff028224 */ /* 0x000fe200078e001a */
[----:B------:R-:W4:Y:S04]  /*4c420*/  LDL.LU R35, [R1+0x980] ;  /* 0x0009800001237983 */ /* 0x000f280000300800 */
[----:B------:R-:W4:Y:S01]  /*4c430*/  LDL.LU R26, [R1+0x940] ;  /* 0x00094000011a7983 */ /* 0x000f220000300800 */
[----:B------:R-:W-:-:S02]  /*4c440*/  PRMT R21, RZ, 0x7610, R21 ;  /* 0x00007610ff157816 */ /* 0x000fc40000000015 */
[----:B------:R-:W-:Y:S01]  /*4c450*/  PRMT R20, RZ, 0x7610, R20 ;  /* 0x00007610ff147816 */ /* 0x000fe20000000014 */
[----:B------:R0:W4:Y:S01]  /*4c460*/  @!P0 LDG.E.U8 R22, desc[UR6][R2.64] ;  /* 0x0000000602168981 */ /* 0x000122000c1e1100 */
[----:B------:R-:W-:-:S03]  /*4c470*/  PRMT R19, RZ, 0x7610, R19 ;  /* 0x00007610ff137816 */ /* 0x000fc60000000013 */
[----:B------:R-:W4:Y:S01]  /*4c480*/  LDL R58, [R1+0xb74] ;  /* 0x000b7400013a7983 */ /* 0x000f220000100800 */
[----:B0-----:R-:W-:-:S03]  /*4c490*/  @!P0 IMAD.MOV.U32 R3, RZ, RZ, R36 ;  /* 0x000000ffff038224 */ /* 0x001fc600078e0024 */
        /* <DEDUP_REMOVED lines=15> */
[----:B--2---:R-:W-:Y:S02]  /*4c590*/  @!P0 IMAD.MOV.U32 R2, RZ, RZ, R9 ;  /* 0x000000ffff028224 */ /* 0x004fe400078e0009 */
[----:B------:R-:W2:Y:S01]  /*4c5a0*/  LDL R9, [R1+0xb38] ;  /* 0x000b380001097983 */ /* 0x000ea20000100800 */
[----:B------:R-:W-:Y:S01]  /*4c5b0*/  @!P0 IMAD.MOV.U32 R3, RZ, RZ, R31 ;  /* 0x000000ffff038224 */ /* 0x000fe200078e001f */
[----:B------:R-:W-:-:S04]  /*4c5c0*/  PRMT R17, RZ, 0x7610, R17 ;  /* 0x00007610ff117816 */ /* 0x000fc80000000011 */
[----:B------:R0:W2:Y:S01]  /*4c5d0*/  @!P0 LDG.E.U8 R18, desc[UR6][R2.64] ;  /* 0x0000000602128981 */ /* 0x0000a2000c1e1100 */
[----:B------:R-:W-:Y:S01]  /*4c5e0*/  PRMT R16, RZ, 0x7610, R16 ;  /* 0x00007610ff107816 */ /* 0x000fe20000000010 */
[----:B0-----:R-:W-:Y:S02]  /*4c5f0*/  @!P0 IMAD.MOV.U32 R2, RZ, RZ, R35 ;  /* 0x000000ffff028224 */ /* 0x001fe400078e0023 */
[----:B------:R-:W-:-:S05]  /*4c600*/  @!P0 IMAD.MOV.U32 R3, RZ, RZ, R8 ;  /* 0x000000ffff038224 */ /* 0x000fca00078e0008 */
[----:B------:R0:W2:Y:S02]  /*4c610*/  @!P0 LDG.E.U8 R17, desc[UR6][R2.64] ;  /* 0x0000000602118981 */ /* 0x0000a4000c1e1100 */
[----:B0-----:R-:W-:Y:S02]  /*4c620*/  @!P0 IMAD.MOV.U32 R2, RZ, RZ, R26 ;  /* 0x000000ffff028224 */ /* 0x001fe400078e001a */
[----:B---3--:R-:W-:Y:S02]  /*4c630*/  @!P0 IMAD.MOV.U32 R3, RZ, RZ, R0 ;  /* 0x000000ffff038224 */ /* 0x008fe400078e0000 */
[----:B------:R-:W3:Y:S04]  /*4c640*/  LDL.LU R0, [R1+0x9b8] ;  /* 0x0009b80001007983 */ /* 0x000ee80000300800 */
[----:B------:R4:W3:Y:S04]  /*4c650*/  @!P0 LDG.E.U8 R16, desc[UR6][R2.64] ;  /* 0x0000000602108981 */ /* 0x0008e8000c1e1100 */
[----:B------:R-:W3:Y:S04]  /*4c660*/  LDL R133, [R1+0xaf4] ;  /* 0x000af40001857983 */ /* 0x000ee80000100800 */
[----:B------:R-:W3:Y:S04]  /*4c670*/  LDL R132, [R1+0xab4] ;  /* 0x000ab40001847983 */ /* 0x000ee80000100800 */
[----:B------:R-:W3:Y:S04]  /*4c680*/  LDL R131, [R1+0xab8] ;  /* 0x000ab80001837983 */ /* 0x000ee80000100800 */
[----:B------:R-:W3:Y:S04]  /*4c690*/  LDL R130, [R1+0xa74] ;  /* 0x000a740001827983 */ /* 0x000ee80000100800 */
[----:B------:R-:W3:Y:S01]  /*4c6a0*/  LDL R112, [R1+0xa78] ;  /* 0x000a780001707983 */ /* 0x000ee20000100800 */
[----:B------:R-:W-:-:S03]  /*4c6b0*/  PRMT R15, RZ, 0x7610, R15 ;  /* 0x00007610ff0f7816 */ /* 0x000fc6000000000f */
[----:B------:R-:W3:Y:S04]  /*4c6c0*/  LDL R94, [R1+0xa34] ;  /* 0x000a3400015e7983 */ /* 0x000ee80000100800 */
[----:B------:R-:W3:Y:S01]  /*4c6d0*/  LDL R76, [R1+0xa38] ;  /* 0x000a3800014c7983 */ /* 0x000ee20000100800 */
[----:B----4-:R-:W-:-:S03]  /*4c6e0*/  @!P0 IMAD.MOV.U32 R2, RZ, RZ, R36 ;  /* 0x000000ffff028224 */ /* 0x010fc600078e0024 */
[----:B------:R-:W4:Y:S01]  /*4c6f0*/  LDL R36, [R1+0xaf8] ;  /* 0x000af80001247983 */ /* 0x000f220000100800 */
[----:B------:R-:W-:-:S03]  /*4c700*/  @!P0 IMAD.MOV.U32 R3, RZ, RZ, R58 ;  /* 0x000000ffff038224 */ /* 0x000fc600078e003a */
[----:B------:R-:W4:Y:S04]  /*4c710*/  LDL R58, [R1+0x9f4] ;  /* 0x0009f400013a7983 */ /* 0x000f280000100800 */
[----:B------:R0:W4:Y:S02]  /*4c720*/  @!P0 LDG.E.U8 R15, desc[UR6][R2.64] ;  /* 0x00000006020f8981 */ /* 0x000124000c1e1100 */
[----:B0-----:R-:W-:Y:S02]  /*4c730*/  @!P0 IMAD.MOV.U32 R3, RZ, RZ, R33 ;  /* 0x000000ffff038224 */ /* 0x001fe400078e0021 */
[----:B--2---:R-:W-:Y:S02]  /*4c740*/  @!P0 IMAD.MOV.U32 R2, RZ, RZ, R9 ;  /* 0x000000ffff028224 */ /* 0x004fe400078e0009 */
[----:B------:R-:W2:Y:S04]  /*4c750*/  LDL R9, [R1+0x9f8] ;  /* 0x0009f80001097983 */ /* 0x000ea80000100800 */
[----:B------:R-:W2:Y:S01]  /*4c760*/  LDL.LU R33, [R1+0x9b4] ;  /* 0x0009b40001217983 */ /* 0x000ea20000300800 */
[----:B------:R-:W-:-:S02]  /*4c770*/  PRMT R14, RZ, 0x7610, R14 ;  /* 0x00007610ff0e7816 */ /* 0x000fc4000000000e */
[----:B------:R-:W-:-:S04]  /*4c780*/  PRMT R13, RZ, 0x7610, R13 ;  /* 0x00007610ff0d7816 */ /* 0x000fc8000000000d */
[----:B------:R3:W2:Y:S01]  /*4c790*/  @!P0 LDG.E.U8 R14, desc[UR6][R2.64] ;  /* 0x00000006020e8981 */ /* 0x0006a2000c1e1100 */
[----:B------:R-:W-:Y:S02]  /*4c7a0*/  PRMT R12, RZ, 0x7610, R12 ;  /* 0x00007610ff0c7816 */ /* 0x000fe4000000000c */
[----:B------:R-:W-:Y:S02]  /*4c7b0*/  PRMT R11, RZ, 0x7610, R11 ;  /* 0x00007610ff0b7816 */ /* 0x000fe4000000000b */
[----:B------:R-:W-:Y:S02]  /*4c7c0*/  PRMT R7, RZ, 0x7610, R7 ;  /* 0x00007610ff077816 */ /* 0x000fe40000000007 */
[----:B------:R-:W-:Y:S01]  /*4c7d0*/  PRMT R6, RZ, 0x7610, R6 ;  /* 0x00007610ff067816 */ /* 0x000fe20000000006 */
[----:B---3--:R-:W-:Y:S02]  /*4c7e0*/  @!P0 IMAD.MOV.U32 R3, RZ, RZ, R133 ;  /* 0x000000ffff038224 */ /* 0x008fe400078e0085 */
[----:B----4-:R-:W-:Y:S01]  /*4c7f0*/  @!P0 IMAD.MOV.U32 R2, RZ, RZ, R36 ;  /* 0x000000ffff028224 */ /* 0x010fe200078e0024 */
[----:B------:R-:W-:Y:S01]  /*4c800*/  PRMT R5, RZ, 0x7610, R5 ;  /* 0x00007610ff057816 */ /* 0x000fe20000000005 */
[----:B------:R-:W3:Y:S04]  /*4c810*/  LDL.LU R36, [R1+0x978] ;  /* 0x0009780001247983 */ /* 0x000ee80000300800 */
[----:B------:R0:W4:Y:S02]  /*4c820*/  @!P0 LDG.E.U8 R13, desc[UR6][R2.64] ;  /* 0x00000006020d8981 */ /* 0x000124000c1e1100 */
[----:B0-----:R-:W-:-:S02]  /*4c830*/  @!P0 IMAD.MOV.U32 R2, RZ, RZ, R131 ;  /* 0x000000ffff028224 */ /* 0x001fc400078e0083 */
[----:B------:R-:W-:-:S05]  /*4c840*/  @!P0 IMAD.MOV.U32 R3, RZ, RZ, R132 ;  /* 0x000000ffff038224 */ /* 0x000fca00078e0084 */
[----:B------:R0:W4:Y:S02]  /*4c850*/  @!P0 LDG.E.U8 R12, desc[UR6][R2.64] ;  /* 0x00000006020c8981 */ /* 0x000124000c1e1100 */
[----:B0-----:R-:W-:Y:S02]  /*4c860*/  @!P0 IMAD.MOV.U32 R2, RZ, RZ, R112 ;  /* 0x000000ffff028224 */ /* 0x001fe400078e0070 */
[----:B------:R-:W-:Y:S01]  /*4c870*/  @!P0 IMAD.MOV.U32 R3, RZ, RZ, R130 ;  /* 0x000000ffff038224 */ /* 0x000fe200078e0082 */
[----:B------:R-:W3:Y:S04]  /*4c880*/  LDL.LU R112, [R1+0x8b4] ;  /* 0x0008b40001707983 */ /* 0x000ee80000300800 */
[----:B------:R-:W4:Y:S04]  /*4c890*/  LDL.LU R130, [R1+0x8a0] ;  /* 0x0008a00001827983 */ /* 0x000f280000300800 */
[----:B------:R0:W4:Y:S02]  /*4c8a0*/  @!P0 LDG.E.U8 R11, desc[UR6][R2.64] ;  /* 0x00000006020b8981 */ /* 0x000124000c1e1100 */
[----:B0-----:R-:W-:-:S02]  /*4c8b0*/  @!P0 IMAD.MOV.U32 R2, RZ, RZ, R76 ;  /* 0x000000ffff028224 */ /* 0x001fc400078e004c */
[----:B------:R-:W-:-:S05]  /*4c8c0*/  @!P0 IMAD.MOV.U32 R3, RZ, RZ, R94 ;  /* 0x000000ffff038224 */ /* 0x000fca00078e005e */
[----:B------:R0:W4:Y:S02]  /*4c8d0*/  @!P0 LDG.E.U8 R7, desc[UR6][R2.64] ;  /* 0x0000000602078981 */ /* 0x000124000c1e1100 */
[----:B0-----:R-:W-:Y:S02]  /*4c8e0*/  @!P0 IMAD.MOV.U32 R3, RZ, RZ, R58 ;  /* 0x000000ffff038224 */ /* 0x001fe400078e003a */
[----:B--2---:R-:W-:-:S05]  /*4c8f0*/  @!P0 IMAD.MOV.U32 R2, RZ, RZ, R9 ;  /* 0x000000ffff028224 */ /* 0x004fca00078e0009 */
[----:B------:R0:W2:Y:S02]  /*4c900*/  @!P0 LDG.E.U8 R6, desc[UR6][R2.64] ;  /* 0x0000000602068981 */ /* 0x0000a4000c1e1100 */
[----:B0-----:R-:W-:Y:S02]  /*4c910*/  @!P0 IMAD.MOV.U32 R2, RZ, RZ, R0 ;  /* 0x000000ffff028224 */ /* 0x001fe400078e0000 */
[----:B------:R-:W-:-:S05]  /*4c920*/  @!P0 IMAD.MOV.U32 R3, RZ, RZ, R33 ;  /* 0x000000ffff038224 */ /* 0x000fca00078e0021 */
[----:B------:R0:W2:Y:S04]  /*4c930*/  @!P0 LDG.E.U8 R5, desc[UR6][R2.64] ;  /* 0x0000000602058981 */ /* 0x0000a8000c1e1100 */
[----:B------:R-:W0:Y:S04]  /*4c940*/  LDL R2, [R1+0x974] ;  /* 0x0009740001027983 */ /* 0x000e280000100800 */
[----:B------:R-:W2:Y:S04]  /*4c950*/  LDL.LU R58, [R1+0x88c] ;  /* 0x00088c00013a7983 */ /* 0x000ea80000300800 */
[----:B------:R-:W2:Y:S04]  /*4c960*/  LDL.LU R76, [R1+0x878] ;  /* 0x00087800014c7983 */ /* 0x000ea80000300800 */
[----:B------:R-:W2:Y:S04]  /*4c970*/  LDL.LU R94, [R1+0x864] ;  /* 0x00086400015e7983 */ /* 0x000ea80000300800 */
[----:B------:R-:W2:Y:S04]  /*4c980*/  LDL.LU R138, [R1+0x850] ;  /* 0x00085000018a7983 */ /* 0x000ea80000300800 */
[----:B------:R-:W2:Y:S01]  /*4c990*/  LDL.LU R137, [R1+0x83c] ;  /* 0x00083c0001897983 */ /* 0x000ea20000300800 */
[----:B------:R-:W1:Y:S01]  /*4c9a0*/  S2R R136, SR_TID.X ;  /* 0x0000000000887919 */ /* 0x000e620000002100 */
[----:B------:R-:W-:-:S02]  /*4c9b0*/  PRMT R4, RZ, 0x7610, R4 ;  /* 0x00007610ff047816 */ /* 0x000fc40000000004 */
[----:B------:R-:W2:Y:S04]  /*4c9c0*/  LDL.LU R9, [R1+0x828] ;  /* 0x0008280001097983 */ /* 0x000ea80000300800 */
[----:B------:R-:W2:Y:S04]  /*4c9d0*/  LDL.LU R131, [R1+0x7ec] ;  /* 0x0007ec0001837983 */ /* 0x000ea80000300800 */
[----:B------:R-:W2:Y:S04]  /*4c9e0*/  LDL.LU R133, [R1+0x7d8] ;  /* 0x0007d80001857983 */ /* 0x000ea80000300800 */
[----:B------:R-:W2:Y:S04]  /*4c9f0*/  LDL.LU R134, [R1+0x7c4] ;  /* 0x0007c40001867983 */ /* 0x000ea80000300800 */
[----:B------:R-:W2:Y:S01]  /*4ca00*/  LDL.LU R135, [R1+0x7b0] ;  /* 0x0007b00001877983 */ /* 0x000ea20000300800 */
[----:B-1----:R-:W-:-:S04]  /*4ca10*/  LOP3.LUT R136, R136, 0x7f, RZ, 0xc0, !PT ;  /* 0x0000007f88887812 */ /* 0x002fc800078ec0ff */
[----:B------:R-:W-:Y:S02]  /*4ca20*/  LOP3.LUT R132, R136, 0x30, RZ, 0x3c, !PT ;  /* 0x0000003088847812 */ /* 0x000fe400078e3cff */
[----:B------:R-:W2:Y:S04]  /*4ca30*/  LDL.LU R136, [R1+0x79c] ;  /* 0x00079c0001887983 */ /* 0x000ea80000300800 */
[----:B---3--:R1:W-:Y:S04]  /*4ca40*/  STS.U8 [R132+UR4+0x1d80], R112 ;  /* 0x001d807084007988 */ /* 0x0083e80008000004 */
[----:B----4-:R3:W-:Y:S01]  /*4ca50*/  STS.U8 [R132+UR4+0x2180], R130 ;  /* 0x0021808284007988 */ /* 0x0107e20008000004 */
[----:B0-----:R-:W-:-:S02]  /*4ca60*/  @!P0 IMAD.MOV.U32 R3, RZ, RZ, R2 ;  /* 0x000000ffff038224 */ /* 0x001fc400078e0002 */
[----:B------:R-:W-:Y:S01]  /*4ca70*/  @!P0 IMAD.MOV.U32 R2, RZ, RZ, R36 ;  /* 0x000000ffff028224 */ /* 0x000fe200078e0024 */
[----:B--2---:R0:W-:Y:S04]  /*4ca80*/  STS.U8 [R132+UR4+0x2580], R58 ;  /* 0x0025803a84007988 */ /* 0x0041e80008000004 */
[----:B------:R2:W4:Y:S04]  /*4ca90*/  @!P0 LDG.E.U8 R4, desc[UR6][R2.64] ;  /* 0x0000000602048981 */ /* 0x000528000c1e1100 */
[----:B------:R0:W-:Y:S04]  /*4caa0*/  STS.U8 [R132+UR4+0x2980], R76 ;  /* 0x0029804c84007988 */ /* 0x0001e80008000004 */
[----:B------:R0:W-:Y:S04]  /*4cab0*/  STS.U8 [R132+UR4+0x2d80], R94 ;  /* 0x002d805e84007988 */ /* 0x0001e80008000004 */
[----:B------:R0:W-:Y:S04]  /*4cac0*/  STS.U8 [R132+UR4+0x3180], R138 ;  /* 0x0031808a84007988 */ /* 0x0001e80008000004 */
[----:B------:R-:W2:Y:S04]  /*4cad0*/  LDL.LU R2, [R1+0x814] ;  /* 0x0008140001027983 */ /* 0x000ea80000300800 */
[----:B------:R-:W4:Y:S04]  /*4cae0*/  LDL.LU R3, [R1+0x800] ;  /* 0x0008000001037983 */ /* 0x000f280000300800 */
[----:B-1----:R-:W4:Y:S04]  /*4caf0*/  LDL.LU R112, [R1+0x21fc] ;  /* 0x0021fc0001707983 */ /* 0x002f280000300800 */
[----:B---3--:R-:W3:Y:S04]  /*4cb00*/  LDL.LU R130, [R1+0x21f8] ;  /* 0x0021f80001827983 */ /* 0x008ee80000300800 */
[----:B0-----:R-:W3:Y:S04]  /*4cb10*/  LDL.LU R58, [R1+0x21f4] ;  /* 0x0021f400013a7983 */ /* 0x001ee80000300800 */
[----:B------:R-:W3:Y:S04]  /*4cb20*/  LDL.LU R76, [R1+0x21f0] ;  /* 0x0021f000014c7983 */ /* 0x000ee80000300800 */
[----:B------:R-:W3:Y:S04]  /*4cb30*/  LDL.LU R94, [R1+0x21ec] ;  /* 0x0021ec00015e7983 */ /* 0x000ee80000300800 */
[----:B------:R-:W3:Y:S04]  /*4cb40*/  LDL.LU R138, [R1+0x21e8] ;  /* 0x0021e800018a7983 */ /* 0x000ee80000300800 */
[----:B------:R0:W-:Y:S04]  /*4cb50*/  STS.U8 [R132+UR4+0x3580], R137 ;  /* 0x0035808984007988 */ /* 0x0001e80008000004 */
[----:B0-----:R-:W3:Y:S04]  /*4cb60*/  LDL.LU R137, [R1+0x21e4] ;  /* 0x0021e40001897983 */ /* 0x001ee80000300800 */
[----:B------:R0:W-:Y:S04]  /*4cb70*/  STS.U8 [R132+UR4+0x3980], R9 ;  /* 0x0039800984007988 */ /* 0x0001e80008000004 */
[----:B0-----:R-:W3:Y:S04]  /*4cb80*/  LDL.LU R9, [R1+0x21e0] ;  /* 0x0021e00001097983 */ /* 0x001ee80000300800 */
[----:B--2---:R-:W-:Y:S04]  /*4cb90*/  STS.U8 [R132+UR4+0x3d80], R2 ;  /* 0x003d800284007988 */ /* 0x004fe80008000004 */
[----:B----4-:R-:W-:Y:S04]  /*4cba0*/  STS.U8 [R132+UR4+0x4180], R3 ;  /* 0x0041800384007988 */ /* 0x010fe80008000004 */
[----:B------:R-:W-:Y:S04]  /*4cbb0*/  STS.U8 [R132+UR4+0x4580], R131 ;  /* 0x0045808384007988 */ /* 0x000fe80008000004 */
[----:B------:R0:W-:Y:S04]  /*4cbc0*/  STS.U8 [R132+UR4+0x4980], R133 ;  /* 0x0049808584007988 */ /* 0x0001e80008000004 */
[----:B------:R-:W-:Y:S04]  /*4cbd0*/  STS.U8 [R132+UR4+0x4d80], R134 ;  /* 0x004d808684007988 */ /* 0x000fe80008000004 */
[----:B------:R1:W-:Y:S04]  /*4cbe0*/  STS.U8 [R132+UR4+0x5180], R135 ;  /* 0x0051808784007988 */ /* 0x0003e80008000004 */
[----:B------:R2:W-:Y:S04]  /*4cbf0*/  STS.U8 [R132+UR4+0x5580], R136 ;  /* 0x0055808884007988 */ /* 0x0005e80008000004 */
[----:B0-----:R-:W4:Y:S04]  /*4cc00*/  LDL.LU R133, [R1+0x924] ;  /* 0x0009240001857983 */ /* 0x001f280000300800 */
[----:B-1----:R-:W4:Y:S04]  /*4cc10*/  LDL.LU R135, [R1+0x914] ;  /* 0x0009140001877983 */ /* 0x002f280000300800 */
[----:B--2---:R-:W2:Y:S04]  /*4cc20*/  LDL.LU R136, [R1+0x904] ;  /* 0x0009040001887983 */ /* 0x004ea80000300800 */
[----:B---3--:R0:W-:Y:S04]  /*4cc30*/  STS.U8 [R132+UR4+0x5980], R137 ;  /* 0x0059808984007988 */ /* 0x0081e80008000004 */
[----:B0-----:R-:W3:Y:S04]  /*4cc40*/  LDL.LU R137, [R1+0x8f4] ;  /* 0x0008f40001897983 */ /* 0x001ee80000300800 */
[----:B------:R-:W-:Y:S01]  /*4cc50*/  STS.U8 [R132+UR4+0x5d80], R130 ;  /* 0x005d808284007988 */ /* 0x000fe20008000004 */
[----:B------:R-:W0:Y:S03]  /*4cc60*/  S2R R134, SR_TID.X ;  /* 0x0000000000867919 */ /* 0x000e260000002100 */
        /* <DEDUP_REMOVED lines=28> */
[----:B-1----:R-:W3:Y:S04]  /*4ce30*/  LDL.LU R119, [R1+0x8e4] ;  /* 0x0008e40001777983 */ /* 0x002ee80000300800 */
[----:B------:R-:W-:Y:S04]  /*4ce40*/  STS.U8 [R132+UR4+0xd180], R194 ;  /* 0x00d180c284007988 */ /* 0x000fe80008000004 */
[----:B------:R-:W3:Y:S04]  /*4ce50*/  LDL.LU R120, [R1+0x8d4] ;  /* 0x0008d40001787983 */ /* 0x000ee80000300800 */
[----:B------:R-:W-:Y:S04]  /*4ce60*/  STS.U8 [R132+UR4+0xd580], R188 ;  /* 0x00d580bc84007988 */ /* 0x000fe80008000004 */
[----:B------:R-:W3:Y:S04]  /*4ce70*/  LDL.LU R121, [R1+0x8c4] ;  /* 0x0008c40001797983 */ /* 0x000ee80000300800 */
[----:B------:R-:W-:Y:S04]  /*4ce80*/  STS.U8 [R132+UR4+0xd980], R185 ;  /* 0x00d980b984007988 */ /* 0x000fe80008000004 */
[----:B------:R-:W3:Y:S04]  /*4ce90*/  LDL.LU R122, [R1+0x8b0] ;  /* 0x0008b000017a7983 */ /* 0x000ee80000300800 */
[----:B------:R-:W-:Y:S01]  /*4cea0*/  STS.U8 [R132+UR4+0xdd80], R184 ;  /* 0x00dd80b884007988 */ /* 0x000fe20008000004 */
[----:B0-----:R-:W-:-:S03]  /*4ceb0*/  LOP3.LUT R134, R134, 0x7f, RZ, 0xc0, !PT ;  /* 0x0000007f86867812 */ /* 0x001fc600078ec0ff */
[----:B------:R-:W3:Y:S04]  /*4cec0*/  LDL.LU R123, [R1+0x89c] ;  /* 0x00089c00017b7983 */ /* 0x000ee80000300800 */
[----:B------:R-:W-:Y:S04]  /*4ced0*/  STS.U8 [R132+UR4+0xe180], R183 ;  /* 0x00e180b784007988 */ /* 0x000fe80008000004 */
[----:B------:R-:W3:Y:S04]  /*4cee0*/  LDL.LU R124, [R1+0x888] ;  /* 0x00088800017c7983 */ /* 0x000ee80000300800 */
[----:B------:R-:W-:Y:S04]  /*4cef0*/  STS.U8 [R132+UR4+0xe580], R182 ;  /* 0x00e580b684007988 */ /* 0x000fe80008000004 */
[----:B------:R-:W3:Y:S04]  /*4cf00*/  LDL.LU R125, [R1+0x874] ;  /* 0x00087400017d7983 */ /* 0x000ee80000300800 */
[----:B------:R-:W-:Y:S04]  /*4cf10*/  STS.U8 [R132+UR4+0xe980], R181 ;  /* 0x00e980b584007988 */ /* 0x000fe80008000004 */
[----:B------:R-:W3:Y:S04]  /*4cf20*/  LDL.LU R126, [R1+0x860] ;  /* 0x00086000017e7983 */ /* 0x000ee80000300800 */
[----:B------:R-:W-:Y:S01]  /*4cf30*/  STS.U8 [R132+UR4+0xed80], R180 ;  /* 0x00ed80b484007988 */ /* 0x000fe20008000004 */
[----:B------:R-:W-:-:S03]  /*4cf40*/  LOP3.LUT R3, R134, 0x40, RZ, 0x3c, !PT ;  /* 0x0000004086037812 */ /* 0x000fc600078e3cff */
        /* <DEDUP_REMOVED lines=8> */
[----:B------:R-:W3:Y:S04]  /*4cfd0*/  LDL.LU R131, [R1+0x7fc] ;  /* 0x0007fc0001837983 */ /* 0x000ee80000300800 */
[----:B0-----:R-:W3:Y:S04]  /*4cfe0*/  LDL.LU R132, [R1+0x7e8] ;  /* 0x0007e80001847983 */ /* 0x001ee80000300800 */
[----:B----4-:R0:W-:Y:S04]  /*4cff0*/  STS.U8 [R3+UR4+0x200], R133 ;  /* 0x0002008503007988 */ /* 0x0101e80008000004 */
[----:B------:R1:W-:Y:S04]  /*4d000*/  STS.U8 [R3+UR4+0x600], R135 ;  /* 0x0006008703007988 */ /* 0x0003e80008000004 */
[----:B--2---:R2:W-:Y:S04]  /*4d010*/  STS.U8 [R3+UR4+0xa00], R136 ;  /* 0x000a008803007988 */ /* 0x0045e80008000004 */
[----:B0-----:R-:W4:Y:S04]  /*4d020*/  LDL.LU R133, [R1+0x7d4] ;  /* 0x0007d40001857983 */ /* 0x001f280000300800 */
[----:B-1----:R-:W4:Y:S04]  /*4d030*/  LDL.LU R135, [R1+0x7c0] ;  /* 0x0007c00001877983 */ /* 0x002f280000300800 */
[----:B--2---:R-:W2:Y:S04]  /*4d040*/  LDL.LU R136, [R1+0x7ac] ;  /* 0x0007ac0001887983 */ /* 0x004ea80000300800 */
[----:B---3--:R0:W-:Y:S04]  /*4d050*/  STS.U8 [R3+UR4+0xe00], R137 ;  /* 0x000e008903007988 */ /* 0x0081e80008000004 */
[----:B0-----:R-:W3:Y:S04]  /*4d060*/  LDL.LU R137, [R1+0x798] ;  /* 0x0007980001897983 */ /* 0x001ee80000300800 */
        /* <DEDUP_REMOVED lines=14> */
[----:B----4-:R-:W-:Y:S04]  /*4d150*/  STS.U8 [R3+UR4+0x4a00], R133 ;  /* 0x004a008503007988 */ /* 0x010fe80008000004 */
[----:B------:R0:W-:Y:S04]  /*4d160*/  STS.U8 [R3+UR4+0x4e00], R135 ;  /* 0x004e008703007988 */ /* 0x0001e80008000004 */
[----:B--2---:R1:W-:Y:S04]  /*4d170*/  STS.U8 [R3+UR4+0x5200], R136 ;  /* 0x0052008803007988 */ /* 0x0043e80008000004 */
[----:B0-----:R-:W2:Y:S04]  /*4d180*/  LDL.LU R135, [R1+0x920] ;  /* 0x0009200001877983 */ /* 0x001ea80000300800 */
[----:B-1----:R-:W4:Y:S04]  /*4d190*/  LDL.LU R136, [R1+0x910] ;  /* 0x0009100001887983 */ /* 0x002f280000300800 */
[----:B---3--:R0:W-:Y:S04]  /*4d1a0*/  STS.U8 [R3+UR4+0x5600], R137 ;  /* 0x0056008903007988 */ /* 0x0081e80008000004 */
[----:B------:R1:W-:Y:S04]  /*4d1b0*/  STS.U8 [R3+UR4+0x5a00], R138 ;  /* 0x005a008a03007988 */ /* 0x0003e80008000004 */
[----:B0-----:R-:W3:Y:S04]  /*4d1c0*/  LDL.LU R137, [R1+0x900] ;  /* 0x0009000001897983 */ /* 0x001ee80000300800 */
[----:B-1----:R-:W3:Y:S04]  /*4d1d0*/  LDL.LU R138, [R1+0x8f0] ;  /* 0x0008f000018a7983 */ /* 0x002ee80000300800 */
        /* <DEDUP_REMOVED lines=22> */
[----:B------:R1:W-:Y:S04]  /*4d340*/  STS.U8 [R3+UR4+0xb600], R228 ;  /* 0x00b600e403007988 */ /* 0x0003e80008000004 */
[----:B------:R-:W-:Y:S04]  /*4d350*/  STS.U8 [R3+UR4+0xba00], R223 ;  /* 0x00ba00df03007988 */ /* 0x000fe80008000004 */
[----:B------:R-:W-:Y:S04]  /*4d360*/  STS.U8 [R3+UR4+0xbe00], R218 ;  /* 0x00be00da03007988 */ /* 0x000fe80008000004 */
[----:B------:R1:W-:Y:S04]  /*4d370*/  STS.U8 [R3+UR4+0xc200], R213 ;  /* 0x00c200d503007988 */ /* 0x0003e80008000004 */
[----:B------:R-:W-:Y:S04]  /*4d380*/  STS.U8 [R3+UR4+0xc600], R208 ;  /* 0x00c600d003007988 */ /* 0x000fe80008000004 */
[----:B------:R-:W-:Y:S04]  /*4d390*/  STS.U8 [R3+UR4+0xca00], R203 ;  /* 0x00ca00cb03007988 */ /* 0x000fe80008000004 */
        /* <DEDUP_REMOVED lines=27> */
[----:B------:R-:W3:Y:S01]  /*4d550*/  LDL.LU R134, [R1+0x7e4] ;  /* 0x0007e40001867983 */ /* 0x000ee20000300800 */
        /* <DEDUP_REMOVED lines=17> */
[----:B0-----:R-:W-:Y:S02]  /*4d670*/  IMAD.MOV.U32 R248, RZ, RZ, R141 ;  /* 0x000000fffff87224 */ /* 0x001fe400078e008d */
[----:B------:R-:W-:-:S02]  /*4d680*/  IMAD.MOV.U32 R224, RZ, RZ, R142 ;  /* 0x000000ffffe07224 */ /* 0x000fc400078e008e */
[----:B------:R-:W-:Y:S02]  /*4d690*/  IMAD.MOV.U32 R214, RZ, RZ, R143 ;  /* 0x000000ffffd67224 */ /* 0x000fe400078e008f */
[----:B------:R-:W-:Y:S02]  /*4d6a0*/  IMAD.MOV.U32 R204, RZ, RZ, R144 ;  /* 0x000000ffffcc7224 */ /* 0x000fe400078e0090 */
[----:B------:R-:W-:Y:S02]  /*4d6b0*/  IMAD.MOV.U32 R199, RZ, RZ, R145 ;  /* 0x000000ffffc77224 */ /* 0x000fe400078e0091 */
[----:B------:R-:W-:Y:S02]  /*4d6c0*/  IMAD.MOV.U32 R188, RZ, RZ, R146 ;  /* 0x000000ffffbc7224 */ /* 0x000fe400078e0092 */
[----:B------:R-:W-:Y:S02]  /*4d6d0*/  IMAD.MOV.U32 R184, RZ, RZ, R147 ;  /* 0x000000ffffb87224 */ /* 0x000fe400078e0093 */
[----:B-1----:R-:W-:-:S02]  /*4d6e0*/  IMAD.MOV.U32 R228, RZ, RZ, R148 ;  /* 0x000000ffffe47224 */ /* 0x002fc400078e0094 */
[----:B------:R-:W-:Y:S02]  /*4d6f0*/  IMAD.MOV.U32 R233, RZ, RZ, R149 ;  /* 0x000000ffffe97224 */ /* 0x000fe400078e0095 */
[----:B------:R-:W-:Y:S02]  /*4d700*/  IMAD.MOV.U32 R238, RZ, RZ, R150 ;  /* 0x000000ffffee7224 */ /* 0x000fe400078e0096 */
[----:B------:R-:W-:Y:S01]  /*4d710*/  IMAD.MOV.U32 R243, RZ, RZ, R151 ;  /* 0x000000fffff37224 */ /* 0x000fe200078e0097 */
[----:B------:R-:W-:Y:S01]  /*4d720*/  UMOV UR8, UR28 ;  /* 0x0000001c00087c82 */ /* 0x000fe20008000000 */
[----:B------:R-:W-:Y:S01]  /*4d730*/  UMOV UR9, UR29 ;  /* 0x0000001d00097c82 */ /* 0x000fe20008000000 */
[----:B------:R-:W-:Y:S01]  /*4d740*/  UMOV UR32, UR12 ;  /* 0x0000000c00207c82 */ /* 0x000fe20008000000 */
[----:B------:R-:W-:Y:S01]  /*4d750*/  UMOV UR33, UR13 ;  /* 0x0000000d00217c82 */ /* 0x000fe20008000000 */
[----:B------:R-:W-:Y:S01]  /*4d760*/  UMOV UR36, UR16 ;  /* 0x0000001000247c82 */ /* 0x000fe20008000000 */
[----:B------:R-:W-:Y:S01]  /*4d770*/  UMOV UR37, UR17 ;  /* 0x0000001100257c82 */ /* 0x000fe20008000000 */
[----:B------:R-:W-:Y:S01]  /*4d780*/  UMOV UR40, UR20 ;  /* 0x0000001400287c82 */ /* 0x000fe20008000000 */
[----:B------:R-:W-:Y:S01]  /*4d790*/  UMOV UR41, UR21 ;  /* 0x0000001500297c82 */ /* 0x000fe20008000000 */
[----:B------:R-:W0:Y:S01]  /*4d7a0*/  LDC R213, c[0x0][0x230] ;  /* 0x00008c00ffd57b82 */ /* 0x000e220000000800 */
[----:B--2---:R1:W-:Y:S04]  /*4d7b0*/  STS.U8 [R2+UR4+0x280], R135 ;  /* 0x0002808702007988 */ /* 0x0043e80008000004 */
[----:B----4-:R2:W-:Y:S04]  /*4d7c0*/  STS.U8 [R2+UR4+0x680], R136 ;  /* 0x0006808802007988 */ /* 0x0105e80008000004 */
[----:B-1----:R-:W4:Y:S04]  /*4d7d0*/  LDL.LU R135, [R1+0x7d0] ;  /* 0x0007d00001877983 */ /* 0x002f280000300800 */
[----:B--2---:R-:W2:Y:S04]  /*4d7e0*/  LDL.LU R136, [R1+0x7bc] ;  /* 0x0007bc0001887983 */ /* 0x004ea80000300800 */
[----:B---3--:R1:W-:Y:S04]  /*4d7f0*/  STS.U8 [R2+UR4+0xa80], R137 ;  /* 0x000a808902007988 */ /* 0x0083e80008000004 */
[----:B------:R3:W-:Y:S04]  /*4d800*/  STS.U8 [R2+UR4+0xe80], R138 ;  /* 0x000e808a02007988 */ /* 0x0007e80008000004 */
[----:B-1----:R-:W2:Y:S04]  /*4d810*/  LDL.LU R137, [R1+0x7a8] ;  /* 0x0007a80001897983 */ /* 0x002ea80000300800 */
[----:B---3--:R-:W3:Y:S04]  /*4d820*/  LDL.LU R138, [R1+0x794] ;  /* 0x00079400018a7983 */ /* 0x008ee80000300800 */
        /* <DEDUP_REMOVED lines=14> */
[----:B-1----:R-:W3:Y:S04]  /*4d910*/  LDL.LU R134, [R1+0x91c] ;  /* 0x00091c0001867983 */ /* 0x002ee80000300800 */
[----:B----4-:R-:W-:Y:S04]  /*4d920*/  STS.U8 [R2+UR4+0x4a80], R135 ;  /* 0x004a808702007988 */ /* 0x010fe80008000004 */
[----:B--2---:R1:W-:Y:S04]  /*4d930*/  STS.U8 [R2+UR4+0x4e80], R136 ;  /* 0x004e808802007988 */ /* 0x0043e80008000004 */
[----:B-1----:R-:W2:Y:S04]  /*4d940*/  LDL.LU R136, [R1+0x90c] ;  /* 0x00090c0001887983 */ /* 0x002ea80000300800 */
[----:B------:R1:W-:Y:S04]  /*4d950*/  STS.U8 [R2+UR4+0x5280], R137 ;  /* 0x0052808902007988 */ /* 0x0003e80008000004 */
[----:B---3--:R3:W-:Y:S04]  /*4d960*/  STS.U8 [R2+UR4+0x5680], R138 ;  /* 0x0056808a02007988 */ /* 0x0087e80008000004 */
[----:B-1----:R-:W4:Y:S04]  /*4d970*/  LDL.LU R137, [R1+0x8fc] ;  /* 0x0008fc0001897983 */ /* 0x002f280000300800 */
[----:B---3--:R-:W3:Y:S04]  /*4d980*/  LDL.LU R138, [R1+0x8ec] ;  /* 0x0008ec00018a7983 */ /* 0x008ee80000300800 */
[----:B------:R-:W-:Y:S04]  /*4d990*/  STS.U8 [R2+UR4+0x5a80], R94 ;  /* 0x005a805e02007988 */ /* 0x000fe80008000004 */
[----:B------:R-:W-:Y:S01]  /*4d9a0*/  STS.U8 [R2+UR4+0x5e80], R93 ;  /* 0x005e805d02007988 */ /* 0x000fe20008000004 */
[----:B------:R-:W1:Y:S03]  /*4d9b0*/  S2R R135, SR_TID.X ;  /* 0x0000000000877919 */ /* 0x000e660000002100 */
        /* <DEDUP_REMOVED lines=36> */
[----:B-1----:R-:W-:-:S03]  /*4dc00*/  LOP3.LUT R135, R135, 0x7f, RZ, 0xc0, !PT ;  /* 0x0000007f87877812 */ /* 0x002fc600078ec0ff */
        /* <DEDUP_REMOVED lines=20> */
[----:B-1----:R-:W3:Y:S04]  /*4dd50*/  LDL.LU R134, [R1+0x7cc] ;  /* 0x0007cc0001867983 */ /* 0x002ee80000300800 */
[----:B--2---:R1:W-:Y:S04]  /*4dd60*/  STS.U8 [R3+UR4+0x700], R136 ;  /* 0x0007008803007988 */ /* 0x0043e80008000004 */
[----:B-1----:R-:W2:Y:S04]  /*4dd70*/  LDL.LU R136, [R1+0x7b8] ;  /* 0x0007b80001887983 */ /* 0x002ea80000300800 */
[----:B----4-:R1:W-:Y:S04]  /*4dd80*/  STS.U8 [R3+UR4+0xb00], R137 ;  /* 0x000b008903007988 */ /* 0x0103e80008000004 */
[----:B---3--:R3:W-:Y:S04]  /*4dd90*/  STS.U8 [R3+UR4+0xf00], R138 ;  /* 0x000f008a03007988 */ /* 0x0087e80008000004 */
[----:B-1----:R-:W4:Y:S04]  /*4dda0*/  LDL.LU R137, [R1+0x7a4] ;  /* 0x0007a40001897983 */ /* 0x002f280000300800 */
        /* <DEDUP_REMOVED lines=79> */
[----:B------:R-:W3:Y:S04]  /*4e2a0*/  LDL.LU R135, [R1+0x7dc] ;  /* 0x0007dc0001877983 */ /* 0x000ee80000300800 */
        /* <DEDUP_REMOVED lines=21> */
[----:B--2---:R-:W-:Y:S04]  /*4e400*/  STS.U8 [R2+UR4+0x4b80], R136 ;  /* 0x004b808802007988 */ /* 0x004fe80008000004 */
[----:B----4-:R-:W-:Y:S04]  /*4e410*/  STS.U8 [R2+UR4+0x4f80], R137 ;  /* 0x004f808902007988 */ /* 0x010fe80008000004 */
[----:B---3--:R-:W-:Y:S04]  /*4e420*/  STS.U8 [R2+UR4+0x5380], R138 ;  /* 0x0053808a02007988 */ /* 0x008fe80008000004 */
[----:B------:R1:W-:Y:S04]  /*4e430*/  STS.U8 [R2+UR4+0x5780], R9 ;  /* 0x0057800902007988 */ /* 0x0003e80008000004 */
[----:B-1----:R-:W2:Y:S04]  /*4e440*/  LDL.LU R9, [R1+0x21dc] ;  /* 0x0021dc0001097983 */ /* 0x002ea80000300800 */
        /* <DEDUP_REMOVED lines=40> */
[----:B------:R-:W-:Y:S01]  /*4e6d0*/  STS.U8 [R2+UR4+0xfb80], R4 ;  /* 0x00fb800402007988 */ /* 0x000fe20008000004 */
[----:B------:R-:W-:-:S03]  /*4e6e0*/  IMAD.MOV.U32 R3, RZ, RZ, R25 ;  /* 0x000000ffff037224 */ /* 0x000fc600078e0019 */
[----:B--2---:R1:W-:Y:S01]  /*4e6f0*/  STS.U8 [R2+UR4+0xff80], R9 ;  /* 0x00ff800902007988 */ /* 0x0043e20008000004 */
[----:B------:R2:W-:Y:S06]  /*4e700*/  MEMBAR.ALL.CTA ;  /* 0x0000000000007992 */ /* 0x0005ec0000008000 */
[----:B--2---:R-:W2:Y:S04]  /*4e710*/  FENCE.VIEW.ASYNC.S ;  /* 0x00000000000073c6 */ /* 0x004ea80000000000 */
[----:B-1----:R-:W3:Y:S04]  /*4e720*/  LDL.LU R9, [R1+0x21d8] ;  /* 0x0021d80001097983 */ /* 0x002ee80000300800 */
[----:B------:R-:W4:Y:S04]  /*4e730*/  LDL.LU.64 R24, [R1] ;  /* 0x0000000001187983 */ /* 0x000f280000300a00 */
[----:B------:R-:W3:Y:S04]  /*4e740*/  LDL.LU.64 R26, [R1+0x8] ;  /* 0x00000800011a7983 */ /* 0x000ee80000300a00 */
[----:B------:R-:W4:Y:S04]  /*4e750*/  LDL.LU.64 R28, [R1+0x10] ;  /* 0x00001000011c7983 */ /* 0x000f280000300a00 */
[----:B------:R-:W3:Y:S04]  /*4e760*/  LDL.LU.64 R30, [R1+0x18] ;  /* 0x00001800011e7983 */ /* 0x000ee80000300a00 */
[----:B------:R-:W4:Y:S04]  /*4e770*/  LDL.LU.64 R32, [R1+0x20] ;  /* 0x0000200001207983 */ /* 0x000f280000300a00 */
[----:B------:R-:W3:Y:S01]  /*4e780*/  LDL.LU.64 R34, [R1+0x28] ;  /* 0x0000280001227983 */ /* 0x000ee20000300a00 */
[----:B------:R-:W-:-:S03]  /*4e790*/  IMAD.MOV.U32 R2, RZ, RZ, R39 ;  /* 0x000000ffff027224 */ /* 0x000fc600078e0027 */
[----:B------:R-:W4:Y:S04]  /*4e7a0*/  LDL.LU.64 R36, [R1+0x30] ;  /* 0x0000300001247983 */ /* 0x000f280000300a00 */
[----:B------:R-:W3:Y:S04]  /*4e7b0*/  LDL.LU.64 R38, [R1+0x38] ;  /* 0x0000380001267983 */ /* 0x000ee80000300a00 */
        /* <DEDUP_REMOVED lines=55> */
[----:B------:R-:W3:Y:S01]  /*4eb30*/  LDL.LU.64 R150, [R1+0x1f8] ;  /* 0x0001f80001967983 */ /* 0x000ee20000300a00 */
[----:B--2---:R-:W-:Y:S06]  /*4eb40*/  BAR.SYNC.DEFER_BLOCKING 0x0 ;  /* 0x0000000000007b1d */ /* 0x004fec0000010000 */
[----:B---3--:R-:W-:Y:S04]  /*4eb50*/  STL.64 [R1+0x21d0], R150 ;  /* 0x0021d09601007387 */ /* 0x008fe80000100a00 */
[----:B----4-:R-:W-:Y:S04]  /*4eb60*/  STL.64 [R1+0x21c8], R148 ;  /* 0x0021c89401007387 */ /* 0x010fe80000100a00 */
        /* <DEDUP_REMOVED lines=49> */
[----:B------:R1:W-:Y:S04]  /*4ee80*/  STL.64 [R1+0x2038], R48 ;  /* 0x0020383001007387 */ /* 0x0003e80000100a00 */
[----:B-1----:R-:W2:Y:S04]  /*4ee90*/  LDL.LU.64 R48, [R1+0x400] ;  /* 0x0004000001307983 */ /* 0x002ea80000300a00 */
[----:B------:R-:W2:Y:S04]  /*4eea0*/  LDL.LU.64 R50, [R1+0x408] ;  /* 0x0004080001327983 */ /* 0x000ea80000300a00 */
        /* <DEDUP_REMOVED lines=61> */
[----:B------:R-:W2:Y:S02]  /*4f280*/  LDL.LU.64 R174, [R1+0x5f8] ;  /* 0x0005f80001ae7983 */ /* 0x000ea40000300a00 */
[----:B--2---:R-:W-:-:S06]  /*4f290*/  WARPGROUP.ARRIVE ;  /* 0x00000000000079c5 */ /* 0x004fcc0000000000 */
[----:B------:R-:W-:Y:S03]  /*4f2a0*/  QGMMA.64x256x32.F32.E4M3.E4M3 R48, gdesc[UR28], R48, gsb0 ;  /* 0x03e000001c3079f3 */ /* 0x000fe60008000830 */
[----:B------:R-:W-:Y:S02]  /*4f2b0*/  WARPGROUP.DEPBAR.LE gsb0, 0x0 ;  /* 0x00008000000079c5 */ /* 0x000fe40000010000 */
[----:B------:R-:W-:-:S15]  /*4f2c0*/  WARPGROUP.ARRIVE ;  /* 0x00000000000079c5 */ /* 0x000fde0000000000 */
[----:B------:R-:W-:-:S08]  /*4f2d0*/  NOP ;  /* 0x0000000000007918 */ /* 0x000fd00000000000 */
[----:B------:R-:W-:Y:S03]  /*4f2e0*/  QGMMA.64x256x32.F32.E4M3.E4M3 R48, gdesc[UR12], R48, gsb0 ;  /* 0x03e000000c3079f3 */ /* 0x000fe60008000830 */
[----:B------:R-:W-:Y:S02]  /*4f2f0*/  WARPGROUP.DEPBAR.LE gsb0, 0x0 ;  /* 0x00008000000079c5 */ /* 0x000fe40000010000 */
[----:B------:R-:W-:-:S15]  /*4f300*/  WARPGROUP.ARRIVE ;  /* 0x00000000000079c5 */ /* 0x000fde0000000000 */
[----:B------:R-:W-:-:S08]  /*4f310*/  NOP ;  /* 0x0000000000007918 */ /* 0x000fd00000000000 */
[----:B------:R-:W-:Y:S01]  /*4f320*/  QGMMA.64x256x32.F32.E4M3.E4M3 R48, gdesc[UR16], R48, gsb0 ;  /* 0x03e00000103079f3 */ /* 0x000fe20008000830 */
        /* <DEDUP_REMOVED lines=11> */
[----:B------:R1:W-:Y:S01]  /*4f3e0*/  STL.64 [R1+0x1fd8], R24 ;  /* 0x001fd81801007387 */ /* 0x0003e20000100a00 */
[----:B------:R-:W-:-:S02]  /*4f3f0*/  WARPGROUP.DEPBAR.LE gsb0, 0x0 ;  /* 0x00008000000079c5 */ /* 0x000fc40000010000 */
[----:B------:R-:W-:-:S06]  /*4f400*/  WARPGROUP.ARRIVE ;  /* 0x00000000000079c5 */ /* 0x000fcc0000000000 */
[----:B------:R-:W-:Y:S03]  /*4f410*/  QGMMA.64x256x32.F32.E4M3.E4M3 R48, gdesc[UR20], R48, gsb0 ;  /* 0x03e00000143079f3 */ /* 0x000fe60008000830 */
[----:B------:R-:W-:Y:S02]  /*4f420*/  WARPGROUP.DEPBAR.LE gsb0, 0x0 ;  /* 0x00008000000079c5 */ /* 0x000fe40000010000 */
[----:B------:R2:W-:Y:S04]  /*4f430*/  STL.64 [R1+0x400], R48 ;  /* 0x0004003001007387 */ /* 0x0005e80000100a00 */
        /* <DEDUP_REMOVED lines=63> */
[----:B-1----:R-:W4:Y:S04]  /*4f830*/  LDL.LU.64 R24, [R1+0x200] ;  /* 0x0002000001187983 */ /* 0x002f280000300a00 */
[----:B------:R-:W4:Y:S04]  /*4f840*/  LDL.LU.64 R26, [R1+0x208] ;  /* 0x00020800011a7983 */ /* 0x000f280000300a00 */
        /* <DEDUP_REMOVED lines=10> */
[----:B--2---:R-:W2:Y:S04]  /*4f8f0*/  LDL.LU.64 R48, [R1+0x260] ;  /* 0x0002600001307983 */ /* 0x004ea80000300a00 */
[----:B---3--:R-:W2:Y:S04]  /*4f900*/  LDL.LU.64 R50, [R1+0x268] ;  /* 0x0002680001327983 */ /* 0x008ea80000300a00 */
[----:B----4-:R-:W2:Y:S04]  /*4f910*/  LDL.LU.64 R52, [R1+0x270] ;  /* 0x0002700001347983 */ /* 0x010ea80000300a00 */
[----:B0-----:R-:W2:Y:S04]  /*4f920*/  LDL.LU.64 R54, [R1+0x278] ;  /* 0x0002780001367983 */ /* 0x001ea80000300a00 */
        /* <DEDUP_REMOVED lines=62> */
[----:B------:R-:W-:Y:S02]  /*4fd10*/  VIADD R213, R213, 0x7f ;  /* 0x0000007fd5d57836 */ /* 0x000fe40000000000 */
[----:B------:R-:W-:Y:S02]  /*4fd20*/  IMAD.MOV.U32 R223, RZ, RZ, R228 ;  /* 0x000000ffffdf7224 */ /* 0x000fe400078e00e4 */
[----:B------:R-:W-:Y:S01]  /*4fd30*/  IMAD.MOV.U32 R228, RZ, RZ, R233 ;  /* 0x000000ffffe47224 */ /* 0x000fe200078e00e9 */
[----:B------:R-:W-:Y:S01]  /*4fd40*/  SHF.R.S32.HI R218, RZ, 0x1f, R213 ;  /* 0x0000001fffda7819 */ /* 0x000fe200000114d5 */
[----:B------:R-:W-:Y:S02]  /*4fd50*/  IMAD.MOV.U32 R233, RZ, RZ, R238 ;  /* 0x000000ffffe97224 */ /* 0x000fe400078e00ee */
[----:B------:R-:W-:Y:S01]  /*4fd60*/  IMAD.MOV.U32 R238, RZ, RZ, R243 ;  /* 0x000000ffffee7224 */ /* 0x000fe200078e00f3 */
[----:B------:R-:W-:Y:S01]  /*4fd70*/  LEA.HI R4, R218, R213, RZ, 0x7 ;  /* 0x000000d5da047211 */ /* 0x000fe200078f38ff */
[----:B------:R-:W-:-:S02]  /*4fd80*/  IMAD.MOV.U32 R243, RZ, RZ, R248 ;  /* 0x000000fffff37224 */ /* 0x000fc400078e00f8 */
[----:B------:R-:W-:Y:S02]  /*4fd90*/  IMAD.MOV.U32 R248, RZ, RZ, R176 ;  /* 0x000000fffff87224 */ /* 0x000fe400078e00b0 */
[----:B------:R-:W-:Y:S02]  /*4fda0*/  VIADD R223, R223, 0x1 ;  /* 0x00000001dfdf7836 */ /* 0x000fe40000000000 */
[----:B------:R-:W-:Y:S01]  /*4fdb0*/  IMAD.MOV.U32 R176, RZ, RZ, R177 ;  /* 0x000000ffffb07224 */ /* 0x000fe200078e00b1 */
[----:B------:R-:W-:Y:S01]  /*4fdc0*/  SHF.R.S32.HI R4, RZ, 0x7, R4 ;  /* 0x00000007ff047819 */ /* 0x000fe20000011404 */
[----:B------:R-:W-:Y:S02]  /*4fdd0*/  IMAD.MOV.U32 R177, RZ, RZ, R178 ;  /* 0x000000ffffb17224 */ /* 0x000fe400078e00b2 */
[----:B------:R-:W-:Y:S01]  /*4fde0*/  IMAD.MOV.U32 R178, RZ, RZ, R10 ;  /* 0x000000ffffb27224 */ /* 0x000fe200078e000a */
[----:B------:R-:W-:Y:S01]  /*4fdf0*/  ISETP.NE.U32.AND P0, PT, R223, R4, PT ;  /* 0x00000004df00720c */ /* 0x000fe20003f05070 */
[----:B------:R-:W-:-:S02]  /*4fe00*/  WARPGROUP.DEPBAR.LE gsb0, 0x0 ;  /* 0x00008000000079c5 */ /* 0x000fc40000010000 */
        /* <DEDUP_REMOVED lines=128> */
[----:B------:R-:W3:Y:S04]  /*50610*/  LDL.LU R10, [R1+0x1fd4] ;  /* 0x001fd400010a7983 */ /* 0x000ee80000300800 */
[----:B------:R0:W-:Y:S02]  /*50620*/  STL [R1+0x930], R223 ;  /* 0x000930df01007387 */ /* 0x0001e40000100800 */
[----:B0-----:R-:W-:-:S02]  /*50630*/  IMAD.MOV.U32 R223, RZ, RZ, R228 ;  /* 0x000000ffffdf7224 */ /* 0x001fc400078e00e4 */
        /* <DEDUP_REMOVED lines=23> */
[----:B------:R-:W0:Y:S02]  /*507b0*/  LDC R189, c[0x0][0x238] ;  /* 0x00008e00ffbd7b82 */ /* 0x000e240000000800 */
[----:B0-----:R-:W-:-:S05]  /*507c0*/  IMAD.SHL.U32 R189, R189, 0x80, RZ ;  /* 0x00000080bdbd7824 */ /* 0x001fca00078e00ff */
[----:B------:R-:W-:-:S05]  /*507d0*/  IADD3 R223, P3, R189, R223, RZ ;  /* 0x000000dfbddf7210 */ /* 0x000fca0007f7e0ff */
[----:B------:R0:W-:Y:S04]  /*507e0*/  STL [R1+0x110c], R223 ;  /* 0x00110cdf01007387 */ /* 0x0001e80000100800 */
[----:B0-----:R-:W4:Y:S02]  /*507f0*/  LDL.LU R223, [R1+0x1104] ;  /* 0x0011040001df7983 */ /* 0x001f240000300800 */
[----:B----4-:R-:W-:-:S05]  /*50800*/  IADD3 R223, P4, R189, R223, RZ ;  /* 0x000000dfbddf7210 */ /* 0x010fca0007f9e0ff */
[----:B------:R0:W-:Y:S04]  /*50810*/  STL [R1+0x1104], R223 ;  /* 0x001104df01007387 */ /* 0x0001e80000100800 */
[----:B0-----:R-:W4:Y:S02]  /*50820*/  LDL.LU R223, [R1+0x10fc] ;  /* 0x0010fc0001df7983 */ /* 0x001f240000300800 */
[----:B----4-:R-:W-:-:S05]  /*50830*/  IADD3 R223, P5, R189, R223, RZ ;  /* 0x000000dfbddf7210 */ /* 0x010fca0007fbe0ff */
[----:B------:R0:W-:Y:S04]  /*50840*/  STL [R1+0x10fc], R223 ;  /* 0x0010fcdf01007387 */ /* 0x0001e80000100800 */
[----:B0-----:R-:W4:Y:S01]  /*50850*/  LDL.LU R223, [R1+0x10f4] ;  /* 0x0010f40001df7983 */ /* 0x001f220000300800 */
[C---:B------:R-:W-:Y:S02]  /*50860*/  IADD3 R9, P1, R189.reuse, R9, RZ ;  /* 0x00000009bd097210 */ /* 0x040fe40007f3e0ff */
[----:B----4-:R-:W-:-:S05]  /*50870*/  IADD3 R223, P6, R189, R223, RZ ;  /* 0x000000dfbddf7210 */ /* 0x010fca0007fde0ff */
[----:B------:R-:W-:Y:S04]  /*50880*/  STL [R1+0x10f4], R223 ;  /* 0x0010f4df01007387 */ /* 0x000fe80000100800 */
[----:B------:R0:W-:Y:S04]  /*50890*/  STL [R1+0x10ec], R9 ;  /* 0x0010ec0901007387 */ /* 0x0001e80000100800 */
[----:B0-----:R-:W4:Y:S01]  /*508a0*/  LDL.LU R9, [R1+0x1fd0] ;  /* 0x001fd00001097983 */ /* 0x001f220000300800 */
        /* <DEDUP_REMOVED lines=25> */
[----:B---3--:R-:W-:Y:S02]  /*50a40*/  IADD3 R10, P2, R189, R10, RZ ;  /* 0x0000000abd0a7210 */ /* 0x008fe40007f5e0ff */
[----:B------:R-:W-:-:S05]  /*50a50*/  SHF.R.S32.HI R8, RZ, 0x1f, R189 ;  /* 0x0000001fff087819 */ /* 0x000fca00000114bd */
[----:B----4-:R-:W-:Y:S01]  /*50a60*/  IMAD.X R9, R8, 0x1, R9, P2 ;  /* 0x0000000108097824 */ /* 0x010fe200010e0609 */
[----:B------:R-:W-:-:S05]  /*50a70*/  IADD3 R223, P2, R189, R223, RZ ;  /* 0x000000dfbddf7210 */ /* 0x000fca0007f5e0ff */
[----:B------:R0:W-:Y:S04]  /*50a80*/  STL [R1+0x10e4], R223 ;  /* 0x0010e4df01007387 */ /* 0x0001e80000100800 */
[----:B0-----:R-:W3:Y:S02]  /*50a90*/  LDL.LU R223, [R1+0x1108] ;  /* 0x0011080001df7983 */ /* 0x001ee40000300800 */
[----:B---3--:R-:W-:-:S05]  /*50aa0*/  IMAD.X R223, R8, 0x1, R223, P3 ;  /* 0x0000000108df7824 */ /* 0x008fca00018e06df */
[----:B------:R0:W-:Y:S04]  /*50ab0*/  STL [R1+0x1108], R223 ;  /* 0x001108df01007387 */ /* 0x0001e80000100800 */
[----:B0-----:R-:W3:Y:S02]  /*50ac0*/  LDL.LU R223, [R1+0x10dc] ;  /* 0x0010dc0001df7983 */ /* 0x001ee40000300800 */
[----:B---3--:R-:W-:-:S05]  /*50ad0*/  IADD3 R223, P3, R189, R223, RZ ;  /* 0x000000dfbddf7210 */ /* 0x008fca0007f7e0ff */
        /* <DEDUP_REMOVED lines=725> */
[----:B---3--:R-:W-:-:S05]  /*53830*/  IADD3 R223, P4, R223, UR5, RZ ;  /* 0x00000005dfdf7c10 */ /* 0x008fca000ff9e0ff */
        /* <DEDUP_REMOVED lines=32> */
[----:B---3--:R-:W-:-:S05]  /*53a40*/  IADD3.X R223, R223, UR44, RZ, P4, !PT ;  /* 0x0000002cdfdf7c10 */ /* 0x008fca000a7fe4ff */
        /* <DEDUP_REMOVED lines=426> */
[----:B------:R0:W-:Y:S02]  /*554f0*/  STL [R1+0x1b0c], R223 ;  /* 0x001b0cdf01007387 */ /* 0x0001e40000100800 */
[----:B0-----:R-:W-:Y:S02]  /*55500*/  IMAD.MOV.U32 R223, RZ, RZ, R228 ;  /* 0x000000ffffdf7224 */ /* 0x001fe400078e00e4 */
        /* <DEDUP_REMOVED lines=21> */
[----:B------:R-:W-:Y:S01]  /*55660*/  IADD3 R223, P3, R223, UR5, RZ ;  /* 0x00000005dfdf7c10 */ /* 0x000fe2000ff7e0ff */
[----:B------:R-:W-:-:S02]  /*55670*/  IMAD.MOV.U32 R219, RZ, RZ, R224 ;  /* 0x000000ffffdb7224 */ /* 0x000fc400078e00e0 */
[----:B------:R-:W-:Y:S02]  /*55680*/  IMAD.MOV.U32 R224, RZ, RZ, R229 ;  /* 0x000000ffffe07224 */ /* 0x000fe400078e00e5 */
[----:B------:R-:W-:Y:S02]  /*55690*/  IMAD.MOV.U32 R229, RZ, RZ, R234 ;  /* 0x000000ffffe57224 */ /* 0x000fe400078e00ea */
[----:B------:R-:W3:Y:S04]  /*556a0*/  LDL.LU R234, [R1+0x974] ;  /* 0x0009740001ea7983 */ /* 0x000ee80000300800 */
[----:B------:R0:W-:Y:S04]  /*556b0*/  STL [R1+0x1ae0], R223 ;  /* 0x001ae0df01007387 */ /* 0x0001e80000100800 */
[----:B0-----:R-:W4:Y:S02]  /*556c0*/  LDL.LU R223, [R1+0x1b04] ;  /* 0x001b040001df7983 */ /* 0x001f240000300800 */
[----:B----4-:R-:W-:-:S05]  /*556d0*/  IADD3.X R223, R223, UR44, RZ, P4, !PT ;  /* 0x0000002cdfdf7c10 */ /* 0x010fca000a7fe4ff */
[----:B------:R0:W-:Y:S04]  /*556e0*/  STL [R1+0x1b04], R223 ;  /* 0x001b04df01007387 */ /* 0x0001e80000100800 */
[----:B0-----:R-:W4:Y:S02]  /*556f0*/  LDL.LU R223, [R1+0x1ad8] ;  /* 0x001ad80001df7983 */ /* 0x001f240000300800 */
[----:B----4-:R-:W-:-:S05]  /*55700*/  IADD3 R223, P4, R223, UR5, RZ ;  /* 0x00000005dfdf7c10 */ /* 0x010fca000ff9e0ff */
        /* <DEDUP_REMOVED lines=493> */
[----:B0-----:R-:W4:Y:S01]  /*575e0*/  LDL.LU R223, [R1+0x186c] ;  /* 0x00186c0001df7983 */ /* 0x001f220000300800 */
[----:B--2---:R-:W-:Y:S01]  /*575f0*/  WARPGROUP.ARRIVE ;  /* 0x00000000000079c5 */ /* 0x004fe20000000000 */
[----:B------:R-:W-:Y:S01]  /*57600*/  UMOV UR26, UR30 ;  /* 0x0000001e001a7c82 */ /* 0x000fe20008000000 */
[----:B------:R-:W-:-:S04]  /*57610*/  UMOV UR27, UR31 ;  /* 0x0000001f001b7c82 */ /* 0x000fc80008000000 */
[----:B------:R-:W-:Y:S01]  /*57620*/  QGMMA.64x256x32.F32.E4M3.E4M3 R24, gdesc[UR24], R24, gsb0 ;  /* 0x03e00000181879f3 */ /* 0x000fe20008000818 */
[----:B----4-:R-:W-:-:S05]  /*57630*/  IADD3.X R223, R223, UR44, RZ, P3, !PT ;  /* 0x0000002cdfdf7c10 */ /* 0x010fca0009ffe4ff */
[----:B------:R0:W-:Y:S04]  /*57640*/  STL [R1+0x186c], R223 ;  /* 0x00186cdf01007387 */ /* 0x0001e80000100800 */
[----:B0-----:R-:W2:Y:S01]  /*57650*/  LDL.LU R223, [R1+0x1840] ;  /* 0x0018400001df7983 */ /* 0x001ea20000300800 */
[----:B------:R-:W-:Y:S02]  /*57660*/  WARPGROUP.DEPBAR.LE gsb0, 0x0 ;  /* 0x00008000000079c5 */ /* 0x000fe40000010000 */
[----:B------:R-:W-:Y:S01]  /*57670*/  WARPGROUP.ARRIVE ;  /* 0x00000000000079c5 */ /* 0x000fe20000000000 */
[----:B------:R-:W-:Y:S01]  /*57680*/  UMOV UR58, UR14 ;  /* 0x0000000e003a7c82 */ /* 0x000fe20008000000 */
[----:B------:R-:W-:-:S13]  /*57690*/  UMOV UR59, UR15 ;  /* 0x0000000f003b7c82 */ /* 0x000fda0008000000 */
[----:B------:R-:W-:Y:S01]  /*576a0*/  QGMMA.64x256x32.F32.E4M3.E4M3 R24, gdesc[UR56], R24, gsb0 ;  /* 0x03e00000381879f3 */ /* 0x000fe20008000818 */
[----:B------:R-:W-:Y:S01]  /*576b0*/  UMOV UR54, UR18 ;  /* 0x0000001200367c82 */ /* 0x000fe20008000000 */
[----:B------:R-:W-:Y:S01]  /*576c0*/  UMOV UR55, UR19 ;  /* 0x0000001300377c82 */ /* 0x000fe20008000000 */
[----:B--2---:R-:W-:-:S05]  /*576d0*/  IADD3 R223, P3, R223, UR5, RZ ;  /* 0x00000005dfdf7c10 */ /* 0x004fca000ff7e0ff */
[----:B------:R0:W-:Y:S04]  /*576e0*/  STL [R1+0x1840], R223 ;  /* 0x001840df01007387 */ /* 0x0001e80000100800 */
[----:B0-----:R-:W2:Y:S01]  /*576f0*/  LDL.LU R223, [R1+0x1864] ;  /* 0x0018640001df7983 */ /* 0x001ea20000300800 */
[----:B------:R-:W-:Y:S02]  /*57700*/  WARPGROUP.DEPBAR.LE gsb0, 0x0 ;  /* 0x00008000000079c5 */ /* 0x000fe40000010000 */
[----:B------:R-:W-:-:S13]  /*57710*/  WARPGROUP.ARRIVE ;  /* 0x00000000000079c5 */ /* 0x000fda0000000000 */
[----:B------:R-:W-:Y:S01]  /*57720*/  QGMMA.64x256x32.F32.E4M3.E4M3 R24, gdesc[UR52], R24, gsb0 ;  /* 0x03e00000341879f3 */ /* 0x000fe20008000818 */
[----:B------:R-:W-:Y:S01]  /*57730*/  UMOV UR50, UR22 ;  /* 0x0000001600327c82 */ /* 0x000fe20008000000 */
[----:B------:R-:W-:Y:S01]  /*57740*/  UMOV UR51, UR23 ;  /* 0x0000001700337c82 */ /* 0x000fe20008000000 */
[----:B--2---:R-:W-:-:S05]  /*57750*/  IADD3.X R223, R223, UR44, RZ, P4, !PT ;  /* 0x0000002cdfdf7c10 */ /* 0x004fca000a7fe4ff */
[----:B------:R0:W-:Y:S04]  /*57760*/  STL [R1+0x1864], R223 ;  /* 0x001864df01007387 */ /* 0x0001e80000100800 */
[----:B0-----:R-:W2:Y:S01]  /*57770*/  LDL.LU R223, [R1+0x1838] ;  /* 0x0018380001df7983 */ /* 0x001ea20000300800 */
[----:B------:R-:W-:Y:S02]  /*57780*/  WARPGROUP.DEPBAR.LE gsb0, 0x0 ;  /* 0x00008000000079c5 */ /* 0x000fe40000010000 */
[----:B------:R-:W-:-:S13]  /*57790*/  WARPGROUP.ARRIVE ;  /* 0x00000000000079c5 */ /* 0x000fda0000000000 */
[----:B------:R-:W-:Y:S03]  /*577a0*/  QGMMA.64x256x32.F32.E4M3.E4M3 R24, gdesc[UR48], R24, gsb0 ;  /* 0x03e00000301879f3 */ /* 0x000fe60008000818 */
[----:B------:R-:W-:Y:S02]  /*577b0*/  WARPGROUP.DEPBAR.LE gsb0, 0x0 ;  /* 0x00008000000079c5 */ /* 0x000fe40000010000 */
[----:B--2---:R-:W-:-:S05]  /*577c0*/  IADD3 R223, P4, R223, UR5, RZ ;  /* 0x00000005dfdf7c10 */ /* 0x004fca000ff9e0ff */
[----:B------:R-:W-:Y:S04]  /*577d0*/  STL [R1+0x1838], R223 ;  /* 0x001838df01007387 */ /* 0x000fe80000100800 */
[----:B------:R-:W-:Y:S04]  /*577e0*/  STL.64 [R1], R24 ;  /* 0x0000001801007387 */ /* 0x000fe80000100a00 */
        /* <DEDUP_REMOVED lines=64> */
[----:B------:R-:W4:Y:S04]  /*57bf0*/  LDL.LU.64 R148, [R1+0x1fc0] ;  /* 0x001fc00001947983 */ /* 0x000f280000300a00 */
[----:B------:R-:W2:Y:S04]  /*57c00*/  LDL.LU.64 R146, [R1+0x1fb8] ;  /* 0x001fb80001927983 */ /* 0x000ea80000300a00 */
        /* <DEDUP_REMOVED lines=60> */
[----:B------:R-:W2:Y:S01]  /*57fd0*/  LDL.LU.64 R24, [R1+0x1dd0] ;  /* 0x001dd00001187983 */ /* 0x000ea20000300a00 */
        /* <DEDUP_REMOVED lines=24> */
[----:B---3--:R-:W-:-:S02]  /*58160*/  IMAD.MOV.U32 R229, RZ, RZ, R234 ;  /* 0x000000ffffe57224 */ /* 0x008fc400078e00ea */
[----:B------:R-:W-:Y:S01]  /*58170*/  IMAD.MOV.U32 R234, RZ, RZ, R239 ;  /* 0x000000ffffea7224 */ /* 0x000fe200078e00ef */
[----:B----4-:R-:W-:Y:S02]  /*58180*/  IADD3.X R125, R125, UR44, RZ, P5, !PT ;  /* 0x0000002c7d7d7c10 */ /* 0x010fe4000affe4ff */
[----:B--2---:R-:W-:Y:S02]  /*58190*/  IADD3 R126, P5, R126, UR5, RZ ;  /* 0x000000057e7e7c10 */ /* 0x004fe4000ffbe0ff */
[----:B------:R-:W-:Y:S02]  /*581a0*/  IADD3.X R127, R127, UR44, RZ, P6, !PT ;  /* 0x0000002c7f7f7c10 */ /* 0x000fe4000b7fe4ff */
[----:B------:R-:W-:Y:S01]  /*581b0*/  IADD3 R128, P6, R128, UR5, RZ ;  /* 0x0000000580807c10 */ /* 0x000fe2000ffde0ff */
[----:B------:R0:W-:Y:S01]  /*581c0*/  STL [R1+0x185c], R125 ;  /* 0x00185c7d01007387 */ /* 0x0001e20000100800 */
[----:B------:R-:W-:Y:S02]  /*581d0*/  IADD3.X R129, R129, UR44, RZ, P1, !PT ;  /* 0x0000002c81817c10 */ /* 0x000fe40008ffe4ff */
[----:B------:R-:W-:-:S02]  /*581e0*/  IADD3 R130, P1, R130, UR5, RZ ;  /* 0x0000000582827c10 */ /* 0x000fc4000ff3e0ff */
[----:B------:R-:W-:Y:S01]  /*581f0*/  IADD3.X R131, R131, UR44, RZ, P2, !PT ;  /* 0x0000002c83837c10 */ /* 0x000fe200097fe4ff */
[----:B0-----:R-:W2:Y:S04]  /*58200*/  LDL.LU R125, [R1+0x1dcc] ;  /* 0x001dcc00017d7983 */ /* 0x001ea80000300800 */
[----:B------:R0:W-:Y:S01]  /*58210*/  STL [R1+0x1830], R126 ;  /* 0x0018307e01007387 */ /* 0x0001e20000100800 */
[----:B------:R-:W-:Y:S02]  /*58220*/  IADD3 R132, P2, R132, UR5, RZ ;  /* 0x0000000584847c10 */ /* 0x000fe4000ff5e0ff */
[----:B------:R-:W-:Y:S01]  /*58230*/  IADD3.X R133, R133, UR44, RZ, P3, !PT ;  /* 0x0000002c85857c10 */ /* 0x000fe20009ffe4ff */
[----:B0-----:R-:W2:Y:S04]  /*58240*/  LDL.LU R126, [R1+0x1dc8] ;  /* 0x001dc800017e7983 */ /* 0x001ea80000300800 */
[----:B------:R0:W-:Y:S01]  /*58250*/  STL [R1+0x1854], R127 ;  /* 0x0018547f01007387 */ /* 0x0001e20000100800 */
[----:B------:R-:W-:-:S03]  /*58260*/  IADD3 R134, P3, R134, UR5, RZ ;  /* 0x0000000586867c10 */ /* 0x000fc6000ff7e0ff */
[----:B0-----:R-:W2:Y:S04]  /*58270*/  LDL.LU R127, [R1+0x1dc4] ;  /* 0x001dc400017f7983 */ /* 0x001ea80000300800 */
[----:B------:R0:W-:Y:S01]  /*58280*/  STL [R1+0x1828], R128 ;  /* 0x0018288001007387 */ /* 0x0001e20000100800 */
[----:B------:R-:W-:-:S03]  /*58290*/  IADD3.X R135, R135, UR44, RZ, P4, !PT ;  /* 0x0000002c87877c10 */ /* 0x000fc6000a7fe4ff */
        /* <DEDUP_REMOVED lines=52> */
[----:B------:R0:W-:Y:S04]  /*585e0*/  STL [R1+0x17e0], R146 ;  /* 0x0017e09201007387 */ /* 0x0001e80000100800 */
        /* <DEDUP_REMOVED lines=547> */
[----:B------:R-:W-:Y:S01]  /*5a820*/  IADD3.X R223, R223, UR44, RZ, P2, !PT ;  /* 0x0000002cdfdf7c10 */ /* 0x000fe200097fe4ff */
[----:B------:R-:W-:Y:S02]  /*5a830*/  IMAD.MOV.U32 R229, RZ, RZ, R234 ;  /* 0x000000ffffe57224 */ /* 0x000fe400078e00ea */
[----:B---3--:R-:W-:Y:S02]  /*5a840*/  IMAD.MOV.U32 R234, RZ, RZ, R239 ;  /* 0x000000ffffea7224 */ /* 0x008fe400078e00ef */
[----:B------:R-:W-:Y:S02]  /*5a850*/  IMAD.MOV.U32 R239, RZ, RZ, R244 ;  /* 0x000000ffffef7224 */ /* 0x000fe400078e00f4 */
[----:B------:R-:W3:Y:S04]  /*5a860*/  LDL.LU R244, [R1+0x964] ;  /* 0x0009640001f47983 */ /* 0x000ee80000300800 */
        /* <DEDUP_REMOVED lines=536> */
[----:B------:R-:W-:Y:S01]  /*5c9f0*/  IADD3 R223, P3, R223, UR5, RZ ;  /* 0x00000005dfdf7c10 */ /* 0x000fe2000ff7e0ff */
[----:B------:R-:W-:Y:S02]  /*5ca00*/  IMAD.MOV.U32 R234, RZ, RZ, R239 ;  /* 0x000000ffffea7224 */ /* 0x000fe400078e00ef */
[----:B---3--:R-:W-:Y:S02]  /*5ca10*/  IMAD.MOV.U32 R239, RZ, RZ, R244 ;  /* 0x000000ffffef7224 */ /* 0x008fe400078e00f4 */
        /* <DEDUP_REMOVED lines=539> */
[----:B------:R-:W-:Y:S01]  /*5ebd0*/  IADD3.X R223, R223, UR44, RZ, P5, !PT ;  /* 0x0000002cdfdf7c10 */ /* 0x000fe2000affe4ff */
[----:B------:R-:W-:Y:S02]  /*5ebe0*/  IMAD.MOV.U32 R239, RZ, RZ, R244 ;  /* 0x000000ffffef7224 */ /* 0x000fe400078e00f4 */
[----:B---3--:R-:W-:Y:S02]  /*5ebf0*/  IMAD.MOV.U32 R244, RZ, RZ, R249 ;  /* 0x000000fffff47224 */ /* 0x008fe400078e00f9 */
[----:B------:R-:W-:-:S02]  /*5ec00*/  IMAD.MOV.U32 R249, RZ, RZ, R2 ;  /* 0x000000fffff97224 */ /* 0x000fc400078e0002 */
        /* <DEDUP_REMOVED lines=372> */
[----:B----4-:R-:W-:Y:S02]  /*60350*/  IADD3.X R223, R223, UR44, RZ, P1, !PT ;  /* 0x0000002cdfdf7c10 */ /* 0x010fe40008ffe4ff */
[----:B------:R-:W-:-:S03]  /*60360*/  IADD3 R0, P1, R0, UR5, RZ ;  /* 0x0000000500007c10 */ /* 0x000fc6000ff3e0ff */
[----:B------:R-:W-:Y:S04]  /*60370*/  STL [R1+0x9e4], R223 ;  /* 0x0009e4df01007387 */ /* 0x000fe80000100800 */
[----:B------:R0:W-:Y:S04]  /*60380*/  STL [R1+0x9b8], R0 ;  /* 0x0009b80001007387 */ /* 0x0001e80000100800 */
[----:B0-----:R-:W4:Y:S04]  /*60390*/  LDL.LU R0, [R1+0x1d60] ;  /* 0x001d600001007983 */ /* 0x001f280000300800 */
[----:B------:R-:W2:Y:S02]  /*603a0*/  LDL.LU R223, [R1+0x9dc] ;  /* 0x0009dc0001df7983 */ /* 0x000ea40000300800 */
[----:B--2---:R-:W-:-:S05]  /*603b0*/  IADD3.X R223, R223, UR44, RZ, P2, !PT ;  /* 0x0000002cdfdf7c10 */ /* 0x004fca00097fe4ff */
[----:B------:R0:W-:Y:S04]  /*603c0*/  STL [R1+0x9dc], R223 ;  /* 0x0009dcdf01007387 */ /* 0x0001e80000100800 */
[----:B0-----:R-:W2:Y:S01]  /*603d0*/  LDL.LU R223, [R1+0x9b0] ;  /* 0x0009b00001df7983 */ /* 0x001ea20000300800 */
[----:B------:R-:W-:Y:S01]  /*603e0*/  WARPGROUP.ARRIVE ;  /* 0x00000000000079c5 */ /* 0x000fe20000000000 */
[----:B------:R-:W-:Y:S01]  /*603f0*/  UMOV UR8, UR24 ;  /* 0x0000001800087c82 */ /* 0x000fe20008000000 */
[----:B------:R-:W-:-:S04]  /*60400*/  UMOV UR9, UR25 ;  /* 0x0000001900097c82 */ /* 0x000fc80008000000 */
[----:B------:R-:W-:Y:S01]  /*60410*/  QGMMA.64x256x32.F32.E4M3.E4M3 R24, gdesc[UR8], R24, gsb0 ;  /* 0x03e00000081879f3 */ /* 0x000fe20008000818 */
[----:B--2---:R-:W-:-:S05]  /*60420*/  IADD3 R223, P2, R223, UR5, RZ ;  /* 0x00000005dfdf7c10 */ /* 0x004fca000ff5e0ff */
[----:B------:R0:W-:Y:S04]  /*60430*/  STL [R1+0x9b0], R223 ;  /* 0x0009b0df01007387 */ /* 0x0001e80000100800 */
[----:B0-----:R-:W2:Y:S01]  /*60440*/  LDL.LU R223, [R1+0x9d4] ;  /* 0x0009d40001df7983 */ /* 0x001ea20000300800 */
[----:B------:R-:W-:Y:S02]  /*60450*/  WARPGROUP.DEPBAR.LE gsb0, 0x0 ;  /* 0x00008000000079c5 */ /* 0x000fe40000010000 */
[----:B------:R-:W-:Y:S01]  /*60460*/  WARPGROUP.ARRIVE ;  /* 0x00000000000079c5 */ /* 0x000fe20000000000 */
[----:B------:R-:W-:Y:S01]  /*60470*/  UMOV UR32, UR56 ;  /* 0x0000003800207c82 */ /* 0x000fe20008000000 */
[----:B------:R-:W-:-:S13]  /*60480*/  UMOV UR33, UR57 ;  /* 0x0000003900217c82 */ /* 0x000fda0008000000 */
[----:B------:R-:W-:Y:S01]  /*60490*/  QGMMA.64x256x32.F32.E4M3.E4M3 R24, gdesc[UR32], R24, gsb0 ;  /* 0x03e00000201879f3 */ /* 0x000fe20008000818 */
[----:B--2---:R-:W-:-:S05]  /*604a0*/  IADD3.X R223, R223, UR44, RZ, P3, !PT ;  /* 0x0000002cdfdf7c10 */ /* 0x004fca0009ffe4ff */
[----:B------:R0:W-:Y:S04]  /*604b0*/  STL [R1+0x9d4], R223 ;  /* 0x0009d4df01007387 */ /* 0x0001e80000100800 */
[----:B0-----:R-:W2:Y:S01]  /*604c0*/  LDL.LU R223, [R1+0x9a8] ;  /* 0x0009a80001df7983 */ /* 0x001ea20000300800 */
[----:B----4-:R-:W-:Y:S01]  /*604d0*/  IADD3.X R0, R0, UR44, RZ, P4, !PT ;  /* 0x0000002c00007c10 */ /* 0x010fe2000a7fe4ff */
[----:B------:R-:W-:Y:S02]  /*604e0*/  WARPGROUP.DEPBAR.LE gsb0, 0x0 ;  /* 0x00008000000079c5 */ /* 0x000fe40000010000 */
[----:B------:R-:W-:Y:S01]  /*604f0*/  WARPGROUP.ARRIVE ;  /* 0x00000000000079c5 */ /* 0x000fe20000000000 */
[----:B------:R-:W-:Y:S01]  /*60500*/  UMOV UR36, UR52 ;  /* 0x0000003400247c82 */ /* 0x000fe20008000000 */
[----:B------:R-:W-:-:S12]  /*60510*/  UMOV UR37, UR53 ;  /* 0x0000003500257c82 */ /* 0x000fd80008000000 */
[----:B------:R-:W-:Y:S01]  /*60520*/  QGMMA.64x256x32.F32.E4M3.E4M3 R24, gdesc[UR36], R24, gsb0 ;  /* 0x03e00000241879f3 */ /* 0x000fe20008000818 */
[----:B------:R-:W-:Y:S01]  /*60530*/  UMOV UR40, UR48 ;  /* 0x0000003000287c82 */ /* 0x000fe20008000000 */
[----:B------:R-:W-:Y:S01]  /*60540*/  UMOV UR41, UR49 ;  /* 0x0000003100297c82 */ /* 0x000fe20008000000 */
[----:B--2---:R-:W-:-:S05]  /*60550*/  IADD3 R223, P3, R223, UR5, RZ ;  /* 0x00000005dfdf7c10 */ /* 0x004fca000ff7e0ff */
[----:B------:R-:W-:Y:S04]  /*60560*/  STL [R1+0x9a8], R223 ;  /* 0x0009a8df01007387 */ /* 0x000fe80000100800 */
[----:B------:R0:W-:Y:S04]  /*60570*/  STL [R1+0x9cc], R0 ;  /* 0x0009cc0001007387 */ /* 0x0001e80000100800 */
[----:B0-----:R-:W2:Y:S01]  /*60580*/  LDL.LU R0, [R1+0x1d5c] ;  /* 0x001d5c0001007983 */ /* 0x001ea20000300800 */
[----:B------:R-:W-:Y:S02]  /*60590*/  WARPGROUP.DEPBAR.LE gsb0, 0x0 ;  /* 0x00008000000079c5 */ /* 0x000fe40000010000 */
[----:B------:R-:W-:-:S09]  /*605a0*/  WARPGROUP.ARRIVE ;  /* 0x00000000000079c5 */ /* 0x000fd20000000000 */
[----:B------:R-:W-:Y:S01]  /*605b0*/  QGMMA.64x256x32.F32.E4M3.E4M3 R24, gdesc[UR40], R24, gsb0 ;  /* 0x03e00000281879f3 */ /* 0x000fe20008000818 */
[----:B------:R-:W-:Y:S02]  /*605c0*/  IADD3.X R228, R228, UR44, RZ, P5, !PT ;  /* 0x0000002ce4e47c10 */ /* 0x000fe4000affe4ff */
[----:B------:R-:W-:Y:S02]  /*605d0*/  IADD3 R233, P5, R233, UR5, RZ ;  /* 0x00000005e9e97c10 */ /* 0x000fe4000ffbe0ff */
[----:B------:R-:W-:Y:S02]  /*605e0*/  IADD3.X R238, R238, UR44, RZ, P6, !PT ;  /* 0x0000002ceeee7c10 */ /* 0x000fe4000b7fe4ff */
[----:B------:R-:W-:Y:S02]  /*605f0*/  IADD3 R243, P6, R243, UR5, RZ ;  /* 0x00000005f3f37c10 */ /* 0x000fe4000ffde0ff */
[----:B------:R-:W-:Y:S02]  /*60600*/  IADD3.X R248, R248, UR44, RZ, P1, !PT ;  /* 0x0000002cf8f87c10 */ /* 0x000fe40008ffe4ff */
[----:B------:R-:W-:-:S02]  /*60610*/  IADD3 R176, P1, R176, UR5, RZ ;  /* 0x00000005b0b07c10 */ /* 0x000fc4000ff3e0ff */
        /* <DEDUP_REMOVED lines=17> */
[----:B------:R-:W-:-:S02]  /*60730*/  IADD3.X R3, R3, UR44, RZ, P3, !PT ;  /* 0x0000002c03037c10 */ /* 0x000fc40009ffe4ff */
[----:B------:R-:W-:Y:S02]  /*60740*/  IADD3.X R249, R249, UR44, RZ, P1, !PT ;  /* 0x0000002cf9f97c10 */ /* 0x000fe40008ffe4ff */
[----:B---3--:R-:W-:Y:S02]  /*60750*/  IADD3.X R2, R2, UR44, RZ, P2, !PT ;  /* 0x0000002c02027c10 */ /* 0x008fe400097fe4ff */
[----:B--2---:R-:W-:-:S05]  /*60760*/  IADD3 R0, P4, R0, UR5, RZ ;  /* 0x0000000500007c10 */ /* 0x004fca000ff9e0ff */
[----:B------:R0:W-:Y:S01]  /*60770*/  STL [R1+0x9a0], R0 ;  /* 0x0009a00001007387 */ /* 0x0001e20000100800 */
[----:B------:R-:W-:Y:S02]  /*60780*/  IADD3.X R181, R181, UR44, RZ, P4, !PT ;  /* 0x0000002cb5b57c10 */ /* 0x000fe4000a7fe4ff */
[----:B------:R-:W-:Y:S01]  /*60790*/  IADD3 R182, P4, R182, UR5, RZ ;  /* 0x00000005b6b67c10 */ /* 0x000fe2000ff9e0ff */
[----:B0-----:R0:W5:Y:S04]  /*607a0*/  LDL.LU R0, [R1+0x1d58] ;  /* 0x001d580001007983 */ /* 0x0011680000300800 */
        /* <DEDUP_REMOVED lines=17> */
[----:B------:R-:W-:Y:S01]  /*608c0*/  STL [R1+0x958], R199 ;  /* 0x000958c701007387 */ /* 0x000fe20000100800 */
[----:B------:R-:W-:-:S03]  /*608d0*/  IADD3.X R224, R224, UR44, RZ, P4, !PT ;  /* 0x0000002ce0e07c10 */ /* 0x000fc6000a7fe4ff */
[----:B------:R-:W-:Y:S01]  /*608e0*/  STL [R1+0x97c], R204 ;  /* 0x00097ccc01007387 */ /* 0x000fe20000100800 */
[----:B------:R-:W-:-:S03]  /*608f0*/  IADD3 R229, P4, R229, UR5, RZ ;  /* 0x00000005e5e57c10 */ /* 0x000fc6000ff9e0ff */
        /* <DEDUP_REMOVED lines=10> */
[----:B------:R2:W-:Y:S01]  /*609a0*/  STL [R1+0x94c], R2 ;  /* 0x00094c0201007387 */ /* 0x0005e20000100800 */
[----:B------:R-:W-:-:S03]  /*609b0*/  WARPGROUP.DEPBAR.LE gsb0, 0x0 ;  /* 0x00008000000079c5 */ /* 0x000fc60000010000 */
[----:B-1----:R-:W3:Y:S04]  /*609c0*/  LDL.LU R3, [R1+0x934] ;  /* 0x0009340001037983 */ /* 0x002ee80000300800 */
[----:B--2---:R-:W2:Y:S01]  /*609d0*/  LDL.LU R2, [R1+0x93c] ;  /* 0x00093c0001027983 */ /* 0x004ea20000300800 */
[----:B---3--:R-:W-:Y:S02]  /*609e0*/  IADD3.X R3, R3, UR44, RZ, P5, !PT ;  /* 0x0000002c03037c10 */ /* 0x008fe4000affe4ff */
[----:B--2---:R-:W-:-:S03]  /*609f0*/  IADD3.X R2, R2, UR44, RZ, P4, !PT ;  /* 0x0000002c02027c10 */ /* 0x004fc6000a7fe4ff */
[----:B------:R0:W-:Y:S04]  /*60a00*/  STL [R1+0x934], R3 ;  /* 0x0009340301007387 */ /* 0x0001e80000100800 */
[----:B------:R0:W-:Y:S01]  /*60a10*/  STL [R1+0x93c], R2 ;  /* 0x00093c0201007387 */ /* 0x0001e20000100800 */
[----:B------:R-:W-:Y:S05]  /*60a20*/  @P0 BRA `(.L_x_2) ;  /* 0xfffffd7000f00947 */ /* 0x000fea000383ffff */
.L_x_1:
[----:B------:R-:W3:Y:S01]  /*60a30*/  LDL.LU R166, [R1+0x428] ;  /* 0x0004280001a67983 */ /* 0x000ee20000300800 */
[----:B------:R-:W-:Y:S01]  /*60a40*/  ULDC UR5, c[0x0][0x248] ;  /* 0x0000920000057ab9 */ /* 0x000fe20000000800 */
[----:B------:R-:W-:Y:S01]  /*60a50*/  MOV R9, UR7 ;  /* 0x0000000700097c02 */ /* 0x000fe20008000f00 */
[----:B------:R-:W-:Y:S01]  /*60a60*/  ULDC UR8, c[0x0][0x248] ;  /* 0x0000920000087ab9 */ /* 0x000fe20000000800 */
[----:B------:R-:W4:Y:S01]  /*60a70*/  LDL.LU R165, [R1+0x42c] ;  /* 0x00042c0001a57983 */ /* 0x000f220000300800 */
[----:B------:R-:W-:Y:S01]  /*60a80*/  ULDC.64 UR10, c[0x0][0x228] ;  /* 0x00008a00000a7ab9 */ /* 0x000fe20000000a00 */
[----:B------:R-:W-:Y:S01]  /*60a90*/  ULDC UR9, c[0x0][0x22c] ;  /* 0x00008b0000097ab9 */ /* 0x000fe20000000800 */
[----:B------:R-:W-:Y:S01]  /*60aa0*/  LOP3.LUT R8, R8, 0xfeffffff, RZ, 0xc0, !PT ;  /* 0xfeffffff08087812 */ /* 0x000fe200078ec0ff */
[----:B------:R-:W4:Y:S01]  /*60ab0*/  LDL.LU R164, [R1+0x438] ;  /* 0x0004380001a47983 */ /* 0x000f220000300800 */
[----:B------:R-:W-:Y:S01]  /*60ac0*/  ULDC UR13, c[0x0][0x248] ;  /* 0x00009200000d7ab9 */ /* 0x000fe20000000800 */
[----:B------:R-:W-:Y:S01]  /*60ad0*/  ULDC UR14, c[0x0][0x248] ;  /* 0x00009200000e7ab9 */ /* 0x000fe20000000800 */
[----:B------:R-:W-:Y:S01]  /*60ae0*/  ULDC UR15, c[0x0][0x248] ;  /* 0x00009200000f7ab9 */ /* 0x000fe20000000800 */
        /* <DEDUP_REMOVED lines=18> */
[C---:B-----5:R-:W-:Y:S01]  /*60c10*/  VIADD R174, R0.reuse, 0x1b9 ;  /* 0x000001b900ae7836 */ /* 0x060fe20000000000 */
[----:B------:R-:W-:Y:S01]  /*60c20*/  ULDC UR60, c[0x0][0x22c] ;  /* 0x00008b00003c7ab9 */ /* 0x000fe20000000800 */
[----:B------:R-:W4:Y:S01]  /*60c30*/  LDL.LU R158, [R1+0x468] ;  /* 0x00046800019e7983 */ /* 0x000f220000300800 */
[C---:B------:R-:W-:Y:S01]  /*60c40*/  VIADD R175, R0.reuse, 0x1ba ;  /* 0x000001ba00af7836 */ /* 0x040fe20000000000 */
[----:B------:R-:W-:Y:S01]  /*60c50*/  ULDC UR59, c[0x0][0x22c] ;  /* 0x00008b00003b7ab9 */ /* 0x000fe20000000800 */
[C---:B------:R-:W-:Y:S01]  /*60c60*/  VIADD R176, R0.reuse, 0x1bb ;  /* 0x000001bb00b07836 */ /* 0x040fe20000000000 */
        /* <DEDUP_REMOVED lines=64> */
[----:B------:R-:W3:Y:S01]  /*61070*/  LDL.LU R167, [R1+0x408] ;  /* 0x0004080001a77983 */ /* 0x000ee20000300800 */
        /* <DEDUP_REMOVED lines=15> */
[----:B------:R-:W-:Y:S01]  /*61170*/  STL [R1+0x1dbc], R244 ;  /* 0x001dbcf401007387 */ /* 0x000fe20000100800 */
        /* <DEDUP_REMOVED lines=31> */
[----:B------:R1:W-:Y:S01]  /*61370*/  STL [R1+0x1d5c], R252 ;  /* 0x001d5cfc01007387 */ /* 0x0003e20000100800 */
[C---:B------:R-:W-:Y:S01]  /*61380*/  VIADD R233, R0.reuse, 0x1f4 ;  /* 0x000001f400e97836 */ /* 0x040fe20000000000 */
[----:B------:R-:W-:Y:S01]  /*61390*/  ULDC UR30, c[0x0][0x22c] ;  /* 0x00008b00001e7ab9 */ /* 0x000fe20000000800 */
[C---:B------:R-:W-:Y:S01]  /*613a0*/  VIADD R234, R0.reuse, 0x1f5 ;  /* 0x000001f500ea7836 */ /* 0x040fe20000000000 */
[----:B------:R4:W-:Y:S01]  /*613b0*/  STL [R1+0x848], R9 ;  /* 0x0008480901007387 */ /* 0x0009e20000100800 */
[C---:B------:R-:W-:Y:S01]  /*613c0*/  VIADD R235, R0.reuse, 0x1f6 ;  /* 0x000001f600eb7836 */ /* 0x040fe20000000000 */
[----:B------:R-:W-:Y:S01]  /*613d0*/  ULDC UR29, c[0x0][0x22c] ;  /* 0x00008b00001d7ab9 */ /* 0x000fe20000000800 */
[C---:B------:R-:W-:Y:S01]  /*613e0*/  VIADD R236, R0.reuse, 0x1f7 ;  /* 0x000001f700ec7836 */ /* 0x040fe20000000000 */
[----:B------:R-:W-:Y:S01]  /*613f0*/  ULDC UR28, c[0x0][0x22c] ;  /* 0x00008b00001c7ab9 */ /* 0x000fe20000000800 */
[C---:B------:R-:W-:Y:S01]  /*61400*/  VIADD R237, R0.reuse, 0x1f8 ;  /* 0x000001f800ed7836 */ /* 0x040fe20000000000 */
[----:B-1----:R-:W-:Y:S01]  /*61410*/  MOV R252, UR6 ;  /* 0x0000000600fc7c02 */ /* 0x002fe20008000f00 */
[----:B------:R-:W-:Y:S01]  /*61420*/  ULDC UR6, c[0x0][0x22c] ;  /* 0x00008b0000067ab9 */ /* 0x000fe20000000800 */
[C---:B------:R-:W-:Y:S01]  /*61430*/  VIADD R238, R0.reuse, 0x1f9 ;  /* 0x000001f900ee7836 */ /* 0x040fe20000000000 */
[----:B------:R-:W-:Y:S01]  /*61440*/  ULDC UR27, c[0x0][0x22c] ;  /* 0x00008b00001b7ab9 */ /* 0x000fe20000000800 */
[----:B------:R-:W-:Y:S01]  /*61450*/  VIADD R239, R0, 0x1fa ;  /* 0x000001fa00ef7836 */ /* 0x000fe20000000000 */
[----:B------:R-:W-:Y:S01]  /*61460*/  STL [R1+0x1d64], R252 ;  /* 0x001d64fc01007387 */ /* 0x000fe20000100800 */
[----:B0-2---:R-:W-:Y:S01]  /*61470*/  LOP3.LUT R2, R2, 0x7fffffff, RZ, 0xc0, !PT ;  /* 0x7fffffff02027812 */ /* 0x005fe200078ec0ff */
[C---:B------:R-:W-:Y:S01]  /*61480*/  VIADD R240, R0.reuse, 0x1fb ;  /* 0x000001fb00f07836 */ /* 0x040fe20000000000 */
[----:B------:R-:W-:Y:S01]  /*61490*/  LOP3.LUT R3, R3, 0x7fffffff, RZ, 0xc0, !PT ;  /* 0x7fffffff03037812 */ /* 0x000fe200078ec0ff */
[----:B------:R-:W-:Y:S01]  /*614a0*/  VIADD R241, R0, 0x1fc ;  /* 0x000001fc00f17836 */ /* 0x000fe20000000000 */
[----:B------:R-:W-:Y:S01]  /*614b0*/  LOP3.LUT R4, R4, 0x7fffffff, RZ, 0xc0, !PT ;  /* 0x7fffffff04047812 */ /* 0x000fe200078ec0ff */
[C---:B------:R-:W-:Y:S01]  /*614c0*/  VIADD R242, R0.reuse, 0x1fd ;  /* 0x000001fd00f27836 */ /* 0x040fe20000000000 */
[----:B------:R-:W-:Y:S01]  /*614d0*/  LOP3.LUT R5, R5, 0x7fffffff, RZ, 0xc0, !PT ;  /* 0x7fffffff05057812 */ /* 0x000fe200078ec0ff */
[----:B------:R-:W-:Y:S01]  /*614e0*/  VIADD R243, R0, 0x1fe ;  /* 0x000001fe00f37836 */ /* 0x000fe20000000000 */
[----:B------:R-:W-:Y:S01]  /*614f0*/  LOP3.LUT R6, R6, 0x7fffffff, RZ, 0xc0, !PT ;  /* 0x7fffffff06067812 */ /* 0x000fe200078ec0ff */
[----:B------:R-:W-:Y:S01]  /*61500*/  ULDC UR26, c[0x0][0x22c] ;  /* 0x00008b00001a7ab9 */ /* 0x000fe20000000800 */
[----:B------:R-:W-:Y:S01]  /*61510*/  LOP3.LUT R7, R7, 0xffffffef, RZ, 0xc0, !PT ;  /* 0xffffffef07077812 */ /* 0x000fe200078ec0ff */
[----:B------:R-:W-:Y:S01]  /*61520*/  BAR.SYNC.DEFER_BLOCKING 0x0 ;  /* 0x0000000000007b1d */ /* 0x000fe20000010000 */
[----:B---3--:R-:W-:-:S02]  /*61530*/  IMAD.MOV.U32 R170, RZ, RZ, R167 ;  /* 0x000000ffffaa7224 */ /* 0x008fc400078e00a7 */
[----:B----4-:R-:W-:Y:S02]  /*61540*/  IMAD.MOV.U32 R169, RZ, RZ, R15 ;  /* 0x000000ffffa97224 */ /* 0x010fe400078e000f */
[----:B------:R-:W-:Y:S02]  /*61550*/  IMAD.MOV.U32 R171, RZ, RZ, R170 ;  /* 0x000000ffffab7224 */ /* 0x000fe400078e00aa */
[----:B------:R-:W-:Y:S02]  /*61560*/  IMAD.MOV.U32 R168, RZ, RZ, R13 ;  /* 0x000000ffffa87224 */ /* 0x000fe400078e000d */
[----:B------:R-:W-:Y:S02]  /*61570*/  IMAD R13, R0, UR5, RZ ;  /* 0x00000005000d7c24 */ /* 0x000fe4000f8e02ff */
[----:B------:R-:W-:Y:S02]  /*61580*/  IMAD.MOV.U32 R167, RZ, RZ, R11 ;  /* 0x000000ffffa77224 */ /* 0x000fe400078e000b */
[----:B------:R-:W-:-:S02]  /*61590*/  VIADD R15, R13, UR5 ;  /* 0x000000050d0f7c36 */ /* 0x000fc40008000000 */
[----:B------:R-:W-:Y:S02]  /*615a0*/  IMAD.MOV.U32 R170, RZ, RZ, R169 ;  /* 0x000000ffffaa7224 */ /* 0x000fe400078e00a9 */
[----:B------:R-:W-:Y:S02]  /*615b0*/  VIADD R11, R15, UR5 ;  /* 0x000000050f0b7c36 */ /* 0x000fe40008000000 */
[----:B------:R-:W-:Y:S02]  /*615c0*/  IMAD.MOV.U32 R169, RZ, RZ, R168 ;  /* 0x000000ffffa97224 */ /* 0x000fe400078e00a8 */
[----:B------:R-:W-:Y:S02]  /*615d0*/  VIADD R9, R11, UR5 ;  /* 0x000000050b097c36 */ /* 0x000fe40008000000 */
[----:B------:R-:W-:Y:S02]  /*615e0*/  IMAD.MOV.U32 R168, RZ, RZ, R167 ;  /* 0x000000ffffa87224 */ /* 0x000fe400078e00a7 */
[----:B------:R-:W-:Y:S01]  /*615f0*/  IMAD.MOV.U32 R167, RZ, RZ, R166 ;  /* 0x000000ffffa77224 */ /* 0x000fe200078e00a6 */
[----:B------:R0:W-:Y:S01]  /*61600*/  STL [R1+0x600], R9 ;  /* 0x0006000901007387 */ /* 0x0001e20000100800 */
[----:B------:R-:W-:-:S02]  /*61610*/  IMAD.MOV.U32 R166, RZ, RZ, R165 ;  /* 0x000000ffffa67224 */ /* 0x000fc400078e00a5 */
[----:B------:R-:W-:Y:S02]  /*61620*/  IMAD.MOV.U32 R165, RZ, RZ, R164 ;  /* 0x000000ffffa57224 */ /* 0x000fe400078e00a4 */
[----:B------:R-:W-:Y:S02]  /*61630*/  IMAD.MOV.U32 R164, RZ, RZ, R163 ;  /* 0x000000ffffa47224 */ /* 0x000fe400078e00a3 */
[----:B------:R-:W-:Y:S02]  /*61640*/  IMAD.MOV.U32 R163, RZ, RZ, R162 ;  /* 0x000000ffffa37224 */ /* 0x000fe400078e00a2 */
[----:B------:R-:W-:Y:S02]  /*61650*/  IMAD.MOV.U32 R162, RZ, RZ, R161 ;  /* 0x000000ffffa27224 */ /* 0x000fe400078e00a1 */
[----:B0-----:R-:W-:Y:S02]  /*61660*/  VIADD R9, R9, UR5 ;  /* 0x0000000509097c36 */ /* 0x001fe40008000000 */
[----:B------:R-:W-:-:S02]  /*61670*/  IMAD.MOV.U32 R161, RZ, RZ, R160 ;  /* 0x000000ffffa17224 */ /* 0x000fc400078e00a0 */
[----:B------:R-:W-:Y:S01]  /*61680*/  IMAD.MOV.U32 R160, RZ, RZ, R159 ;  /* 0x000000ffffa07224 */ /* 0x000fe200078e009f */
[----:B------:R0:W-:Y:S01]  /*61690*/  STL [R1+0x604], R9 ;  /* 0x0006040901007387 */ /* 0x0001e20000100800 */
[----:B------:R-:W-:Y:S02]  /*616a0*/  IMAD.MOV.U32 R159, RZ, RZ, R158 ;  /* 0x000000ffff9f7224 */ /* 0x000fe400078e009e */
[----:B------:R-:W-:Y:S02]  /*616b0*/  IMAD.MOV.U32 R158, RZ, RZ, R157 ;  /* 0x000000ffff9e7224 */ /* 0x000fe400078e009d */
[----:B------:R-:W-:Y:S02]  /*616c0*/  IMAD.MOV.U32 R157, RZ, RZ, R156 ;  /* 0x000000ffff9d7224 */ /* 0x000fe400078e009c */
[----:B------:R-:W-:Y:S02]  /*616d0*/  IMAD.MOV.U32 R156, RZ, RZ, R155 ;  /* 0x000000ffff9c7224 */ /* 0x000fe400078e009b */
[----:B------:R-:W-:-:S02]  /*616e0*/  IMAD.MOV.U32 R155, RZ, RZ, R154 ;  /* 0x000000ffff9b7224 */ /* 0x000fc400078e009a */
[----:B0-----:R-:W-:Y:S02]  /*616f0*/  VIADD R9, R9, UR5 ;  /* 0x0000000509097c36 */ /* 0x001fe40008000000 */
[----:B------:R-:W-:Y:S02]  /*61700*/  IMAD.MOV.U32 R154, RZ, RZ, R153 ;  /* 0x000000ffff9a7224 */ /* 0x000fe400078e0099 */
[----:B------:R-:W-:Y:S01]  /*61710*/  IMAD.MOV.U32 R153, RZ, RZ, R152 ;  /* 0x000000ffff997224 */ /* 0x000fe200078e0098 */
[----:B------:R0:W-:Y:S01]  /*61720*/  STL [R1+0x608], R9 ;  /* 0x0006080901007387 */ /* 0x0001e20000100800 */
[----:B------:R-:W-:Y:S02]  /*61730*/  IMAD.MOV.U32 R152, RZ, RZ, R23 ;  /* 0x000000ffff987224 */ /* 0x000fe400078e0017 */
[----:B------:R-:W-:Y:S02]  /*61740*/  IMAD.MOV.U32 R23, RZ, RZ, R22 ;  /* 0x000000ffff177224 */ /* 0x000fe400078e0016 */
[----:B------:R-:W-:-:S02]  /*61750*/  IMAD.MOV.U32 R22, RZ, RZ, R21 ;  /* 0x000000ffff167224 */ /* 0x000fc400078e0015 */
[----:B------:R-:W-:Y:S02]  /*61760*/  IMAD.MOV.U32 R21, RZ, RZ, R20 ;  /* 0x000000ffff157224 */ /* 0x000fe400078e0014 */
[----:B------:R-:W-:Y:S02]  /*61770*/  IMAD.MOV.U32 R20, RZ, RZ, R19 ;  /* 0x000000ffff147224 */ /* 0x000fe400078e0013 */
[----:B0-----:R-:W-:Y:S02]  /*61780*/  VIADD R9, R9, UR5 ;  /* 0x0000000509097c36 */ /* 0x001fe40008000000 */
[----:B------:R-:W-:Y:S02]  /*61790*/  IMAD.MOV.U32 R19, RZ, RZ, R18 ;  /* 0x000000ffff137224 */ /* 0x000fe400078e0012 */
[----:B------:R-:W-:Y:S01]  /*617a0*/  IMAD.MOV.U32 R18, RZ, RZ, R17 ;  /* 0x000000ffff127224 */ /* 0x000fe200078e0011 */
[----:B------:R0:W-:Y:S01]  /*617b0*/  STL [R1+0x60c], R9 ;  /* 0x00060c0901007387 */ /* 0x0001e20000100800 */
[----:B------:R-:W-:-:S02]  /*617c0*/  IMAD.MOV.U32 R17, RZ, RZ, R16 ;  /* 0x000000ffff117224 */ /* 0x000fc400078e0010 */
[----:B------:R-:W-:Y:S02]  /*617d0*/  IMAD.MOV.U32 R16, RZ, RZ, R14 ;  /* 0x000000ffff107224 */ /* 0x000fe400078e000e */
[----:B------:R-:W-:Y:S02]  /*617e0*/  IMAD.MOV.U32 R14, RZ, RZ, R12 ;  /* 0x000000ffff0e7224 */ /* 0x000fe400078e000c */
[----:B0-----:R-:W-:-:S05]  /*617f0*/  VIADD R9, R9, UR5 ;  /* 0x0000000509097c36 */ /* 0x001fca0008000000 */
[----:B------:R0:W-:Y:S02]  /*61800*/  STL [R1+0x610], R9 ;  /* 0x0006100901007387 */ /* 0x0001e40000100800 */
        /* <DEDUP_REMOVED lines=14> */
[----:B0-----:R-:W-:Y:S01]  /*618f0*/  VIADD R9, R9, UR5 ;  /* 0x0000000509097c36 */ /* 0x001fe20008000000 */
[----:B------:R-:W-:-:S04]  /*61900*/  ULDC UR5, c[0x0][0x248] ;  /* 0x0000920000057ab9 */ /* 0x000fc80000000800 */
        /* <DEDUP_REMOVED lines=720> */
[----:B------:R0:W-:Y:S04]  /*64610*/  STL [R1+0xfec], R9 ;  /* 0x000fec0901007387 */ /* 0x0001e80000100800 */
[----:B------:R-:W2:Y:S04]  /*64620*/  LDL.LU R12, [R1+0x4ec] ;  /* 0x0004ec00010c7983 */ /* 0x000ea80000300800 */
[----:B------:R-:W3:Y:S01]  /*64630*/  LDL.LU R173, [R1+0x400] ;  /* 0x0004000001ad7983 */ /* 0x000ee20000300800 */
[----:B0-----:R-:W-:Y:S01]  /*64640*/  VIADD R9, R9, UR5 ;  /* 0x0000000509097c36 */ /* 0x001fe20008000000 */
[----:B------:R-:W-:-:S02]  /*64650*/  ULDC UR5, c[0x0][0x248] ;  /* 0x0000920000057ab9 */ /* 0x000fc40000000800 */
[----:B------:R-:W3:Y:S02]  /*64660*/  LDL.LU R172, [R1+0x404] ;  /* 0x0004040001ac7983 */ /* 0x000ee40000300800 */
[----:B---3--:R-:W-:Y:S01]  /*64670*/  F2FP.SATFINITE.E4M3.F32.PACK_AB_MERGE_C R10, R172, R173, RZ ;  /* 0x000000adac0a723e */ /* 0x008fe200048070ff */
        /* <DEDUP_REMOVED lines=28> */
[----:B------:R0:W-:Y:S01]  /*64840*/  STL [R1+0x840], R10 ;  /* 0x0008400a01007387 */ /* 0x0001e20000100800 */
[----:B------:R-:W-:-:S02]  /*64850*/  IMAD.MOV.U32 R16, RZ, RZ, R14 ;  /* 0x000000ffff107224 */ /* 0x000fc400078e000e */
[----:B--2---:R-:W-:Y:S02]  /*64860*/  IMAD.MOV.U32 R14, RZ, RZ, R12 ;  /* 0x000000ffff0e7224 */ /* 0x004fe400078e000c */
[----:B------:R-:W2:Y:S01]  /*64870*/  LDL.LU R12, [R1+0x4f8] ;  /* 0x0004f800010c7983 */ /* 0x000ea20000300800 */
[----:B0-----:R-:W-:Y:S01]  /*64880*/  F2FP.SATFINITE.E4M3.F32.PACK_AB_MERGE_C R10, R171, R172, RZ ;  /* 0x000000acab0a723e */ /* 0x001fe200048070ff */
        /* <DEDUP_REMOVED lines=25> */
[----:B------:R-:W-:Y:S01]  /*64a20*/  IMAD.MOV.U32 R18, RZ, RZ, R17 ;  /* 0x000000ffff127224 */ /* 0x000fe200078e0011 */
[----:B------:R-:W-:Y:S01]  /*64a30*/  STL [R1+0xff0], R9 ;  /* 0x000ff00901007387 */ /* 0x000fe20000100800 */
[----:B------:R-:W-:Y:S02]  /*64a40*/  IMAD.MOV.U32 R17, RZ, RZ, R16 ;  /* 0x000000ffff117224 */ /* 0x000fe400078e0010 */
[----:B------:R-:W-:Y:S01]  /*64a50*/  IMAD.MOV.U32 R16, RZ, RZ, R14 ;  /* 0x000000ffff107224 */ /* 0x000fe200078e000e */
[----:B------:R0:W-:Y:S01]  /*64a60*/  STL [R1+0x838], R10 ;  /* 0x0008380a01007387 */ /* 0x0001e20000100800 */
[----:B--2---:R-:W-:-:S03]  /*64a70*/  IMAD.MOV.U32 R14, RZ, RZ, R12 ;  /* 0x000000ffff0e7224 */ /* 0x004fc600078e000c */
[----:B------:R-:W2:Y:S04]  /*64a80*/  LDL.LU R12, [R1+0x4fc] ;  /* 0x0004fc00010c7983 */ /* 0x000ea80000300800 */
[----:B------:R-:W0:Y:S04]  /*64a90*/  LDL.LU R173, [R1+0x410] ;  /* 0x0004100001ad7983 */ /* 0x000e280000300800 */
[----:B------:R-:W0:Y:S02]  /*64aa0*/  LDL.LU R172, [R1+0x414] ;  /* 0x0004140001ac7983 */ /* 0x000e240000300800 */
[----:B0-----:R-:W-:Y:S01]  /*64ab0*/  F2FP.SATFINITE.E4M3.F32.PACK_AB_MERGE_C R10, R172, R173, RZ ;  /* 0x000000adac0a723e */ /* 0x001fe200048070ff */
        /* <DEDUP_REMOVED lines=28> */
[----:B------:R0:W-:Y:S01]  /*64c80*/  STL [R1+0x82c], R10 ;  /* 0x00082c0a01007387 */ /* 0x0001e20000100800 */
[----:B------:R-:W-:Y:S02]  /*64c90*/  IMAD.MOV.U32 R16, RZ, RZ, R14 ;  /* 0x000000ffff107224 */ /* 0x000fe400078e000e */
[----:B--2---:R-:W-:Y:S02]  /*64ca0*/  IMAD.MOV.U32 R14, RZ, RZ, R12 ;  /* 0x000000ffff0e7224 */ /* 0x004fe400078e000c */
[----:B------:R-:W2:Y:S01]  /*64cb0*/  LDL.LU R12, [R1+0x508] ;  /* 0x00050800010c7983 */ /* 0x000ea20000300800 */
        /* <DEDUP_REMOVED lines=23> */
[----:B------:R-:W-:Y:S01]  /*64e30*/  VIADD R9, R9, UR5 ;  /* 0x0000000509097c36 */ /* 0x000fe20008000000 */
[----:B------:R-:W-:Y:S01]  /*64e40*/  ULDC UR5, c[0x0][0x248] ;  /* 0x0000920000057ab9 */ /* 0x000fe20000000800 */
[----:B------:R-:W-:Y:S02]  /*64e50*/  IMAD.MOV.U32 R21, RZ, RZ, R20 ;  /* 0x000000ffff157224 */ /* 0x000fe400078e0014 */
[----:B------:R-:W-:-:S02]  /*64e60*/  IMAD.MOV.U32 R20, RZ, RZ, R19 ;  /* 0x000000ffff147224 */ /* 0x000fc400078e0013 */
        /* <DEDUP_REMOVED lines=381> */
[----:B------:R0:W-:Y:S01]  /*66640*/  STL [R1+0x858], R10 ;  /* 0x0008580a01007387 */ /* 0x0001e20000100800 */
[----:B------:R-:W-:Y:S02]  /*66650*/  IMAD.MOV.U32 R152, RZ, RZ, R23 ;  /* 0x000000ffff987224 */ /* 0x000fe400078e0017 */
[----:B------:R-:W-:Y:S02]  /*66660*/  IMAD.MOV.U32 R23, RZ, RZ, R22 ;  /* 0x000000ffff177224 */ /* 0x000fe400078e0016 */
[----:B------:R-:W3:Y:S01]  /*66670*/  LDL.LU R22, [R1+0x538] ;  /* 0x0005380001167983 */ /* 0x000ee20000300800 */
[----:B0-----:R-:W-:Y:S01]  /*66680*/  F2FP.SATFINITE.E4M3.F32.PACK_AB_MERGE_C R10, R171, R172, RZ ;  /* 0x000000acab0a723e */ /* 0x001fe200048070ff */
        /* <DEDUP_REMOVED lines=14> */
[----:B------:R-:W-:Y:S01]  /*66770*/  VIADD R9, R9, UR5 ;  /* 0x0000000509097c36 */ /* 0x000fe20008000000 */
[----:B------:R-:W-:Y:S01]  /*66780*/  ULDC UR5, c[0x0][0x248] ;  /* 0x0000920000057ab9 */ /* 0x000fe20000000800 */
[----:B------:R-:W-:Y:S02]  /*66790*/  IMAD.MOV.U32 R157, RZ, RZ, R156 ;  /* 0x000000ffff9d7224 */ /* 0x000fe400078e009c */
[----:B------:R-:W-:Y:S02]  /*667a0*/  IMAD.MOV.U32 R156, RZ, RZ, R155 ;  /* 0x000000ffff9c7224 */ /* 0x000fe400078e009b */
[----:B------:R-:W-:Y:S02]  /*667b0*/  IMAD.MOV.U32 R155, RZ, RZ, R154 ;  /* 0x000000ffff9b7224 */ /* 0x000fe400078e009a */
[----:B------:R-:W-:Y:S01]  /*667c0*/  IMAD.MOV.U32 R154, RZ, RZ, R153 ;  /* 0x000000ffff9a7224 */ /* 0x000fe200078e0099 */
[----:B------:R-:W-:Y:S01]  /*667d0*/  STL [R1+0xfb8], R9 ;  /* 0x000fb80901007387 */ /* 0x000fe20000100800 */
[----:B------:R-:W-:-:S02]  /*667e0*/  IMAD.MOV.U32 R153, RZ, RZ, R152 ;  /* 0x000000ffff997224 */ /* 0x000fc400078e0098 */
[----:B------:R-:W-:Y:S01]  /*667f0*/  IMAD.MOV.U32 R152, RZ, RZ, R23 ;  /* 0x000000ffff987224 */ /* 0x000fe200078e0017 */
[----:B------:R0:W-:Y:S01]  /*66800*/  STL [R1+0x850], R10 ;  /* 0x0008500a01007387 */ /* 0x0001e20000100800 */
[----:B---3--:R-:W-:-:S03]  /*66810*/  IMAD.MOV.U32 R23, RZ, RZ, R22 ;  /* 0x000000ffff177224 */ /* 0x008fc600078e0016 */
[----:B------:R-:W3:Y:S04]  /*66820*/  LDL.LU R22, [R1+0x53c] ;  /* 0x00053c0001167983 */ /* 0x000ee80000300800 */
        /* <DEDUP_REMOVED lines=25> */
[----:B---3--:R-:W-:Y:S02]  /*669c0*/  IMAD.MOV.U32 R23, RZ, RZ, R22 ;  /* 0x000000ffff177224 */ /* 0x008fe400078e0016 */
        /* <DEDUP_REMOVED lines=379> */
[----:B------:R-:W-:Y:S01]  /*68180*/  VIADD R9, R9, UR5 ;  /* 0x0000000509097c36 */ /* 0x000fe20008000000 */
[----:B------:R-:W-:Y:S01]  /*68190*/  ULDC UR5, c[0x0][0x248] ;  /* 0x0000920000057ab9 */ /* 0x000fe20000000800 */
[----:B0-----:R-:W-:Y:S01]  /*681a0*/  F2FP.SATFINITE.E4M3.F32.PACK_AB_MERGE_C R10, R171, R172, RZ ;  /* 0x000000acab0a723e */ /* 0x001fe200048070ff */
[----:B------:R-:W-:-:S02]  /*681b0*/  IMAD.MOV.U32 R171, RZ, RZ, R170 ;  /* 0x000000ffffab7224 */ /* 0x000fc400078e00aa */
[----:B------:R-:W-:Y:S02]  /*681c0*/  IMAD.MOV.U32 R170, RZ, RZ, R169 ;  /* 0x000000ffffaa7224 */ /* 0x000fe400078e00a9 */
[----:B------:R-:W-:Y:S01]  /*681d0*/  IMAD.MOV.U32 R169, RZ, RZ, R168 ;  /* 0x000000ffffa97224 */ /* 0x000fe200078e00a8 */
[----:B------:R-:W-:Y:S01]  /*681e0*/  STL [R1+0xf78], R9 ;  /* 0x000f780901007387 */ /* 0x000fe20000100800 */
[----:B------:R-:W-:Y:S02]  /*681f0*/  IMAD.MOV.U32 R168, RZ, RZ, R167 ;  /* 0x000000ffffa87224 */ /* 0x000fe400078e00a7 */
        /* <DEDUP_REMOVED lines=11> */
[----:B------:R-:W-:Y:S01]  /*682b0*/  IMAD.MOV.U32 R168, RZ, RZ, R167 ;  /* 0x000000ffffa87224 */ /* 0x000fe200078e00a7 */
[----:B------:R0:W-:Y:S01]  /*682c0*/  STL [R1+0x8bc], R10 ;  /* 0x0008bc0a01007387 */ /* 0x0001e20000100800 */
[----:B------:R-:W-:Y:S02]  /*682d0*/  IMAD.MOV.U32 R167, RZ, RZ, R23 ;  /* 0x000000ffffa77224 */ /* 0x000fe400078e0017 */
[----:B---3--:R-:W-:-:S02]  /*682e0*/  IMAD.MOV.U32 R23, RZ, RZ, R22 ;  /* 0x000000ffff177224 */ /* 0x008fc400078e0016 */
[----:B------:R-:W3:Y:S01]  /*682f0*/  LDL.LU R22, [R1+0x52c] ;  /* 0x00052c0001167983 */ /* 0x000ee20000300800 */
[----:B------:R-:W-:Y:S01]  /*68300*/  VIADD R9, R9, UR5 ;  /* 0x0000000509097c36 */ /* 0x000fe20008000000 */
[----:B------:R-:W-:Y:S01]  /*68310*/  ULDC UR5, c[0x0][0x248] ;  /* 0x0000920000057ab9 */ /* 0x000fe20000000800 */
[----:B0-----:R-:W-:Y:S01]  /*68320*/  F2FP.SATFINITE.E4M3.F32.PACK_AB_MERGE_C R10, R171, R172, RZ ;  /* 0x000000acab0a723e */ /* 0x001fe200048070ff */
[----:B------:R-:W-:Y:S02]  /*68330*/  IMAD.MOV.U32 R171, RZ, RZ, R170 ;  /* 0x000000ffffab7224 */ /* 0x000fe400078e00aa */
[----:B------:R-:W-:Y:S02]  /*68340*/  IMAD.MOV.U32 R170, RZ, RZ, R169 ;  /* 0x000000ffffaa7224 */ /* 0x000fe400078e00a9 */
[----:B------:R-:W-:Y:S01]  /*68350*/  IMAD.MOV.U32 R169, RZ, RZ, R168 ;  /* 0x000000ffffa97224 */ /* 0x000fe200078e00a8 */
[----:B------:R0:W-:Y:S01]  /*68360*/  STL [R1+0xf70], R9 ;  /* 0x000f700901007387 */ /* 0x0001e20000100800 */
[----:B------:R-:W-:-:S02]  /*68370*/  IMAD.MOV.U32 R168, RZ, RZ, R167 ;  /* 0x000000ffffa87224 */ /* 0x000fc400078e00a7 */
[----:B------:R-:W-:Y:S01]  /*68380*/  IMAD.MOV.U32 R167, RZ, RZ, R23 ;  /* 0x000000ffffa77224 */ /* 0x000fe200078e0017 */
[----:B------:R1:W-:Y:S01]  /*68390*/  STL [R1+0x8b4], R10 ;  /* 0x0008b40a01007387 */ /* 0x0003e20000100800 */
[----:B---3--:R-:W-:-:S03]  /*683a0*/  IMAD.MOV.U32 R23, RZ, RZ, R22 ;  /* 0x000000ffff177224 */ /* 0x008fc600078e0016 */
[----:B------:R-:W3:Y:S04]  /*683b0*/  LDL.LU R22, [R1+0x580] ;  /* 0x0005800001167983 */ /* 0x000ee80000300800 */
[----:B------:R-:W1:Y:S04]  /*683c0*/  LDL.LU R173, [R1+0x510] ;  /* 0x0005100001ad7983 */ /* 0x000e680000300800 */
[----:B------:R-:W1:Y:S01]  /*683d0*/  LDL.LU R172, [R1+0x514] ;  /* 0x0005140001ac7983 */ /* 0x000e620000300800 */
[----:B0-----:R-:W-:Y:S01]  /*683e0*/  VIADD R9, R9, UR5 ;  /* 0x0000000509097c36 */ /* 0x001fe20008000000 */
[----:B------:R-:W-:Y:S01]  /*683f0*/  ULDC UR5, c[0x0][0x248] ;  /* 0x0000920000057ab9 */ /* 0x000fe20000000800 */
[----:B-1----:R-:W-:Y:S01]  /*68400*/  F2FP.SATFINITE.E4M3.F32.PACK_AB_MERGE_C R10, R172, R173, RZ ;  /* 0x000000adac0a723e */ /* 0x002fe200048070ff */
[----:B------:R-:W-:-:S02]  /*68410*/  IMAD.MOV.U32 R172, RZ, RZ, R171 ;  /* 0x000000ffffac7224 */ /* 0x000fc400078e00ab */
[----:B------:R-:W-:Y:S02]  /*68420*/  IMAD.MOV.U32 R171, RZ, RZ, R170 ;  /* 0x000000ffffab7224 */ /* 0x000fe400078e00aa */
[----:B------:R-:W-:Y:S01]  /*68430*/  IMAD.MOV.U32 R170, RZ, RZ, R169 ;  /* 0x000000ffffaa7224 */ /* 0x000fe200078e00a9 */
[----:B------:R0:W-:Y:S01]  /*68440*/  STL [R1+0x8a8], R10 ;  /* 0x0008a80a01007387 */ /* 0x0001e20000100800 */
[----:B------:R-:W-:Y:S02]  /*68450*/  IMAD.MOV.U32 R169, RZ, RZ, R168 ;  /* 0x000000ffffa97224 */ /* 0x000fe400078e00a8 */
[----:B------:R-:W-:Y:S02]  /*68460*/  IMAD.MOV.U32 R168, RZ, RZ, R167 ;  /* 0x000000ffffa87224 */ /* 0x000fe400078e00a7 */
[----:B------:R-:W-:Y:S02]  /*68470*/  IMAD.MOV.U32 R167, RZ, RZ, R23 ;  /* 0x000000ffffa77224 */ /* 0x000fe400078e0017 */
[----:B---3--:R-:W-:-:S02]  /*68480*/  IMAD.MOV.U32 R23, RZ, RZ, R22 ;  /* 0x000000ffff177224 */ /* 0x008fc400078e0016 */
[----:B------:R-:W3:Y:S01]  /*68490*/  LDL.LU R22, [R1+0x584] ;  /* 0x0005840001167983 */ /* 0x000ee20000300800 */
[----:B0-----:R-:W-:Y:S01]  /*684a0*/  F2FP.SATFINITE.E4M3.F32.PACK_AB_MERGE_C R10, R171, R172, RZ ;  /* 0x000000acab0a723e */ /* 0x001fe200048070ff */
[----:B------:R-:W-:Y:S02]  /*684b0*/  IMAD.MOV.U32 R172, RZ, RZ, R170 ;  /* 0x000000ffffac7224 */ /* 0x000fe400078e00aa */
[----:B------:R0:W-:Y:S01]  /*684c0*/  STL [R1+0xf68], R9 ;  /* 0x000f680901007387 */ /* 0x0001e20000100800 */
[----:B------:R-:W-:Y:S02]  /*684d0*/  IMAD.MOV.U32 R171, RZ, RZ, R169 ;  /* 0x000000ffffab7224 */ /* 0x000fe400078e00a9 */
[----:B------:R-:W-:Y:S01]  /*684e0*/  IMAD.MOV.U32 R170, RZ, RZ, R168 ;  /* 0x000000ffffaa7224 */ /* 0x000fe200078e00a8 */
[----:B------:R1:W-:Y:S01]  /*684f0*/  STL [R1+0x8a0], R10 ;  /* 0x0008a00a01007387 */ /* 0x0003e20000100800 */
[----:B------:R-:W-:-:S03]  /*68500*/  IMAD.MOV.U32 R169, RZ, RZ, R167 ;  /* 0x000000ffffa97224 */ /* 0x000fc600078e00a7 */
[----:B------:R-:W4:Y:S04]  /*68510*/  LDL.LU R168, [R1+0x530] ;  /* 0x0005300001a87983 */ /* 0x000f280000300800 */
[----:B------:R-:W2:Y:S01]  /*68520*/  LDL.LU R167, [R1+0x534] ;  /* 0x0005340001a77983 */ /* 0x000ea20000300800 */
[----:B0-----:R-:W-:Y:S01]  /*68530*/  VIADD R9, R9, UR5 ;  /* 0x0000000509097c36 */ /* 0x001fe20008000000 */
[----:B-1----:R-:W-:Y:S01]  /*68540*/  F2FP.SATFINITE.E4M3.F32.PACK_AB_MERGE_C R10, R171, R172, RZ ;  /* 0x000000acab0a723e */ /* 0x002fe200048070ff */
[----:B------:R-:W-:Y:S01]  /*68550*/  IMAD.MOV.U32 R172, RZ, RZ, R169 ;  /* 0x000000ffffac7224 */ /* 0x000fe200078e00a9 */
[----:B------:R-:W-:Y:S01]  /*68560*/  ULDC UR5, c[0x0][0x248] ;  /* 0x0000920000057ab9 */ /* 0x000fe20000000800 */
[----:B------:R-:W-:Y:S02]  /*68570*/  IMAD.MOV.U32 R173, RZ, RZ, R170 ;  /* 0x000000ffffad7224 */ /* 0x000fe400078e00aa */
[----:B------:R-:W-:-:S02]  /*68580*/  IMAD.MOV.U32 R169, RZ, RZ, R166 ;  /* 0x000000ffffa97224 */ /* 0x000fc400078e00a6 */
[----:B------:R-:W-:Y:S01]  /*68590*/  IMAD.MOV.U32 R166, RZ, RZ, R163 ;  /* 0x000000ffffa67224 */ /* 0x000fe200078e00a3 */
[----:B------:R0:W-:Y:S01]  /*685a0*/  STL [R1+0x8cc], R10 ;  /* 0x0008cc0a01007387 */ /* 0x0001e20000100800 */
[----:B------:R-:W-:Y:S02]  /*685b0*/  IMAD.MOV.U32 R163, RZ, RZ, R160 ;  /* 0x000000ffffa37224 */ /* 0x000fe400078e00a0 */
[----:B------:R-:W-:Y:S01]  /*685c0*/  IMAD.MOV.U32 R160, RZ, RZ, R157 ;  /* 0x000000ffffa07224 */ /* 0x000fe200078e009d */
[----:B------:R1:W-:Y:S01]  /*685d0*/  STL [R1+0xf60], R9 ;  /* 0x000f600901007387 */ /* 0x0003e20000100800 */
[----:B------:R-:W-:-:S03]  /*685e0*/  IMAD.MOV.U32 R157, RZ, RZ, R154 ;  /* 0x000000ffff9d7224 */ /* 0x000fc600078e009a */
[----:B------:R-:W3:Y:S01]  /*685f0*/  LDL.LU R154, [R1+0x574] ;  /* 0x00057400019a7983 */ /* 0x000ee20000300800 */
[----:B0-----:R-:W-:Y:S01]  /*68600*/  F2FP.SATFINITE.E4M3.F32.PACK_AB_MERGE_C R10, R172, R173, RZ ;  /* 0x000000adac0a723e */ /* 0x001fe200048070ff */
[----:B----4-:R-:W-:Y:S02]  /*68610*/  IMAD.MOV.U32 R171, RZ, RZ, R168 ;  /* 0x000000ffffab7224 */ /* 0x010fe400078e00a8 */
[----:B------:R-:W-:Y:S02]  /*68620*/  IMAD.MOV.U32 R168, RZ, RZ, R165 ;  /* 0x000000ffffa87224 */ /* 0x000fe400078e00a5 */
[----:B--2---:R-:W-:Y:S02]  /*68630*/  IMAD.MOV.U32 R170, RZ, RZ, R167 ;  /* 0x000000ffffaa7224 */ /* 0x004fe400078e00a7 */
        /* <DEDUP_REMOVED lines=9> */
[----:B------:R-:W2:Y:S04]  /*686d0*/  LDL.LU R153, [R1+0x578] ;  /* 0x0005780001997983 */ /* 0x000ea80000300800 */
[----:B------:R-:W2:Y:S04]  /*686e0*/  LDL.LU R152, [R1+0x57c] ;  /* 0x00057c0001987983 */ /* 0x000ea80000300800 */
[----:B------:R0:W-:Y:S01]  /*686f0*/  STL [R1+0x8c4], R10 ;  /* 0x0008c40a01007387 */ /* 0x0001e20000100800 */
[----:B-1----:R-:W-:Y:S01]  /*68700*/  VIADD R9, R9, UR5 ;  /* 0x0000000509097c36 */ /* 0x002fe20008000000 */
[----:B------:R-:W-:Y:S01]  /*68710*/  ULDC UR5, c[0x0][0x248] ;  /* 0x0000920000057ab9 */ /* 0x000fe20000000800 */
[----:B0-----:R-:W-:-:S05]  /*68720*/  F2FP.SATFINITE.E4M3.F32.PACK_AB_MERGE_C R10, R170, R171, RZ ;  /* 0x000000abaa0a723e */ /* 0x001fca00048070ff */
[----:B------:R0:W-:Y:S01]  /*68730*/  STL [R1+0x8b8], R10 ;  /* 0x0008b80a01007387 */ /* 0x0001e20000100800 */
[----:B------:R-:W-:-:S03]  /*68740*/  F2FP.SATFINITE.E4M3.F32.PACK_AB_MERGE_C R166, R166, R167, RZ ;  /* 0x000000a7a6a6723e */ /* 0x000fc600048070ff */
[----:B------:R1:W-:Y:S01]  /*68750*/  STL [R1+0xf58], R9 ;  /* 0x000f580901007387 */ /* 0x0003e20000100800 */
[----:B0-----:R-:W-:Y:S01]  /*68760*/  F2FP.SATFINITE.E4M3.F32.PACK_AB_MERGE_C R10, R168, R169, RZ ;  /* 0x000000a9a80a723e */ /* 0x001fe200048070ff */
[----:B-1----:R-:W-:-:S04]  /*68770*/  VIADD R9, R9, UR5 ;  /* 0x0000000509097c36 */ /* 0x002fc80008000000 */
[----:B------:R0:W-:Y:S01]  /*68780*/  STL [R1+0x8b0], R10 ;  /* 0x0008b00a01007387 */ /* 0x0001e20000100800 */
[----:B------:R-:W-:Y:S01]  /*68790*/  ULDC UR5, c[0x0][0x248] ;  /* 0x0000920000057ab9 */ /* 0x000fe20000000800 */
[----:B------:R-:W-:Y:S02]  /*687a0*/  F2FP.SATFINITE.E4M3.F32.PACK_AB_MERGE_C R162, R162, R163, RZ ;  /* 0x000000a3a2a2723e */ /* 0x000fe400048070ff */
[----:B------:R-:W-:Y:S01]  /*687b0*/  STL [R1+0x8dc], R166 ;  /* 0x0008dca601007387 */ /* 0x000fe20000100800 */
[----:B0-----:R-:W-:-:S03]  /*687c0*/  F2FP.SATFINITE.E4M3.F32.PACK_AB_MERGE_C R10, R164, R165, RZ ;  /* 0x000000a5a40a723e */ /* 0x001fc600048070ff */
[----:B------:R0:W-:Y:S04]  /*687d0*/  STL [R1+0xf50], R9 ;  /* 0x000f500901007387 */ /* 0x0001e80000100800 */
[----:B------:R1:W-:Y:S01]  /*687e0*/  STL [R1+0x8d4], R10 ;  /* 0x0008d40a01007387 */ /* 0x0003e20000100800 */
[----:B------:R-:W-:Y:S01]  /*687f0*/  F2FP.SATFINITE.E4M3.F32.PACK_AB_MERGE_C R158, R158, R159, RZ ;  /* 0x0000009f9e9e723e */ /* 0x000fe200048070ff */
[----:B0-----:R-:W-:Y:S01]  /*68800*/  VIADD R9, R9, UR5 ;  /* 0x0000000509097c36 */ /* 0x001fe20008000000 */
[----:B------:R-:W-:Y:S01]  /*68810*/  ULDC UR5, c[0x0][0x248] ;  /* 0x0000920000057ab9 */ /* 0x000fe20000000800 */
[----:B-1----:R-:W-:Y:S01]  /*68820*/  F2FP.SATFINITE.E4M3.F32.PACK_AB_MERGE_C R10, R160, R161, RZ ;  /* 0x000000a1a00a723e */ /* 0x002fe200048070ff */
[----:B------:R-:W-:Y:S04]  /*68830*/  STL [R1+0x8c8], R162 ;  /* 0x0008c8a201007387 */ /* 0x000fe80000100800 */
[----:B------:R0:W-:Y:S04]  /*68840*/  STL [R1+0xf44], R9 ;  /* 0x000f440901007387 */ /* 0x0001e80000100800 */
[----:B------:R1:W-:Y:S01]  /*68850*/  STL [R1+0x8c0], R10 ;  /* 0x0008c00a01007387 */ /* 0x0003e20000100800 */
[----:B---3--:R-:W-:Y:S01]  /*68860*/  F2FP.SATFINITE.E4M3.F32.PACK_AB_MERGE_C R154, R154, R155, RZ ;  /* 0x0000009b9a9a723e */ /* 0x008fe200048070ff */
[----:B0-----:R-:W-:Y:S01]  /*68870*/  VIADD R9, R9, UR5 ;  /* 0x0000000509097c36 */ /* 0x001fe20008000000 */
[----:B------:R-:W-:Y:S01]  /*68880*/  ULDC UR5, c[0x0][0x248] ;  /* 0x0000920000057ab9 */ /* 0x000fe20000000800 */
[----:B-1----:R-:W-:Y:S01]  /*68890*/  F2FP.SATFINITE.E4M3.F32.PACK_AB_MERGE_C R10, R156, R157, RZ ;  /* 0x0000009d9c0a723e */ /* 0x002fe200048070ff */
[----:B------:R-:W-:Y:S04]  /*688a0*/  STL [R1+0x8ec], R158 ;  /* 0x0008ec9e01007387 */ /* 0x000fe80000100800 */
[----:B------:R0:W-:Y:S04]  /*688b0*/  STL [R1+0xf3c], R9 ;  /* 0x000f3c0901007387 */ /* 0x0001e80000100800 */
[----:B------:R-:W-:Y:S01]  /*688c0*/  STL [R1+0x8e4], R10 ;  /* 0x0008e40a01007387 */ /* 0x000fe20000100800 */
[----:B0-----:R-:W-:-:S03]  /*688d0*/  VIADD R9, R9, UR5 ;  /* 0x0000000509097c36 */ /* 0x001fc60008000000 */
[----:B------:R-:W-:Y:S01]  /*688e0*/  STL [R1+0x8d8], R154 ;  /* 0x0008d89a01007387 */ /* 0x000fe20000100800 */
[----:B------:R-:W-:-:S03]  /*688f0*/  ULDC UR5, c[0x0][0x248] ;  /* 0x0000920000057ab9 */ /* 0x000fc60000000800 */
[----:B------:R0:W-:Y:S02]  /*68900*/  STL [R1+0xf34], R9 ;  /* 0x000f340901007387 */ /* 0x0001e40000100800 */
[----:B0-----:R-:W-:Y:S01]  /*68910*/  VIADD R9, R9, UR5 ;  /* 0x0000000509097c36 */ /* 0x001fe20008000000 */
[----:B------:R-:W-:Y:S01]  /*68920*/  ULDC UR5, c[0x0][0x248] ;  /* 0x0000920000057ab9 */ /* 0x000fe20000000800 */
        /* <DEDUP_REMOVED lines=9> */
[----:B------:R-:W-:Y:S01]  /*689c0*/  IMAD.MOV.U32 R162, RZ, RZ, R12 ;  /* 0x000000ffffa27224 */ /* 0x000fe200078e000c */
[----:B--2---:R-:W-:-:S05]  /*689d0*/  F2FP.SATFINITE.E4M3.F32.PACK_AB_MERGE_C R10, R152, R153, RZ ;  /* 0x00000099980a723e */ /* 0x004fca00048070ff */
[----:B------:R-:W-:Y:S04]  /*689e0*/  STL [R1+0x8d0], R10 ;  /* 0x0008d00a01007387 */ /* 0x000fe80000100800 */
[----:B------:R-:W2:Y:S04]  /*689f0*/  LDL.LU R171, [R1+0x588] ;  /* 0x0005880001ab7983 */ /* 0x000ea80000300800 */
[----:B------:R-:W2:Y:S04]  /*68a00*/  LDL.LU R170, [R1+0x58c] ;  /* 0x00058c0001aa7983 */ /* 0x000ea80000300800 */
[----:B------:R0:W-:Y:S04]  /*68a10*/  STL [R1+0xf2c], R9 ;  /* 0x000f2c0901007387 */ /* 0x0001e80000100800 */
[----:B------:R-:W3:Y:S04]  /*68a20*/  LDL.LU R161, [R1+0x5b0] ;  /* 0x0005b00001a17983 */ /* 0x000ee80000300800 */
        /* <DEDUP_REMOVED lines=19> */
[----:B------:R-:W-:Y:S01]  /*68b60*/  F2FP.SATFINITE.E4M3.F32.PACK_AB_MERGE_C R172, R172, R173, RZ ;  /* 0x000000adacac723e */ /* 0x000fe200048070ff */
[----:B0-----:R-:W-:Y:S01]  /*68b70*/  VIADD R9, R9, UR5 ;  /* 0x0000000509097c36 */ /* 0x001fe20008000000 */
[----:B------:R-:W-:Y:S01]  /*68b80*/  F2FP.SATFINITE.E4M3.F32.PACK_AB_MERGE_C R168, R168, R169, RZ ;  /* 0x000000a9a8a8723e */ /* 0x000fe200048070ff */
[----:B------:R-:W-:-:S02]  /*68b90*/  ULDC UR5, c[0x0][0x248] ;  /* 0x0000920000057ab9 */ /* 0x000fc40000000800 */
[----:B------:R-:W-:Y:S01]  /*68ba0*/  STL [R1+0x8fc], R172 ;  /* 0x0008fcac01007387 */ /* 0x000fe20000100800 */
[----:B------:R-:W-:Y:S02]  /*68bb0*/  F2FP.SATFINITE.E4M3.F32.PACK_AB_MERGE_C R164, R164, R165, RZ ;  /* 0x000000a5a4a4723e */ /* 0x000fe400048070ff */
[----:B--2---:R-:W-:-:S05]  /*68bc0*/  F2FP.SATFINITE.E4M3.F32.PACK_AB_MERGE_C R10, R170, R171, RZ ;  /* 0x000000abaa0a723e */ /* 0x004fca00048070ff */
[----:B------:R0:W-:Y:S04]  /*68bd0*/  STL [R1+0x8f4], R10 ;  /* 0x0008f40a01007387 */ /* 0x0001e80000100800 */
[----:B------:R-:W-:Y:S01]  /*68be0*/  STL [R1+0x8e8], R168 ;  /* 0x0008e8a801007387 */ /* 0x000fe20000100800 */
[----:B0-----:R-:W-:-:S03]  /*68bf0*/  F2FP.SATFINITE.E4M3.F32.PACK_AB_MERGE_C R10, R166, R167, RZ ;  /* 0x000000a7a60a723e */ /* 0x001fc600048070ff */
        /* <DEDUP_REMOVED lines=8> */
[----:B------:R1:W-:Y:S01]  /*68c80*/  STL [R1+0x904], R10 ;  /* 0x0009040a01007387 */ /* 0x0003e20000100800 */
[----:B----4-:R-:W-:Y:S01]  /*68c90*/  F2FP.SATFINITE.E4M3.F32.PACK_AB_MERGE_C R156, R156, R157, RZ ;  /* 0x0000009d9c9c723e */ /* 0x010fe200048070ff */
[----:B0-----:R-:W-:Y:S01]  /*68ca0*/  VIADD R9, R9, UR5 ;  /* 0x0000000509097c36 */ /* 0x001fe20008000000 */
[----:B------:R-:W-:Y:S01]  /*68cb0*/  ULDC UR5, c[0x0][0x248] ;  /* 0x0000920000057ab9 */ /* 0x000fe20000000800 */
[----:B-1----:R-:W-:Y:S01]  /*68cc0*/  F2FP.SATFINITE.E4M3.F32.PACK_AB_MERGE_C R10, R158, R159, RZ ;  /* 0x0000009f9e0a723e */ /* 0x002fe200048070ff */
[----:B------:R-:W-:Y:S04]  /*68cd0*/  STL [R1+0x8f8], R160 ;  /* 0x0008f8a001007387 */ /* 0x000fe80000100800 */
        /* <DEDUP_REMOVED lines=23> */
[----:B0-----:R-:W-:-:S03]  /*68e50*/  VIADD R9, R9, UR5 ;  /* 0x0000000509097c36 */ /* 0x001fc60008000000 */
[----:B------:R-:W-:Y:S01]  /*68e60*/  STL [R1+0x918], R16 ;  /* 0x0009181001007387 */ /* 0x000fe20000100800 */
[----:B------:R-:W-:Y:S01]  /*68e70*/  ULDC UR5, c[0x0][0x248] ;  /* 0x0000920000057ab9 */ /* 0x000fe20000000800 */
[----:B-1----:R-:W-:Y:S02]  /*68e80*/  F2FP.SATFINITE.E4M3.F32.PACK_AB_MERGE_C R10, R12, R14, RZ ;  /* 0x0000000e0c0a723e */ /* 0x002fe400048070ff */
[----:B------:R0:W-:Y:S04]  /*68e90*/  STL [R1+0xef4], R9 ;  /* 0x000ef40901007387 */ /* 0x0001e80000100800 */
[----:B------:R-:W-:Y:S04]  /*68ea0*/  STL [R1+0x910], R10 ;  /* 0x0009100a01007387 */ /* 0x000fe80000100800 */
[----:B------:R-:W2:Y:S01]  /*68eb0*/  LDL.LU R173, [R1+0x200] ;  /* 0x0002000001ad7983 */ /* 0x000ea20000300800 */
[----:B0-----:R-:W-:Y:S01]  /*68ec0*/  VIADD R9, R9, UR5 ;  /* 0x0000000509097c36 */ /* 0x001fe20008000000 */
[----:B------:R-:W-:-:S02]  /*68ed0*/  ULDC UR5, c[0x0][0x248] ;  /* 0x0000920000057ab9 */ /* 0x000fc40000000800 */
[----:B------:R-:W2:Y:S04]  /*68ee0*/  LDL.LU R172, [R1+0x204] ;  /* 0x0002040001ac7983 */ /* 0x000ea80000300800 */
[----:B------:R-:W3:Y:S04]  /*68ef0*/  LDL.LU R171, [R1+0x208] ;  /* 0x0002080001ab7983 */ /* 0x000ee80000300800 */
[----:B------:R-:W3:Y:S04]  /*68f00*/  LDL.LU R170, [R1+0x20c] ;  /* 0x00020c0001aa7983 */ /* 0x000ee80000300800 */
[----:B------:R-:W4:Y:S04]  /*68f10*/  LDL.LU R169, [R1+0x210] ;  /* 0x0002100001a97983 */ /* 0x000f280000300800 */
[----:B------:R-:W4:Y:S04]  /*68f20*/  LDL.LU R168, [R1+0x214] ;  /* 0x0002140001a87983 */ /* 0x000f280000300800 */
[----:B------:R-:W4:Y:S04]  /*68f30*/  LDL.LU R167, [R1+0x218] ;  /* 0x0002180001a77983 */ /* 0x000f280000300800 */
        /* <DEDUP_REMOVED lines=26> */
[----:B0-----:R-:W-:Y:S01]  /*690e0*/  VIADD R9, R9, UR5 ;  /* 0x0000000509097c36 */ /* 0x001fe20008000000 */
[----:B------:R-:W-:Y:S01]  /*690f0*/  ULDC UR5, c[0x0][0x248] ;  /* 0x0000920000057ab9 */ /* 0x000fe20000000800 */
[----:B--2---:R-:W-:-:S02]  /*69100*/  F2FP.SATFINITE.E4M3.F32.PACK_AB_MERGE_C R172, R172, R173, RZ ;  /* 0x000000adacac723e */ /* 0x004fc400048070ff */
[----:B---3--:R-:W-:-:S03]  /*69110*/  F2FP.SATFINITE.E4M3.F32.PACK_AB_MERGE_C R10, R170, R171, RZ ;  /* 0x000000abaa0a723e */ /* 0x008fc600048070ff */
[----:B------:R-:W-:Y:S04]  /*69120*/  STL [R1+0x93c], R172 ;  /* 0x00093cac01007387 */ /* 0x000fe80000100800 */
[----:B------:R0:W-:Y:S01]  /*69130*/  STL [R1+0x934], R10 ;  /* 0x0009340a01007387 */ /* 0x0001e20000100800 */
[----:B----4-:R-:W-:-:S05]  /*69140*/  F2FP.SATFINITE.E4M3.F32.PACK_AB_MERGE_C R168, R168, R169, RZ ;  /* 0x000000a9a8a8723e */ /* 0x010fca00048070ff */
[----:B------:R-:W-:Y:S01]  /*69150*/  STL [R1+0x928], R168 ;  /* 0x000928a801007387 */ /* 0x000fe20000100800 */
[----:B0-----:R-:W-:-:S03]  /*69160*/  F2FP.SATFINITE.E4M3.F32.PACK_AB_MERGE_C R10, R166, R167, RZ ;  /* 0x000000a7a60a723e */ /* 0x001fc600048070ff */
[----:B------:R0:W-:Y:S04]  /*69170*/  STL [R1+0xee4], R9 ;  /* 0x000ee40901007387 */ /* 0x0001e80000100800 */
[----:B------:R1:W-:Y:S01]  /*69180*/  STL [R1+0x920], R10 ;  /* 0x0009200a01007387 */ /* 0x0003e20000100800 */
[----:B------:R-:W-:Y:S01]  /*69190*/  F2FP.SATFINITE.E4M3.F32.PACK_AB_MERGE_C R164, R164, R165, RZ ;  /* 0x000000a5a4a4723e */ /* 0x000fe200048070ff */
[----:B0-----:R-:W-:Y:S01]  /*691a0*/  VIADD R9, R9, UR5 ;  /* 0x0000000509097c36 */ /* 0x001fe20008000000 */
[----:B------:R-:W-:-:S03]  /*691b0*/  ULDC UR5, c[0x0][0x248] ;  /* 0x0000920000057ab9 */ /* 0x000fc60000000800 */
[----:B------:R-:W-:Y:S01]  /*691c0*/  STL [R1+0x94c], R164 ;  /* 0x00094ca401007387 */ /* 0x000fe20000100800 */
[----:B-1----:R-:W-:-:S03]  /*691d0*/  F2FP.SATFINITE.E4M3.F32.PACK_AB_MERGE_C R10, R162, R163, RZ ;  /* 0x000000a3a20a723e */ /* 0x002fc600048070ff */
        /* <DEDUP_REMOVED lines=301> */
[----:B------:R-:W2:Y:S01]  /*6a4b0*/  LDL.LU R173, [R1] ;  /* 0x0000000001ad7983 */ /* 0x000ea20000300800 */
        /* <DEDUP_REMOVED lines=349> */
[----:B------:R0:W-:Y:S01]  /*6ba90*/  STL [R1+0xc4c], R9 ;  /* 0x000c4c0901007387 */ /* 0x0001e20000100800 */
[----:B------:R-:W-:-:S03]  /*6baa0*/  F2FP.SATFINITE.E4M3.F32.PACK_AB_MERGE_C R12, R25, R24, RZ ;  /* 0x00000018190c723e */ /* 0x000fc600048070ff */
[----:B------:R1:W-:Y:S01]  /*6bab0*/  STL [R1+0x558], R10 ;  /* 0x0005580a01007387 */ /* 0x0003e20000100800 */
[----:B0-----:R-:W-:Y:S01]  /*6bac0*/  VIADD R9, R9, UR5 ;  /* 0x0000000509097c36 */ /* 0x001fe20008000000 */
[----:B------:R-:W-:Y:S01]  /*6bad0*/  ULDC UR5, c[0x0][0x248] ;  /* 0x0000920000057ab9 */ /* 0x000fe20000000800 */
[----:B-1----:R-:W-:Y:S01]  /*6bae0*/  F2FP.SATFINITE.E4M3.F32.PACK_AB_MERGE_C R10, R27, R26, RZ ;  /* 0x0000001a1b0a723e */ /* 0x002fe200048070ff */
[----:B------:R0:W-:Y:S04]  /*6baf0*/  STL [R1+0x584], R12 ;  /* 0x0005840c01007387 */ /* 0x0001e80000100800 */
[----:B------:R1:W-:Y:S04]  /*6bb00*/  STL [R1+0xc54], R9 ;  /* 0x000c540901007387 */ /* 0x0003e80000100800 */
[----:B------:R2:W-:Y:S01]  /*6bb10*/  STL [R1+0x57c], R10 ;  /* 0x00057c0a01007387 */ /* 0x0005e20000100800 */
[----:B0-----:R-:W-:Y:S01]  /*6bb20*/  F2FP.SATFINITE.E4M3.F32.PACK_AB_MERGE_C R12, R29, R28, RZ ;  /* 0x0000001c1d0c723e */ /* 0x001fe200048070ff */
[----:B-1----:R-:W-:Y:S01]  /*6bb30*/  VIADD R9, R9, UR5 ;  /* 0x0000000509097c36 */ /* 0x002fe20008000000 */
[----:B------:R-:W-:Y:S01]  /*6bb40*/  ULDC UR5, c[0x0][0x248] ;  /* 0x0000920000057ab9 */ /* 0x000fe20000000800 */
[----:B--2---:R-:W-:-:S02]  /*6bb50*/  F2FP.SATFINITE.E4M3.F32.PACK_AB_MERGE_C R10, R31, R30, RZ ;  /* 0x0000001e1f0a723e */ /* 0x004fc400048070ff */
        /* <DEDUP_REMOVED lines=165> */
[----:B-1----:R-:W-:-:S04]  /*6c5b0*/  VIADD R9, R9, UR5 ;  /* 0x0000000509097c36 */ /* 0x002fc80008000000 */
[----:B------:R0:W-:Y:S01]  /*6c5c0*/  STL [R1+0x5f0], R12 ;  /* 0x0005f00c01007387 */ /* 0x0001e20000100800 */
[----:B------:R-:W-:Y:S01]  /*6c5d0*/  ULDC UR5, c[0x0][0x248] ;  /* 0x0000920000057ab9 */ /* 0x000fe20000000800 */
[----:B--2---:R-:W-:Y:S02]  /*6c5e0*/  F2FP.SATFINITE.E4M3.F32.PACK_AB_MERGE_C R10, R127, R126, RZ ;  /* 0x0000007e7f0a723e */ /* 0x004fe400048070ff */
[----:B------:R1:W-:Y:S04]  /*6c5f0*/  STL [R1+0xd08], R9 ;  /* 0x000d080901007387 */ /* 0x0003e80000100800 */
[----:B------:R2:W-:Y:S04]  /*6c600*/  STL [R1+0x5bc], R10 ;  /* 0x0005bc0a01007387 */ /* 0x0005e80000100800 */
[----:B0-----:R-:W3:Y:S01]  /*6c610*/  LDL.LU R12, [R1+0x1d54] ;  /* 0x001d5400010c7983 */ /* 0x001ee20000300800 */
[----:B-1----:R-:W-:Y:S01]  /*6c620*/  VIADD R9, R9, UR5 ;  /* 0x0000000509097c36 */ /* 0x002fe20008000000 */
[----:B------:R-:W-:Y:S01]  /*6c630*/  ULDC UR5, c[0x0][0x248] ;  /* 0x0000920000057ab9 */ /* 0x000fe20000000800 */
[----:B--2---:R-:W-:-:S02]  /*6c640*/  F2FP.SATFINITE.E4M3.F32.PACK_AB_MERGE_C R10, R129, R128, RZ ;  /* 0x00000080810a723e */ /* 0x004fc400048070ff */
[----:B------:R-:W-:-:S03]  /*6c650*/  F2FP.SATFINITE.E4M3.F32.PACK_AB_MERGE_C R14, R133, R132, RZ ;  /* 0x00000084850e723e */ /* 0x000fc600048070ff */
[----:B------:R0:W-:Y:S04]  /*6c660*/  STL [R1+0x7fc], R10 ;  /* 0x0007fc0a01007387 */ /* 0x0001e80000100800 */
[----:B------:R1:W-:Y:S01]  /*6c670*/  STL [R1+0xcb8], R9 ;  /* 0x000cb80901007387 */ /* 0x0003e20000100800 */
[----:B0-----:R-:W-:Y:S01]  /*6c680*/  F2FP.SATFINITE.E4M3.F32.PACK_AB_MERGE_C R10, R131, R130, RZ ;  /* 0x00000082830a723e */ /* 0x001fe200048070ff */
[----:B-1----:R-:W-:-:S04]  /*6c690*/  VIADD R9, R9, UR5 ;  /* 0x0000000509097c36 */ /* 0x002fc80008000000 */
[----:B------:R0:W-:Y:S01]  /*6c6a0*/  STL [R1+0x7cc], R10 ;  /* 0x0007cc0a01007387 */ /* 0x0001e20000100800 */
[----:B------:R-:W-:-:S03]  /*6c6b0*/  ULDC UR5, c[0x0][0x248] ;  /* 0x0000920000057ab9 */ /* 0x000fc60000000800 */
[----:B------:R1:W-:Y:S04]  /*6c6c0*/  STL [R1+0x5ec], R14 ;  /* 0x0005ec0e01007387 */ /* 0x0003e80000100800 */
[----:B------:R2:W-:Y:S01]  /*6c6d0*/  STL [R1+0xc90], R9 ;  /* 0x000c900901007387 */ /* 0x0005e20000100800 */
[----:B0-----:R-:W-:Y:S02]  /*6c6e0*/  F2FP.SATFINITE.E4M3.F32.PACK_AB_MERGE_C R10, R135, R134, RZ ;  /* 0x00000086870a723e */ /* 0x001fe400048070ff */
[----:B-1----:R-:W-:-:S03]  /*6c6f0*/  F2FP.SATFINITE.E4M3.F32.PACK_AB_MERGE_C R14, R137, R136, RZ ;  /* 0x00000088890e723e */ /* 0x002fc600048070ff */
[----:B------:R0:W-:Y:S01]  /*6c700*/  STL [R1+0x5b8], R10 ;  /* 0x0005b80a01007387 */ /* 0x0001e20000100800 */
[----:B--2---:R-:W-:Y:S01]  /*6c710*/  VIADD R9, R9, UR5 ;  /* 0x0000000509097c36 */ /* 0x004fe20008000000 */
[----:B------:R-:W-:Y:S02]  /*6c720*/  ULDC UR5, c[0x0][0x248] ;  /* 0x0000920000057ab9 */ /* 0x000fe40000000800 */
        /* <DEDUP_REMOVED lines=21> */
[----:B------:R-:W-:Y:S04]  /*6c880*/  STL [R1+0x5e4], R14 ;  /* 0x0005e40e01007387 */ /* 0x000fe80000100800 */
[----:B------:R1:W-:Y:S01]  /*6c890*/  STL [R1+0xb80], R9 ;  /* 0x000b800901007387 */ /* 0x0003e20000100800 */
[----:B0-----:R-:W-:-:S05]  /*6c8a0*/  F2FP.SATFINITE.E4M3.F32.PACK_AB_MERGE_C R10, R151, R150, RZ ;  /* 0x00000096970a723e */ /* 0x001fca00048070ff */
[----:B------:R0:W-:Y:S01]  /*6c8b0*/  STL [R1+0x5b0], R10 ;  /* 0x0005b00a01007387 */ /* 0x0001e20000100800 */
[----:B-1----:R-:W-:Y:S01]  /*6c8c0*/  VIADD R9, R9, UR5 ;  /* 0x0000000509097c36 */ /* 0x002fe20008000000 */
[----:B------:R-:W-:-:S04]  /*6c8d0*/  ULDC UR5, c[0x0][0x248] ;  /* 0x0000920000057ab9 */ /* 0x000fc80000000800 */
[----:B------:R1:W-:Y:S01]  /*6c8e0*/  STL [R1+0xb48], R9 ;  /* 0x000b480901007387 */ /* 0x0003e20000100800 */
[----:B0-----:R-:W-:Y:S02]  /*6c8f0*/  VIADD R10, R0, 0x1ff ;  /* 0x000001ff000a7836 */ /* 0x001fe40000000000 */
[----:B-1----:R-:W-:Y:S01]  /*6c900*/  VIADD R9, R9, UR5 ;  /* 0x0000000509097c36 */ /* 0x002fe20008000000 */
[----:B------:R-:W-:-:S03]  /*6c910*/  ULDC UR5, c[0x0][0x248] ;  /* 0x0000920000057ab9 */ /* 0x000fc60000000800 */
[----:B------:R-:W-:Y:S01]  /*6c920*/  VIADD R14, R9, UR8 ;  /* 0x00000008090e7c36 */ /* 0x000fe20008000000 */
[----:B------:R-:W-:Y:S01]  /*6c930*/  STL [R1+0xb4c], R9 ;  /* 0x000b4c0901007387 */ /* 0x000fe20000100800 */
[----:B------:R-:W-:-:S03]  /*6c940*/  ULDC UR8, c[0x0][0x22c] ;  /* 0x00008b0000087ab9 */ /* 0x000fc60000000800 */
[----:B------:R0:W-:Y:S02]  /*6c950*/  STL [R1+0xb84], R14 ;  /* 0x000b840e01007387 */ /* 0x0001e40000100800 */
[----:B0-----:R-:W-:Y:S01]  /*6c960*/  VIADD R14, R14, UR5 ;  /* 0x000000050e0e7c36 */ /* 0x001fe20008000000 */
[----:B------:R-:W-:-:S04]  /*6c970*/  ULDC UR5, c[0x0][0x248] ;  /* 0x0000920000057ab9 */ /* 0x000fc80000000800 */
[----:B------:R-:W-:Y:S01]  /*6c980*/  STL [R1+0xbac], R14 ;  /* 0x000bac0e01007387 */ /* 0x000fe20000100800 */
[----:B---3--:R-:W-:Y:S01]  /*6c990*/  ISETP.GE.AND P6, PT, R12, UR10, PT ;  /* 0x0000000a0c007c0c */ /* 0x008fe2000bfc6270 */
[----:B------:R-:W-:Y:S01]  /*6c9a0*/  VIADD R9, R0, 0xb1 ;  /* 0x000000b100097836 */ /* 0x000fe20000000000 */
[----:B------:R-:W-:Y:S02]  /*6c9b0*/  ULDC UR10, c[0x0][0x248] ;  /* 0x00009200000a7ab9 */ /* 0x000fe40000000800 */
[----:B------:R-:W-:Y:S01]  /*6c9c0*/  ISETP.LT.AND P5, PT, R10, UR9, !P6 ;  /* 0x000000090a007c0c */ /* 0x000fe2000f7a1270 */
[----:B------:R-:W-:Y:S01]  /*6c9d0*/  VIADD R10, R14, UR5 ;  /* 0x000000050e0a7c36 */ /* 0x000fe20008000000 */
[----:B------:R-:W-:Y:S01]  /*6c9e0*/  ISETP.LT.AND P0, PT, R9, UR11, !P6 ;  /* 0x0000000b09007c0c */ /* 0x000fe2000f701270 */
[----:B------:R-:W-:Y:S01]  /*6c9f0*/  ULDC UR5, c[0x0][0x248] ;  /* 0x0000920000057ab9 */ /* 0x000fe20000000800 */
[----:B------:R-:W-:Y:S02]  /*6ca00*/  ULDC UR9, c[0x0][0x248] ;  /* 0x0000920000097ab9 */ /* 0x000fe40000000800 */
[----:B------:R0:W-:Y:S01]  /*6ca10*/  STL [R1+0xc04], R10 ;  /* 0x000c040a01007387 */ /* 0x0001e20000100800 */
[C---:B------:R-:W-:Y:S01]  /*6ca20*/  VIADD R9, R0.reuse, 0xb0 ;  /* 0x000000b000097836 */ /* 0x040fe20000000000 */
[----:B------:R-:W-:Y:S01]  /*6ca30*/  MOV R251, UR4 ;  /* 0x0000000400fb7c02 */ /* 0x000fe20008000f00 */
[----:B------:R-:W-:Y:S01]  /*6ca40*/  VIADD R19, R0, 0xad ;  /* 0x000000ad00137836 */ /* 0x000fe20000000000 */
[----:B------:R-:W2:Y:S01]  /*6ca50*/  LDL.LU R16, [R1+0x1d50] ;  /* 0x001d500001107983 */ /* 0x000ea20000300800 */
[----:B------:R-:W-:-:S04]  /*6ca60*/  ULDC UR11, c[0x0][0x248] ;  /* 0x00009200000b7ab9 */ /* 0x000fc80000000800 */
[----:B------:R-:W-:Y:S01]  /*6ca70*/  @P0 LOP3.LUT R8, R8, 0x1000000, RZ, 0xfc, !PT ;  /* 0x0100000008080812 */ /* 0x000fe200078efcff */
[----:B0-----:R-:W-:Y:S01]  /*6ca80*/  VIADD R10, R10, UR5 ;  /* 0x000000050a0a7c36 */ /* 0x001fe20008000000 */
[----:B------:R-:W-:Y:S01]  /*6ca90*/  ISETP.LT.AND P0, PT, R9, UR8, !P6 ;  /* 0x0000000809007c0c */ /* 0x000fe2000f701270 */
[----:B------:R-:W-:-:S03]  /*6caa0*/  ULDC UR5, c[0x0][0x248] ;  /* 0x0000920000057ab9 */ /* 0x000fc60000000800 */
[----:B------:R0:W-:Y:S01]  /*6cab0*/  STL [R1+0xc2c], R10 ;  /* 0x000c2c0a01007387 */ /* 0x0001e20000100800 */
[----:B------:R-:W-:Y:S01]  /*6cac0*/  VIADD R9, R0, 0xaf ;  /* 0x000000af00097836 */ /* 0x000fe20000000000 */
[----:B------:R-:W-:Y:S01]  /*6cad0*/  LOP3.LUT R8, R8, 0xff7fffff, RZ, 0xc0, !PT ;  /* 0xff7fffff08087812 */ /* 0x000fe200078ec0ff */
[----:B------:R-:W-:Y:S01]  /*6cae0*/  ULDC UR8, c[0x0][0x22c] ;  /* 0x00008b0000087ab9 */ /* 0x000fe20000000800 */
[----:B0-----:R-:W-:Y:S01]  /*6caf0*/  VIADD R10, R10, UR5 ;  /* 0x000000050a0a7c36 */ /* 0x001fe20008000000 */
[----:B------:R-:W-:-:S04]  /*6cb00*/  ULDC UR5, c[0x0][0x248] ;  /* 0x0000920000057ab9 */ /* 0x000fc80000000800 */
[----:B------:R-:W-:Y:S01]  /*6cb10*/  @P0 LOP3.LUT R8, R8, 0x800000, RZ, 0xfc, !PT ;  /* 0x0080000008080812 */ /* 0x000fe200078efcff */
[----:B------:R0:W-:Y:S01]  /*6cb20*/  STL [R1+0xc94], R10 ;  /* 0x000c940a01007387 */ /* 0x0001e20000100800 */
[----:B------:R-:W-:Y:S01]  /*6cb30*/  ISETP.LT.AND P0, PT, R9, UR8, !P6 ;  /* 0x0000000809007c0c */ /* 0x000fe2000f701270 */
[----:B------:R-:W-:Y:S01]  /*6cb40*/  ULDC UR8, c[0x0][0x248] ;  /* 0x0000920000087ab9 */ /* 0x000fe20000000800 */
[----:B0-----:R-:W-:Y:S01]  /*6cb50*/  VIADD R10, R10, UR5 ;  /* 0x000000050a0a7c36 */ /* 0x001fe20008000000 */
[----:B------:R-:W-:-:S04]  /*6cb60*/  ULDC UR5, c[0x0][0x244] ;  /* 0x0000910000057ab9 */ /* 0x000fc80000000800 */
[----:B------:R0:W-:Y:S01]  /*6cb70*/  STL [R1+0xcbc], R10 ;  /* 0x000cbc0a01007387 */ /* 0x0001e20000100800 */
[----:B------:R-:W-:Y:S01]  /*6cb80*/  IMAD R9, R12, UR5, RZ ;  /* 0x000000050c097c24 */ /* 0x000fe2000f8e02ff */
[----:B------:R-:W-:Y:S01]  /*6cb90*/  ULDC UR5, c[0x0][0x22c] ;  /* 0x00008b0000057ab9 */ /* 0x000fe20000000800 */
[----:B0-----:R-:W-:-:S04]  /*6cba0*/  VIADD R10, R10, UR8 ;  /* 0x000000080a0a7c36 */ /* 0x001fc80008000000 */
[----:B------:R-:W-:Y:S01]  /*6cbb0*/  VIADD R14, R10, UR9 ;  /* 0x000000090a0e7c36 */ /* 0x000fe20008000000 */
[----:B------:R-:W-:Y:S01]  /*6cbc0*/  STL [R1+0xd0c], R10 ;  /* 0x000d0c0a01007387 */ /* 0x000fe20000100800 */
[----:B------:R-:W-:Y:S01]  /*6cbd0*/  VIADD R12, R0, 0xae ;  /* 0x000000ae000c7836 */ /* 0x000fe20000000000 */
[----:B------:R-:W0:Y:S01]  /*6cbe0*/  S2R R17, SR_TID.X ;  /* 0x0000000000117919 */ /* 0x000e220000002100 */
[----:B------:R-:W-:Y:S01]  /*6cbf0*/  LOP3.LUT R8, R8, 0xffbfffff, RZ, 0xc0, !PT ;  /* 0xffbfffff08087812 */ /* 0x000fe200078ec0ff */
[----:B------:R-:W-:Y:S01]  /*6cc00*/  ULDC.64 UR8, c[0x0][0x220] ;  /* 0x0000880000087ab9 */ /* 0x000fe20000000a00 */
[----:B------:R1:W-:Y:S01]  /*6cc10*/  STL [R1+0xd38], R14 ;  /* 0x000d380e01007387 */ /* 0x0003e20000100800 */
[----:B------:R-:W-:Y:S01]  /*6cc20*/  ISETP.LT.AND P1, PT, R12, UR5, !P6 ;  /* 0x000000050c007c0c */ /* 0x000fe2000f721270 */
[----:B------:R-:W-:Y:S01]  /*6cc30*/  ULDC UR5, c[0x0][0x248] ;  /* 0x0000920000057ab9 */ /* 0x000fe20000000800 */
[----:B-1----:R-:W-:Y:S01]  /*6cc40*/  VIADD R14, R14, UR10 ;  /* 0x0000000a0e0e7c36 */ /* 0x002fe20008000000 */
[----:B------:R-:W-:Y:S01]  /*6cc50*/  @P0 LOP3.LUT R8, R8, 0x400000, RZ, 0xfc, !PT ;  /* 0x0040000008080812 */ /* 0x000fe200078efcff */
[----:B------:R-:W-:-:S03]  /*6cc60*/  ULDC UR10, c[0x0][0x248] ;  /* 0x00009200000a7ab9 */ /* 0x000fc60000000800 */
[----:B------:R1:W-:Y:S01]  /*6cc70*/  STL [R1+0xd3c], R14 ;  /* 0x000d3c0e01007387 */ /* 0x0003e20000100800 */
[----:B------:R-:W-:Y:S01]  /*6cc80*/  IADD3 R10, P0, R9, UR8, RZ ;  /* 0x00000008090a7c10 */ /* 0x000fe2000ff1e0ff */
[----:B------:R-:W-:Y:S01]  /*6cc90*/  ULDC UR8, c[0x0][0x248] ;  /* 0x0000920000087ab9 */ /* 0x000fe20000000800 */
[----:B-1----:R-:W-:Y:S01]  /*6cca0*/  VIADD R14, R14, UR5 ;  /* 0x000000050e0e7c36 */ /* 0x002fe20008000000 */
[----:B------:R-:W-:-:S04]  /*6ccb0*/  ULDC UR5, c[0x0][0x248] ;  /* 0x0000920000057ab9 */ /* 0x000fc80000000800 */
[----:B------:R1:W-:Y:S01]  /*6ccc0*/  STL [R1+0xd60], R14 ;  /* 0x000d600e01007387 */ /* 0x0003e20000100800 */
[----:B------:R-:W-:Y:S01]  /*6ccd0*/  LEA.HI.X.SX32 R9, R9, UR9, 0x1, P0 ;  /* 0x0000000909097c11 */ /* 0x000fe200080f0eff */
[----:B------:R-:W-:Y:S01]  /*6cce0*/  ULDC UR9, c[0x0][0x248] ;  /* 0x0000920000097ab9 */ /* 0x000fe20000000800 */
[----:B------:R-:W-:Y:S01]  /*6ccf0*/  IADD3 R12, P0, R13, R10, RZ ;  /* 0x0000000a0d0c7210 */ /* 0x000fe20007f1e0ff */
[----:B-1----:R-:W-:Y:S01]  /*6cd00*/  VIADD R14, R14, UR5 ;  /* 0x000000050e0e7c36 */ /* 0x002fe20008000000 */
[----:B------:R-:W-:-:S04]  /*6cd10*/  ULDC UR5, c[0x0][0x248] ;  /* 0x0000920000057ab9 */ /* 0x000fc80000000800 */
[----:B------:R1:W-:Y:S01]  /*6cd20*/  STL [R1+0xd64], R14 ;  /* 0x000d640e01007387 */ /* 0x0003e20000100800 */
[----:B------:R-:W-:Y:S01]  /*6cd30*/  LEA.HI.X.SX32 R13, R13, R9, 0x1, P0 ;  /* 0x000000090d0d7211 */ /* 0x000fe200000f0eff */
[----:B-1----:R-:W-:Y:S01]  /*6cd40*/  VIADD R14, R14, UR8 ;  /* 0x000000080e0e7c36 */ /* 0x002fe20008000000 */
[----:B------:R-:W-:-:S04]  /*6cd50*/  ULDC UR8, c[0x0][0x248] ;  /* 0x0000920000087ab9 */ /* 0x000fc80000000800 */
[----:B------:R1:W-:Y:S01]  /*6cd60*/  STL [R1+0xdc8], R14 ;  /* 0x000dc80e01007387 */ /* 0x0003e20000100800 */
[----:B0-----:R-:W-:-:S03]  /*6cd70*/  IMAD.SHL.U32 R20, R17, 0x40, RZ ;  /* 0x0000004011147824 */ /* 0x001fc600078e00ff */
[----:B------:R0:W-:Y:S04]  /*6cd80*/  STL [R1+0x1d68], R12 ;  /* 0x001d680c01007387 */ /* 0x0001e80000100800 */
[----:B------:R3:W-:Y:S01]  /*6cd90*/  STL [R1+0x1d58], R13 ;  /* 0x001d580d01007387 */ /* 0x0007e20000100800 */
[----:B------:R-:W-:Y:S02]  /*6cda0*/  LOP3.LUT R20, R20, 0x400, RZ, 0xc0, !PT ;  /* 0x0000040014147812 */ /* 0x000fe400078ec0ff */
[----:B--2---:R-:W-:Y:S01]  /*6cdb0*/  LOP3.LUT R18, R16, 0xf0, RZ, 0xc0, !PT ;  /* 0x000000f010127812 */ /* 0x004fe200078ec0ff */
[----:B------:R-:W-:Y:S01]  /*6cdc0*/  VIADD R16, R14, UR5 ;  /* 0x000000050e107c36 */ /* 0x000fe20008000000 */
[----:B-1----:R-:W-:Y:S01]  /*6cdd0*/  IADD3 R14, P0, R15, R10, RZ ;  /* 0x0000000a0f0e7210 */ /* 0x002fe20007f1e0ff */
[----:B------:R-:W-:-:S02]  /*6cde0*/  ULDC UR5, c[0x0][0x22c] ;  /* 0x00008b0000057ab9 */ /* 0x000fc40000000800 */
[----:B0-----:R-:W-:Y:S01]  /*6cdf0*/  VIADD R12, R16, UR9 ;  /* 0x00000009100c7c36 */ /* 0x001fe20008000000 */
[----:B------:R-:W-:Y:S01]  /*6ce00*/  LEA.HI.X.SX32 R15, R15, R9, 0x1, P0 ;  /* 0x000000090f0f7211 */ /* 0x000fe200000f0eff */
[----:B------:R0:W-:Y:S01]  /*6ce10*/  STL [R1+0xdcc], R16 ;  /* 0x000dcc1001007387 */ /* 0x0001e20000100800 */
[----:B---3--:R-:W-:Y:S01]  /*6ce20*/  IADD3 R13, R20, UR4, R18 ;  /* 0x00000004140d7c10 */ /* 0x008fe2000fffe012 */
[----:B------:R-:W-:Y:S01]  /*6ce30*/  ULDC UR9, c[0x0][0x248] ;  /* 0x0000920000097ab9 */ /* 0x000fe20000000800 */
[----:B------:R-:W-:Y:S01]  /*6ce40*/  LOP3.LUT R8, R8, 0xffdfffff, RZ, 0xc0, !PT ;  /* 0xffdfffff08087812 */ /* 0x000fe200078ec0ff */
[----:B------:R-:W-:Y:S01]  /*6ce50*/  STL [R1+0x1d70], R14 ;  /* 0x001d700e01007387 */ /* 0x000fe20000100800 */
[----:B------:R-:W-:-:S03]  /*6ce60*/  ULDC UR4, c[0x0][0x22c] ;  /* 0x00008b0000047ab9 */ /* 0x000fc60000000800 */
[----:B------:R-:W-:Y:S01]  /*6ce70*/  STL [R1+0x1d6c], R15 ;  /* 0x001d6c0f01007387 */ /* 0x000fe20000100800 */
[----:B0-----:R-:W-:-:S03]  /*6ce80*/  IADD3 R16, P0, R11, R10, RZ ;  /* 0x0000000a0b107210 */ /* 0x001fc60007f1e0ff */
[----:B------:R0:W-:Y:S01]  /*6ce90*/  STL [R1+0xdf0], R12 ;  /* 0x000df00c01007387 */ /* 0x0001e20000100800 */
[----:B------:R-:W-:-:S03]  /*6cea0*/  LEA.HI.X.SX32 R17, R11, R9, 0x1, P0 ;  /* 0x000000090b117211 */ /* 0x000fc600000f0eff */
[----:B------:R1:W-:Y:S01]  /*6ceb0*/  STL [R1+0x1d84], R10 ;  /* 0x001d840a01007387 */ /* 0x0003e20000100800 */
[----:B------:R-:W-:Y:S01]  /*6cec0*/  ISETP.LT.AND P0, PT, R19, UR5, !P6 ;  /* 0x0000000513007c0c */ /* 0x000fe2000f701270 */
[----:B------:R-:W-:Y:S01]  /*6ced0*/  ULDC UR5, c[0x0][0x248] ;  /* 0x0000920000057ab9 */ /* 0x000fe20000000800 */
[----:B0-----:R-:W-:Y:S01]  /*6cee0*/  VIADD R12, R12, UR8 ;  /* 0x000000080c0c7c36 */ /* 0x001fe20008000000 */
[----:B------:R-:W-:Y:S01]  /*6cef0*/  STL [R1+0x1d90], R16 ;  /* 0x001d901001007387 */ /* 0x000fe20000100800 */
[----:B------:R-:W-:Y:S02]  /*6cf00*/  ULDC UR8, c[0x0][0x248] ;  /* 0x0000920000087ab9 */ /* 0x000fe40000000800 */
[----:B-1----:R-:W-:Y:S01]  /*6cf10*/  VIADD R10, R12, UR10 ;  /* 0x0000000a0c0a7c36 */ /* 0x002fe20008000000 */
[----:B------:R-:W-:Y:S01]  /*6cf20*/  STL [R1+0xdf4], R12 ;  /* 0x000df40c01007387 */ /* 0x000fe20000100800 */
[----:B------:R-:W-:-:S03]  /*6cf30*/  ULDC UR10, c[0x0][0x248] ;  /* 0x00009200000a7ab9 */ /* 0x000fc60000000800 */
[----:B------:R-:W-:Y:S04]  /*6cf40*/  STL [R1+0x1d8c], R17 ;  /* 0x001d8c1101007387 */ /* 0x000fe80000100800 */
[----:B------:R0:W-:Y:S04]  /*6cf50*/  STL [R1+0x1d88], R9 ;  /* 0x001d880901007387 */ /* 0x0001e80000100800 */
[----:B------:R-:W-:Y:S01]  /*6cf60*/  STL [R1+0x1d94], R13 ;  /* 0x001d940d01007387 */ /* 0x000fe20000100800 */
[----:B0-----:R-:W-:-:S03]  /*6cf70*/  VIADD R9, R10, UR5 ;  /* 0x000000050a097c36 */ /* 0x001fc60008000000 */
[----:B------:R-:W-:Y:S01]  /*6cf80*/  STL [R1+0xe14], R10 ;  /* 0x000e140a01007387 */ /* 0x000fe20000100800 */
[----:B------:R-:W-:-:S03]  /*6cf90*/  ULDC UR5, c[0x0][0x248] ;  /* 0x0000920000057ab9 */ /* 0x000fc60000000800 */
[----:B------:R-:W-:Y:S04]  /*6cfa0*/  STL [R1+0x1d98], R251 ;  /* 0x001d98fb01007387 */ /* 0x000fe80000100800 */
        /* <DEDUP_REMOVED lines=20> */
[----:B------:R-:W-:Y:S01]  /*6d0f0*/  @P1 LOP3.LUT R8, R8, 0x200000, RZ, 0xfc, !PT ;  /* 0x0020000008081812 */ /* 0x000fe200078efcff */
[C---:B------:R-:W-:Y:S01]  /*6d100*/  VIADD R10, R0.reuse, 0xb2 ;  /* 0x000000b2000a7836 */ /* 0x040fe20000000000 */
[----:B------:R-:W-:Y:S01]  /*6d110*/  MOV R252, UR4 ;  /* 0x0000000400fc7c02 */ /* 0x000fe20008000f00 */
[C---:B------:R-:W-:Y:S01]  /*6d120*/  VIADD R12, R0.reuse, 0xb4 ;  /* 0x000000b4000c7836 */ /* 0x040fe20000000000 */
[----:B------:R0:W-:Y:S01]  /*6d130*/  STL [R1+0xe34], R9 ;  /* 0x000e340901007387 */ /* 0x0001e20000100800 */
[----:B------:R-:W-:Y:S01]  /*6d140*/  VIADD R251, R0, 0x113 ;  /* 0x0000011300fb7836 */ /* 0x000fe20000000000 */
[----:B------:R-:W-:Y:S01]  /*6d150*/  LOP3.LUT R8, R8, 0xffefffff, RZ, 0xc0, !PT ;  /* 0xffefffff08087812 */ /* 0x000fe200078ec0ff */
[----:B------:R-:W-:Y:S01]  /*6d160*/  ULDC UR4, c[0x0][0x22c] ;  /* 0x00008b0000047ab9 */ /* 0x000fe20000000800 */
[C---:B------:R-:W-:Y:S01]  /*6d170*/  VIADD R13, R0.reuse, 0x114 ;  /* 0x00000114000d7836 */ /* 0x040fe20000000000 */
[----:B------:R-:W-:Y:S01]  /*6d180*/  MOV R14, UR61 ;  /* 0x0000003d000e7c02 */ /* 0x000fe20008000f00 */
[C---:B------:R-:W-:Y:S01]  /*6d190*/  VIADD R16, R0.reuse, 0x115 ;  /* 0x0000011500107836 */ /* 0x040fe20000000000 */
[----:B------:R-:W-:Y:S01]  /*6d1a0*/  MOV R15, UR6 ;  /* 0x00000006000f7c02 */ /* 0x000fe20008000f00 */
[----:B------:R-:W-:Y:S01]  /*6d1b0*/  ULDC UR61, c[0x0][0x22c] ;  /* 0x00008b00003d7ab9 */ /* 0x000fe20000000800 */
[----:B------:R-:W-:Y:S01]  /*6d1c0*/  VIADD R17, R0, 0x116 ;  /* 0x0000011600117836 */ /* 0x000fe20000000000 */
[----:B------:R-:W-:Y:S01]  /*6d1d0*/  ULDC UR13, c[0x0][0x22c] ;  /* 0x00008b00000d7ab9 */ /* 0x000fe20000000800 */
[----:B0-----:R-:W-:Y:S01]  /*6d1e0*/  VIADD R9, R9, UR5 ;  /* 0x0000000509097c36 */ /* 0x001fe20008000000 */
[----:B------:R-:W-:Y:S01]  /*6d1f0*/  ULDC UR5, c[0x0][0x248] ;  /* 0x0000920000057ab9 */ /* 0x000fe20000000800 */
[----:B------:R-:W-:Y:S01]  /*6d200*/  @P0 LOP3.LUT R8, R8, 0x100000, RZ, 0xfc, !PT ;  /* 0x0010000008080812 */ /* 0x000fe200078efcff */
[----:B------:R-:W-:-:S02]  /*6d210*/  ULDC UR6, c[0x0][0x22c] ;  /* 0x00008b0000067ab9 */ /* 0x000fc40000000800 */
[----:B------:R0:W-:Y:S02]  /*6d220*/  STL [R1+0xe38], R9 ;  /* 0x000e380901007387 */ /* 0x0001e40000100800 */
[----:B0-----:R-:W-:Y:S01]  /*6d230*/  VIADD R9, R9, UR14 ;  /* 0x0000000e09097c36 */ /* 0x001fe20008000000 */
[----:B------:R-:W-:Y:S01]  /*6d240*/  LOP3.LUT R8, R8, 0xfff7ffff, RZ, 0xc0, !PT ;  /* 0xfff7ffff08087812 */ /* 0x000fe200078ec0ff */
[----:B------:R-:W-:Y:S01]  /*6d250*/  VIADD R11, R0, 0x1 ;  /* 0x00000001000b7836 */ /* 0x000fe20000000000 */
[----:B------:R-:W-:Y:S02]  /*6d260*/  ULDC UR14, c[0x0][0x22c] ;  /* 0x00008b00000e7ab9 */ /* 0x000fe40000000800 */
        /* <DEDUP_REMOVED lines=73> */
[----:B--2---:R-:W-:-:S05]  /*6d700*/  VIADD R10, R0, 0xbe ;  /* 0x000000be000a7836 */ /* 0x004fca0000000000 */
[----:B------:R1:W-:Y:S01]  /*6d710*/  STL [R1+0x178], R10 ;  /* 0x0001780a01007387 */ /* 0x0003e20000100800 */
[----:B0-----:R-:W-:-:S03]  /*6d720*/  VIADD R9, R0, 0xc0 ;  /* 0x000000c000097836 */ /* 0x001fc60000000000 */
[----:B------:R0:W-:Y:S01]  /*6d730*/  STL [R1+0x174], R12 ;  /* 0x0001740c01007387 */ /* 0x0001e20000100800 */
[----:B-1----:R-:W-:-:S03]  /*6d740*/  VIADD R10, R0, 0xc1 ;  /* 0x000000c1000a7836 */ /* 0x002fc60000000000 */
[----:B------:R1:W-:Y:S01]  /*6d750*/  STL [R1+0x170], R9 ;  /* 0x0001700901007387 */ /* 0x0003e20000100800 */
[----:B0-----:R-:W-:-:S03]  /*6d760*/  VIADD R12, R0, 0xc2 ;  /* 0x000000c2000c7836 */ /* 0x001fc60000000000 */
[----:B------:R0:W-:Y:S01]  /*6d770*/  STL [R1+0x16c], R10 ;  /* 0x00016c0a01007387 */ /* 0x0001e20000100800 */
[----:B-1----:R-:W-:-:S03]  /*6d780*/  VIADD R9, R0, 0xc3 ;  /* 0x000000c300097836 */ /* 0x002fc60000000000 */
[----:B------:R1:W-:Y:S01]  /*6d790*/  STL [R1+0x168], R12 ;  /* 0x0001680c01007387 */ /* 0x0003e20000100800 */
[----:B0-----:R-:W-:-:S03]  /*6d7a0*/  VIADD R10, R0, 0xc4 ;  /* 0x000000c4000a7836 */ /* 0x001fc60000000000 */
[----:B------:R0:W-:Y:S04]  /*6d7b0*/  STL [R1+0x164], R9 ;  /* 0x0001640901007387 */ /* 0x0001e80000100800 */
[----:B------:R2:W-:Y:S01]  /*6d7c0*/  STL [R1+0x160], R10 ;  /* 0x0001600a01007387 */ /* 0x0005e20000100800 */
[C---:B-1----:R-:W-:Y:S02]  /*6d7d0*/  VIADD R12, R0.reuse, 0xc5 ;  /* 0x000000c5000c7836 */ /* 0x042fe40000000000 */
[----:B0-----:R-:W-:-:S03]  /*6d7e0*/  VIADD R9, R0, 0xc6 ;  /* 0x000000c600097836 */ /* 0x001fc60000000000 */
        /* <DEDUP_REMOVED lines=47> */
[C---:B-1----:R-:W-:Y:S02]  /*6dae0*/  VIADD R9, R0.reuse, 0xde ;  /* 0x000000de00097836 */ /* 0x042fe40000000000 */
[----:B--2---:R-:W-:-:S03]  /*6daf0*/  VIADD R10, R0, 0xe0 ;  /* 0x000000e0000a7836 */ /* 0x004fc60000000000 */
        /* <DEDUP_REMOVED lines=97> */
[----:B------:R-:W-:Y:S04]  /*6e110*/  STL [R1+0x30], R12 ;  /* 0x0000300c01007387 */ /* 0x000fe80000100800 */
[----:B------:R-:W-:Y:S04]  /*6e120*/  STL [R1+0x2c], R10 ;  /* 0x00002c0a01007387 */ /* 0x000fe80000100800 */
[----:B------:R1:W-:Y:S01]  /*6e130*/  STL [R1+0x1d9c], R251 ;  /* 0x001d9cfb01007387 */ /* 0x0003e20000100800 */
[C---:B0-----:R-:W-:Y:S02]  /*6e140*/  VIADD R9, R0.reuse, 0x112 ;  /* 0x0000011200097836 */ /* 0x041fe40000000000 */
[----:B-1----:R-:W-:-:S05]  /*6e150*/  VIADD R251, R0, 0xac ;  /* 0x000000ac00fb7836 */ /* 0x002fca0000000000 */
[----:B------:R-:W-:Y:S01]  /*6e160*/  ISETP.LT.AND P0, PT, R251, UR4, !P6 ;  /* 0x00000004fb007c0c */ /* 0x000fe2000f701270 */
[----:B------:R-:W-:Y:S01]  /*6e170*/  STL [R1+0x28], R9 ;  /* 0x0000280901007387 */ /* 0x000fe20000100800 */
[----:B------:R-:W-:Y:S01]  /*6e180*/  VIADD R251, R0, 0xaa ;  /* 0x000000aa00fb7836 */ /* 0x000fe20000000000 */
[----:B------:R-:W-:Y:S01]  /*6e190*/  MOV R12, UR7 ;  /* 0x00000007000c7c02 */ /* 0x000fe20008000f00 */
[----:B------:R-:W-:Y:S01]  /*6e1a0*/  ULDC UR7, c[0x0][0x22c] ;  /* 0x00008b0000077ab9 */ /* 0x000fe20000000800 */
[----:B------:R-:W-:Y:S01]  /*6e1b0*/  STL [R1+0x1da0], R13 ;  /* 0x001da00d01007387 */ /* 0x000fe20000100800 */
[----:B------:R-:W-:-:S03]  /*6e1c0*/  ULDC UR4, c[0x0][0x22c] ;  /* 0x00008b0000047ab9 */ /* 0x000fc60000000800 */
[----:B------:R0:W-:Y:S04]  /*6e1d0*/  STL [R1+0x1da4], R16 ;  /* 0x001da41001007387 */ /* 0x0001e80000100800 */
[----:B------:R-:W-:Y:S01]  /*6e1e0*/  @P0 LOP3.LUT R8, R8, 0x80000, RZ, 0xfc, !PT ;  /* 0x0008000008080812 */ /* 0x000fe200078efcff */
[----:B0-----:R-:W-:-:S05]  /*6e1f0*/  VIADD R16, R0, 0xab ;  /* 0x000000ab00107836 */ /* 0x001fca0000000000 */
[----:B------:R-:W-:Y:S02]  /*6e200*/  ISETP.LT.AND P0, PT, R16, UR61, !P6 ;  /* 0x0000003d10007c0c */ /* 0x000fe4000f701270 */
[----:B------:R-:W-:Y:S02]  /*6e210*/  ISETP.LT.AND P2, PT, R251, UR6, !P6 ;  /* 0x00000006fb007c0c */ /* 0x000fe4000f741270 */
[----:B------:R-:W-:Y:S01]  /*6e220*/  LOP3.LUT R8, R8, 0xfffbffff, RZ, 0xc0, !PT ;  /* 0xfffbffff08087812 */ /* 0x000fe200078ec0ff */
[C---:B------:R-:W-:Y:S01]  /*6e230*/  VIADD R13, R0.reuse, 0xa9 ;  /* 0x000000a9000d7836 */ /* 0x040fe20000000000 */
[----:B------:R-:W-:Y:S01]  /*6e240*/  ULDC UR61, c[0x0][0x22c] ;  /* 0x00008b00003d7ab9 */ /* 0x000fe20000000800 */
[----:B------:R-:W-:Y:S01]  /*6e250*/  VIADD R251, R0, 0xa8 ;  /* 0x000000a800fb7836 */ /* 0x000fe20000000000 */
[----:B------:R-:W-:Y:S02]  /*6e260*/  ULDC UR6, c[0x0][0x22c] ;  /* 0x00008b0000067ab9 */ /* 0x000fe40000000800 */
[----:B------:R-:W-:-:S03]  /*6e270*/  ISETP.LT.AND P1, PT, R13, UR7, !P6 ;  /* 0x000000070d007c0c */ /* 0x000fc6000f721270 */
[----:B------:R-:W-:Y:S01]  /*6e280*/  @P0 LOP3.LUT R8, R8, 0x40000, RZ, 0xfc, !PT ;  /* 0x0004000008080812 */ /* 0x000fe200078efcff */
[----:B------:R-:W-:Y:S01]  /*6e290*/  VIADD R16, R0, 0xa7 ;  /* 0x000000a700107836 */ /* 0x000fe20000000000 */
[----:B------:R-:W-:Y:S02]  /*6e2a0*/  ULDC UR7, c[0x0][0x22c] ;  /* 0x00008b0000077ab9 */ /* 0x000fe40000000800 */
[----:B------:R-:W-:-:S04]  /*6e2b0*/  LOP3.LUT R8, R8, 0xfffdffff, RZ, 0xc0, !PT ;  /* 0xfffdffff08087812 */ /* 0x000fc800078ec0ff */
[----:B------:R-:W-:Y:S02]  /*6e2c0*/  @P2 LOP3.LUT R8, R8, 0x20000, RZ, 0xfc, !PT ;  /* 0x0002000008082812 */ /* 0x000fe400078efcff */
[----:B------:R-:W-:Y:S02]  /*6e2d0*/  ISETP.LT.AND P0, PT, R251, UR4, !P6 ;  /* 0x00000004fb007c0c */ /* 0x000fe4000f701270 */
[----:B------:R-:W-:Y:S01]  /*6e2e0*/  LOP3.LUT R8, R8, 0xfffeffff, RZ, 0xc0, !PT ;  /* 0xfffeffff08087812 */ /* 0x000fe200078ec0ff */
[----:B------:R-:W-:Y:S01]  /*6e2f0*/  VIADD R251, R0, 0xa6 ;  /* 0x000000a600fb7836 */ /* 0x000fe20000000000 */
[----:B------:R-:W-:Y:S02]  /*6e300*/  ULDC UR4, c[0x0][0x22c] ;  /* 0x00008b0000047ab9 */ /* 0x000fe40000000800 */
[----:B------:R-:W-:-:S04]  /*6e310*/  @P1 LOP3.LUT R8, R8, 0x10000, RZ, 0xfc, !PT ;  /* 0x0001000008081812 */ /* 0x000fc800078efcff */
[----:B------:R-:W-:-:S04]  /*6e320*/  LOP3.LUT R8, R8, 0xffff7fff, RZ, 0xc0, !PT ;  /* 0xffff7fff08087812 */ /* 0x000fc800078ec0ff */
[----:B------:R-:W-:Y:S02]  /*6e330*/  @P0 LOP3.LUT R8, R8, 0x8000, RZ, 0xfc, !PT ;  /* 0x0000800008080812 */ /* 0x000fe400078efcff */
[----:B------:R-:W-:Y:S02]  /*6e340*/  ISETP.LT.AND P0, PT, R16, UR61, !P6 ;  /* 0x0000003d10007c0c */ /* 0x000fe4000f701270 */
[----:B------:R-:W-:Y:S02]  /*6e350*/  ISETP.LT.AND P2, PT, R251, UR6, !P6 ;  /* 0x00000006fb007c0c */ /* 0x000fe4000f741270 */
[----:B------:R-:W-:Y:S01]  /*6e360*/  LOP3.LUT R8, R8, 0xffffbfff, RZ, 0xc0, !PT ;  /* 0xffffbfff08087812 */ /* 0x000fe200078ec0ff */
[C---:B------:R-:W-:Y:S01]  /*6e370*/  VIADD R13, R0.reuse, 0xa5 ;  /* 0x000000a5000d7836 */ /* 0x040fe20000000000 */
[----:B------:R-:W-:Y:S01]  /*6e380*/  ULDC UR61, c[0x0][0x22c] ;  /* 0x00008b00003d7ab9 */ /* 0x000fe20000000800 */
[----:B------:R-:W-:Y:S01]  /*6e390*/  VIADD R251, R0, 0xa4 ;  /* 0x000000a400fb7836 */ /* 0x000fe20000000000 */
[----:B------:R-:W-:-:S02]  /*6e3a0*/  ULDC UR6, c[0x0][0x22c] ;  /* 0x00008b0000067ab9 */ /* 0x000fc40000000800 */
        /* <DEDUP_REMOVED lines=54> */
[----:B------:R-:W-:Y:S01]  /*6e710*/  ISETP.LT.AND P2, PT, R251, UR6, !P6 ;  /* 0x00000006fb007c0c */ /* 0x000fe2000f741270 */
[----:B------:R-:W-:Y:S01]  /*6e720*/  VIADD R251, R0, 0x98 ;  /* 0x0000009800fb7836 */ /* 0x000fe20000000000 */
[----:B------:R-:W-:Y:S01]  /*6e730*/  LOP3.LUT R8, R8, 0xfffffffb, RZ, 0xc0, !PT ;  /* 0xfffffffb08087812 */ /* 0x000fe200078ec0ff */
[C---:B------:R-:W-:Y:S01]  /*6e740*/  VIADD R16, R0.reuse, 0x97 ;  /* 0x0000009700107836 */ /* 0x040fe20000000000 */
[----:B------:R-:W-:Y:S01]  /*6e750*/  ULDC UR61, c[0x0][0x22c] ;  /* 0x00008b00003d7ab9 */ /* 0x000fe20000000800 */
[----:B------:R-:W-:Y:S01]  /*6e760*/  VIADD R13, R0, 0x99 ;  /* 0x00000099000d7836 */ /* 0x000fe20000000000 */
[----:B------:R-:W-:-:S05]  /*6e770*/  ULDC UR6, c[0x0][0x22c] ;  /* 0x00008b0000067ab9 */ /* 0x000fca0000000800 */
[----:B------:R-:W-:Y:S02]  /*6e780*/  @P0 LOP3.LUT R8, R8, 0x4, RZ, 0xfc, !PT ;  /* 0x0000000408080812 */ /* 0x000fe400078efcff */
[----:B------:R-:W-:Y:S01]  /*6e790*/  ISETP.LT.AND P0, PT, R251, UR4, !P6 ;  /* 0x00000004fb007c0c */ /* 0x000fe2000f701270 */
[----:B------:R-:W-:Y:S01]  /*6e7a0*/  VIADD R251, R0, 0x96 ;  /* 0x0000009600fb7836 */ /* 0x000fe20000000000 */
[----:B------:R-:W-:Y:S01]  /*6e7b0*/  ISETP.LT.AND P1, PT, R13, UR7, !P6 ;  /* 0x000000070d007c0c */ /* 0x000fe2000f721270 */
[----:B------:R-:W-:Y:S01]  /*6e7c0*/  ULDC UR4, c[0x0][0x22c] ;  /* 0x00008b0000047ab9 */ /* 0x000fe20000000800 */
[----:B------:R-:W-:-:S09]  /*6e7d0*/  LOP3.LUT R8, R8, 0xfffffffd, RZ, 0xc0, !PT ;  /* 0xfffffffd08087812 */ /* 0x000fd200078ec0ff */
[----:B------:R-:W-:Y:S01]  /*6e7e0*/  @P0 LOP3.LUT R2, R2, 0x80000000, RZ, 0xfc, !PT ;  /* 0x8000000002020812 */ /* 0x000fe200078efcff */
[----:B------:R-:W-:Y:S01]  /*6e7f0*/  VIADD R13, R0, 0x95 ;  /* 0x00000095000d7836 */ /* 0x000fe20000000000 */
[----:B------:R-:W-:Y:S01]  /*6e800*/  ISETP.LT.AND P0, PT, R16, UR61, !P6 ;  /* 0x0000003d10007c0c */ /* 0x000fe2000f701270 */
[----:B------:R-:W-:Y:S01]  /*6e810*/  ULDC UR7, c[0x0][0x22c] ;  /* 0x00008b0000077ab9 */ /* 0x000fe20000000800 */
[----:B------:R-:W-:Y:S02]  /*6e820*/  @P2 LOP3.LUT R8, R8, 0x2, RZ, 0xfc, !PT ;  /* 0x0000000208082812 */ /* 0x000fe400078efcff */
[----:B------:R-:W-:Y:S01]  /*6e830*/  LOP3.LUT R2, R2, 0xbfffffff, RZ, 0xc0, !PT ;  /* 0xbfffffff02027812 */ /* 0x000fe200078ec0ff */
[----:B------:R-:W-:Y:S01]  /*6e840*/  VIADD R16, R0, 0x93 ;  /* 0x0000009300107836 */ /* 0x000fe20000000000 */
[----:B------:R-:W-:Y:S01]  /*6e850*/  ISETP.LT.AND P2, PT, R251, UR6, !P6 ;  /* 0x00000006fb007c0c */ /* 0x000fe2000f741270 */
[----:B------:R-:W-:Y:S01]  /*6e860*/  ULDC UR61, c[0x0][0x22c] ;  /* 0x00008b00003d7ab9 */ /* 0x000fe20000000800 */
[----:B------:R-:W-:-:S05]  /*6e870*/  LOP3.LUT R8, R8, 0xfffffffe, RZ, 0xc0, !PT ;  /* 0xfffffffe08087812 */ /* 0x000fca00078ec0ff */
[----:B------:R-:W-:Y:S01]  /*6e880*/  @P0 LOP3.LUT R2, R2, 0x40000000, RZ, 0xfc, !PT ;  /* 0x4000000002020812 */ /* 0x000fe200078efcff */
[----:B------:R-:W-:Y:S01]  /*6e890*/  VIADD R251, R0, 0x94 ;  /* 0x0000009400fb7836 */ /* 0x000fe20000000000 */
[----:B------:R-:W-:Y:S01]  /*6e8a0*/  @P1 LOP3.LUT R8, R8, 0x1, RZ, 0xfc, !PT ;  /* 0x0000000108081812 */ /* 0x000fe200078efcff */
[----:B------:R-:W-:Y:S01]  /*6e8b0*/  ULDC UR6, c[0x0][0x22c] ;  /* 0x00008b0000067ab9 */ /* 0x000fe20000000800 */
[----:B------:R-:W-:Y:S02]  /*6e8c0*/  ISETP.LT.AND P1, PT, R13, UR7, !P6 ;  /* 0x000000070d007c0c */ /* 0x000fe4000f721270 */
[----:B------:R-:W-:Y:S02]  /*6e8d0*/  LOP3.LUT R2, R2, 0xdfffffff, RZ, 0xc0, !PT ;  /* 0xdfffffff02027812 */ /* 0x000fe400078ec0ff */
[----:B------:R-:W-:Y:S01]  /*6e8e0*/  ISETP.LT.AND P0, PT, R251, UR4, !P6 ;  /* 0x00000004fb007c0c */ /* 0x000fe2000f701270 */
[----:B------:R-:W-:Y:S01]  /*6e8f0*/  VIADD R13, R0, 0x91 ;  /* 0x00000091000d7836 */ /* 0x000fe20000000000 */
[----:B------:R-:W-:Y:S01]  /*6e900*/  @P2 LOP3.LUT R2, R2, 0x20000000, RZ, 0xfc, !PT ;  /* 0x2000000002022812 */ /* 0x000fe200078efcff */
[----:B------:R-:W-:Y:S01]  /*6e910*/  VIADD R251, R0, 0x92 ;  /* 0x0000009200fb7836 */ /* 0x000fe20000000000 */
[----:B------:R-:W-:Y:S01]  /*6e920*/  ULDC UR7, c[0x0][0x22c] ;  /* 0x00008b0000077ab9 */ /* 0x000fe20000000800 */
[----:B------:R-:W-:Y:S01]  /*6e930*/  ULDC UR4, c[0x0][0x22c] ;  /* 0x00008b0000047ab9 */ /* 0x000fe20000000800 */
[----:B------:R-:W-:-:S04]  /*6e940*/  LOP3.LUT R2, R2, 0xefffffff, RZ, 0xc0, !PT ;  /* 0xefffffff02027812 */ /* 0x000fc800078ec0ff */
[----:B------:R-:W-:-:S04]  /*6e950*/  @P1 LOP3.LUT R2, R2, 0x10000000, RZ, 0xfc, !PT ;  /* 0x1000000002021812 */ /* 0x000fc800078efcff */
[----:B------:R-:W-:-:S04]  /*6e960*/  LOP3.LUT R2, R2, 0xf7ffffff, RZ, 0xc0, !PT ;  /* 0xf7ffffff02027812 */ /* 0x000fc800078ec0ff */
[----:B------:R-:W-:Y:S02]  /*6e970*/  @P0 LOP3.LUT R2, R2, 0x8000000, RZ, 0xfc, !PT ;  /* 0x0800000002020812 */ /* 0x000fe400078efcff */
[----:B------:R-:W-:Y:S02]  /*6e980*/  ISETP.LT.AND P0, PT, R16, UR61, !P6 ;  /* 0x0000003d10007c0c */ /* 0x000fe4000f701270 */
[----:B------:R-:W-:Y:S02]  /*6e990*/  ISETP.LT.AND P2, PT, R251, UR6, !P6 ;  /* 0x00000006fb007c0c */ /* 0x000fe4000f741270 */
[----:B------:R-:W-:Y:S02]  /*6e9a0*/  LOP3.LUT R2, R2, 0xfbffffff, RZ, 0xc0, !PT ;  /* 0xfbffffff02027812 */ /* 0x000fe400078ec0ff */
[----:B------:R-:W-:Y:S01]  /*6e9b0*/  ISETP.LT.AND P1, PT, R13, UR7, !P6 ;  /* 0x000000070d007c0c */ /* 0x000fe2000f721270 */
[C---:B------:R-:W-:Y:S01]  /*6e9c0*/  VIADD R251, R0.reuse, 0x90 ;  /* 0x0000009000fb7836 */ /* 0x040fe20000000000 */
[----:B------:R-:W-:Y:S01]  /*6e9d0*/  ULDC UR61, c[0x0][0x22c] ;  /* 0x00008b00003d7ab9 */ /* 0x000fe20000000800 */
[----:B------:R-:W-:Y:S01]  /*6e9e0*/  VIADD R16, R0, 0x8f ;  /* 0x0000008f00107836 */ /* 0x000fe20000000000 */
[----:B------:R-:W-:-:S03]  /*6e9f0*/  ULDC UR6, c[0x0][0x22c] ;  /* 0x00008b0000067ab9 */ /* 0x000fc60000000800 */
        /* <DEDUP_REMOVED lines=116> */
[----:B------:R-:W-:Y:S01]  /*6f140*/  VIADD R16, R0, 0x77 ;  /* 0x0000007700107836 */ /* 0x000fe20000000000 */
[----:B------:R-:W-:Y:S01]  /*6f150*/  ULDC UR61, c[0x0][0x22c] ;  /* 0x00008b00003d7ab9 */ /* 0x000fe20000000800 */
[----:B------:R-:W-:Y:S01]  /*6f160*/  ISETP.LT.AND P1, PT, R13, UR7, !P6 ;  /* 0x000000070d007c0c */ /* 0x000fe2000f721270 */
[----:B------:R-:W-:-:S05]  /*6f170*/  ULDC UR6, c[0x0][0x22c] ;  /* 0x00008b0000067ab9 */ /* 0x000fca0000000800 */
[----:B------:R-:W-:Y:S01]  /*6f180*/  @P0 LOP3.LUT R2, R2, 0x4, RZ, 0xfc, !PT ;  /* 0x0000000402020812 */ /* 0x000fe200078efcff */
[C---:B------:R-:W-:Y:S01]  /*6f190*/  VIADD R13, R0.reuse, 0x75 ;  /* 0x00000075000d7836 */ /* 0x040fe20000000000 */
[----:B------:R-:W-:Y:S01]  /*6f1a0*/  ISETP.LT.AND P0, PT, R251, UR4, !P6 ;  /* 0x00000004fb007c0c */ /* 0x000fe2000f701270 */
[----:B------:R-:W-:Y:S01]  /*6f1b0*/  VIADD R251, R0, 0x76 ;  /* 0x0000007600fb7836 */ /* 0x000fe20000000000 */
[----:B------:R-:W-:Y:S01]  /*6f1c0*/  LOP3.LUT R2, R2, 0xfffffffd, RZ, 0xc0, !PT ;  /* 0xfffffffd02027812 */ /* 0x000fe200078ec0ff */
[----:B------:R-:W-:Y:S01]  /*6f1d0*/  ULDC UR7, c[0x0][0x22c] ;  /* 0x00008b0000077ab9 */ /* 0x000fe20000000800 */
[----:B------:R-:W-:-:S09]  /*6f1e0*/  ULDC UR4, c[0x0][0x22c] ;  /* 0x00008b0000047ab9 */ /* 0x000fd20000000800 */
[----:B------:R-:W-:Y:S02]  /*6f1f0*/  @P0 LOP3.LUT R3, R3, 0x80000000, RZ, 0xfc, !PT ;  /* 0x8000000003030812 */ /* 0x000fe400078efcff */
[----:B------:R-:W-:Y:S02]  /*6f200*/  ISETP.LT.AND P0, PT, R16, UR61, !P6 ;  /* 0x0000003d10007c0c */ /* 0x000fe4000f701270 */
        /* <DEDUP_REMOVED lines=13> */
[C---:B------:R-:W-:Y:S01]  /*6f2e0*/  VIADD R13, R0.reuse, 0x71 ;  /* 0x00000071000d7836 */ /* 0x040fe20000000000 */
        /* <DEDUP_REMOVED lines=130> */
[C---:B------:R-:W-:Y:S01]  /*6fb10*/  VIADD R251, R0.reuse, 0x58 ;  /* 0x0000005800fb7836 */ /* 0x040fe20000000000 */
        /* <DEDUP_REMOVED lines=358> */
[C---:B------:R-:W-:Y:S02]  /*71180*/  VIADD R251, R0.reuse, 0x10 ;  /* 0x0000001000fb7836 */ /* 0x040fe40000000000 */
[----:B------:R-:W-:-:S02]  /*71190*/  VIADD R9, R0, 0x117 ;  /* 0x0000011700097836 */ /* 0x000fc40000000000 */
[----:B------:R-:W-:Y:S01]  /*711a0*/  VIADD R10, R0, 0x118 ;  /* 0x00000118000a7836 */ /* 0x000fe20000000000 */
[----:B------:R-:W-:Y:S01]  /*711b0*/  STL [R1+0x1da8], R17 ;  /* 0x001da81101007387 */ /* 0x000fe20000100800 */
[----:B------:R-:W-:Y:S01]  /*711c0*/  @P0 LOP3.LUT R6, R6, 0x4000000, RZ, 0xfc, !PT ;  /* 0x0400000006060812 */ /* 0x000fe200078efcff */
[----:B------:R-:W-:Y:S01]  /*711d0*/  VIADD R16, R0, 0xf ;  /* 0x0000000f00107836 */ /* 0x000fe20000000000 */
[----:B------:R-:W-:Y:S01]  /*711e0*/  ULDC UR61, c[0x0][0x22c] ;  /* 0x00008b00003d7ab9 */ /* 0x000fe20000000800 */
[----:B------:R-:W-:Y:S01]  /*711f0*/  ULDC UR6, c[0x0][0x22c] ;  /* 0x00008b0000067ab9 */ /* 0x000fe20000000800 */
[----:B------:R-:W-:Y:S01]  /*71200*/  LOP3.LUT R6, R6, 0xfdffffff, RZ, 0xc0, !PT ;  /* 0xfdffffff06067812 */ /* 0x000fe200078ec0ff */
[----:B------:R-:W-:Y:S01]  /*71210*/  VIADD R13, R0, 0xd ;  /* 0x0000000d000d7836 */ /* 0x000fe20000000000 */
[----:B------:R-:W-:Y:S02]  /*71220*/  ULDC UR7, c[0x0][0x22c] ;  /* 0x00008b0000077ab9 */ /* 0x000fe40000000800 */
[----:B------:R-:W-:-:S02]  /*71230*/  @P2 LOP3.LUT R6, R6, 0x2000000, RZ, 0xfc, !PT ;  /* 0x0200000006062812 */ /* 0x000fc400078efcff */
[----:B------:R-:W-:Y:S02]  /*71240*/  ISETP.LT.AND P0, PT, R251, UR4, !P6 ;  /* 0x00000004fb007c0c */ /* 0x000fe4000f701270 */
[----:B------:R-:W-:Y:S01]  /*71250*/  LOP3.LUT R6, R6, 0xfeffffff, RZ, 0xc0, !PT ;  /* 0xfeffffff06067812 */ /* 0x000fe200078ec0ff */
[----:B------:R-:W-:Y:S01]  /*71260*/  STL [R1+0x1dac], R9 ;  /* 0x001dac0901007387 */ /* 0x000fe20000100800 */
[----:B------:R-:W-:Y:S01]  /*71270*/  VIADD R251, R0, 0xe ;  /* 0x0000000e00fb7836 */ /* 0x000fe20000000000 */
[----:B------:R-:W-:Y:S01]  /*71280*/  ULDC UR4, c[0x0][0x22c] ;  /* 0x00008b0000047ab9 */ /* 0x000fe20000000800 */
[----:B------:R-:W-:Y:S01]  /*71290*/  @P1 LOP3.LUT R6, R6, 0x1000000, RZ, 0xfc, !PT ;  /* 0x0100000006061812 */ /* 0x000fe200078efcff */
[----:B------:R0:W-:Y:S03]  /*712a0*/  STL [R1+0x1db0], R10 ;  /* 0x001db00a01007387 */ /* 0x0001e60000100800 */
[----:B------:R-:W-:-:S04]  /*712b0*/  LOP3.LUT R6, R6, 0xff7fffff, RZ, 0xc0, !PT ;  /* 0xff7fffff06067812 */ /* 0x000fc800078ec0ff */
[----:B------:R-:W-:Y:S02]  /*712c0*/  @P0 LOP3.LUT R6, R6, 0x800000, RZ, 0xfc, !PT ;  /* 0x0080000006060812 */ /* 0x000fe400078efcff */
[----:B------:R-:W-:Y:S01]  /*712d0*/  ISETP.LT.AND P0, PT, R16, UR61, !P6 ;  /* 0x0000003d10007c0c */ /* 0x000fe2000f701270 */
[----:B0-----:R-:W2:Y:S01]  /*712e0*/  LDL.LU R10, [R1+0x1a4] ;  /* 0x0001a400010a7983 */ /* 0x001ea20000300800 */
[----:B------:R-:W-:Y:S02]  /*712f0*/  ISETP.LT.AND P2, PT, R251, UR6, !P6 ;  /* 0x00000006fb007c0c */ /* 0x000fe4000f741270 */
[----:B------:R-:W-:Y:S02]  /*71300*/  LOP3.LUT R6, R6, 0xffbfffff, RZ, 0xc0, !PT ;  /* 0xffbfffff06067812 */ /* 0x000fe400078ec0ff */
[----:B------:R-:W-:Y:S01]  /*71310*/  ISETP.LT.AND P1, PT, R13, UR7, !P6 ;  /* 0x000000070d007c0c */ /* 0x000fe2000f721270 */
[C---:B------:R-:W-:Y:S01]  /*71320*/  VIADD R251, R0.reuse, 0xc ;  /* 0x0000000c00fb7836 */ /* 0x040fe20000000000 */
[----:B------:R-:W-:Y:S01]  /*71330*/  ULDC UR61, c[0x0][0x22c] ;  /* 0x00008b00003d7ab9 */ /* 0x000fe20000000800 */
[----:B------:R-:W-:Y:S01]  /*71340*/  VIADD R16, R0, 0xb ;  /* 0x0000000b00107836 */ /* 0x000fe20000000000 */
[----:B------:R-:W-:Y:S01]  /*71350*/  ULDC UR6, c[0x0][0x22c] ;  /* 0x00008b0000067ab9 */ /* 0x000fe20000000800 */
[----:B------:R-:W3:Y:S02]  /*71360*/  LDL.LU R9, [R1+0x1a0] ;  /* 0x0001a00001097983 */ /* 0x000ee40000300800 */
[----:B------:R-:W-:Y:S01]  /*71370*/  @P0 LOP3.LUT R6, R6, 0x400000, RZ, 0xfc, !PT ;  /* 0x0040000006060812 */ /* 0x000fe200078efcff */
[----:B------:R-:W-:Y:S01]  /*71380*/  VIADD R13, R0, 0x9 ;  /* 0x00000009000d7836 */ /* 0x000fe20000000000 */
[----:B------:R-:W-:Y:S01]  /*71390*/  ULDC UR7, c[0x0][0x22c] ;  /* 0x00008b0000077ab9 */ /* 0x000fe20000000800 */
[----:B------:R-:W4:Y:S01]  /*713a0*/  LDL.LU R17, [R1+0x19c] ;  /* 0x00019c0001117983 */ /* 0x000f220000300800 */
        /* <DEDUP_REMOVED lines=16> */
[----:B------:R-:W-:Y:S01]  /*714b0*/  ULDC UR7, c[0x0][0x22c] ;  /* 0x00008b0000077ab9 */ /* 0x000fe20000000800 */
[----:B------:R-:W-:-:S02]  /*714c0*/  ULDC UR6, c[0x0][0x22c] ;  /* 0x00008b0000067ab9 */ /* 0x000fc40000000800 */
[----:B------:R-:W-:-:S04]  /*714d0*/  @P0 LOP3.LUT R6, R6, 0x40000, RZ, 0xfc, !PT ;  /* 0x0004000006060812 */ /* 0x000fc800078efcff */
        /* <DEDUP_REMOVED lines=9> */
[----:B------:R-:W-:Y:S01]  /*71570*/  ISETP.LT.AND P0, PT, R16, UR61, !P6 ;  /* 0x0000003d10007c0c */ /* 0x000fe2000f701270 */
[----:B------:R-:W-:Y:S01]  /*71580*/  VIADD R251, R0, 0x6 ;  /* 0x0000000600fb7836 */ /* 0x000fe20000000000 */
[----:B------:R-:W-:Y:S01]  /*71590*/  ISETP.LT.AND P1, PT, R13, UR7, !P6 ;  /* 0x000000070d007c0c */ /* 0x000fe2000f721270 */
[----:B------:R-:W-:Y:S01]  /*715a0*/  ULDC UR61, c[0x0][0x22c] ;  /* 0x00008b00003d7ab9 */ /* 0x000fe20000000800 */
[----:B------:R-:W-:Y:S01]  /*715b0*/  LOP3.LUT R6, R6, 0xffffbfff, RZ, 0xc0, !PT ;  /* 0xffffbfff06067812 */ /* 0x000fe200078ec0ff */
[----:B------:R-:W4:Y:S01]  /*715c0*/  LDL.LU R16, [R1+0x194] ;  /* 0x0001940001107983 */ /* 0x000f220000300800 */
[----:B------:R-:W-:Y:S01]  /*715d0*/  ISETP.LT.AND P2, PT, R251, UR6, !P6 ;  /* 0x00000006fb007c0c */ /* 0x000fe2000f741270 */
[C---:B------:R-:W-:Y:S01]  /*715e0*/  VIADD R251, R0.reuse, 0x4 ;  /* 0x0000000400fb7836 */ /* 0x040fe20000000000 */
[----:B------:R-:W-:Y:S01]  /*715f0*/  ULDC UR6, c[0x0][0x22c] ;  /* 0x00008b0000067ab9 */ /* 0x000fe20000000800 */
[----:B------:R-:W-:Y:S01]  /*71600*/  VIADD R13, R0, 0x3 ;  /* 0x00000003000d7836 */ /* 0x000fe20000000000 */
[----:B------:R-:W-:-:S03]  /*71610*/  ULDC UR7, c[0x0][0x22c] ;  /* 0x00008b0000077ab9 */ /* 0x000fc60000000800 */
[----:B------:R-:W-:Y:S02]  /*71620*/  @P0 LOP3.LUT R6, R6, 0x4000, RZ, 0xfc, !PT ;  /* 0x0000400006060812 */ /* 0x000fe400078efcff */
[----:B------:R-:W-:Y:S02]  /*71630*/  ISETP.LT.AND P0, PT, R251, UR4, !P6 ;  /* 0x00000004fb007c0c */ /* 0x000fe4000f701270 */
[----:B------:R-:W-:Y:S01]  /*71640*/  @P1 LOP3.LUT R7, R7, 0x10, RZ, 0xfc, !PT ;  /* 0x0000001007071812 */ /* 0x000fe200078efcff */
[----:B------:R-:W-:Y:S01]  /*71650*/  VIADD R251, R0, 0x2 ;  /* 0x0000000200fb7836 */ /* 0x000fe20000000000 */
[----:B------:R-:W-:Y:S01]  /*71660*/  LOP3.LUT R6, R6, 0xffffdfff, RZ, 0xc0, !PT ;  /* 0xffffdfff06067812 */ /* 0x000fe200078ec0ff */
[----:B------:R-:W-:Y:S01]  /*71670*/  ULDC UR4, c[0x0][0x22c] ;  /* 0x00008b0000047ab9 */ /* 0x000fe20000000800 */
[----:B------:R-:W-:Y:S02]  /*71680*/  LOP3.LUT R7, R7, 0xfffffff7, RZ, 0xc0, !PT ;  /* 0xfffffff707077812 */ /* 0x000fe400078ec0ff */
[----:B------:R-:W-:-:S02]  /*71690*/  @P2 LOP3.LUT R6, R6, 0x2000, RZ, 0xfc, !PT ;  /* 0x0000200006062812 */ /* 0x000fc400078efcff */
[----:B------:R-:W-:Y:S01]  /*716a0*/  ISETP.LT.AND P2, PT, R13, UR61, !P6 ;  /* 0x0000003d0d007c0c */ /* 0x000fe2000f741270 */
[C---:B------:R-:W-:Y:S01]  /*716b0*/  VIADD R244, R0.reuse, 0xbd ;  /* 0x000000bd00f47836 */ /* 0x040fe20000000000 */
[----:B------:R-:W-:Y:S01]  /*716c0*/  ISETP.LT.AND P1, PT, R251, UR6, !P6 ;  /* 0x00000006fb007c0c */ /* 0x000fe2000f721270 */
[----:B------:R-:W4:Y:S01]  /*716d0*/  LDL.LU R13, [R1+0x190] ;  /* 0x00019000010d7983 */ /* 0x000f220000300800 */
[----:B------:R-:W-:Y:S01]  /*716e0*/  @P0 LOP3.LUT R7, R7, 0x8, RZ, 0xfc, !PT ;  /* 0x0000000807070812 */ /* 0x000fe200078efcff */
[C---:B------:R-:W-:Y:S01]  /*716f0*/  VIADD R245, R0.reuse, 0xdd ;  /* 0x000000dd00f57836 */ /* 0x040fe20000000000 */
[----:B------:R-:W-:Y:S01]  /*71700*/  ISETP.LT.AND P0, PT, R11, UR7, !P6 ;  /* 0x000000070b007c0c */ /* 0x000fe2000f701270 */
[----:B------:R-:W4:Y:S01]  /*71710*/  LDL.LU R251, [R1+0x18c] ;  /* 0x00018c0001fb7983 */ /* 0x000f220000300800 */
[C---:B------:R-:W-:Y:S01]  /*71720*/  VIADD R246, R0.reuse, 0xfd ;  /* 0x000000fd00f67836 */ /* 0x040fe20000000000 */
[C---:B------:R-:W-:Y:S01]  /*71730*/  ISETP.LT.AND P4, PT, R0.reuse, UR4, !P6 ;  /* 0x0000000400007c0c */ /* 0x040fe2000f781270 */
[C---:B------:R-:W-:Y:S01]  /*71740*/  VIADD R247, R0.reuse, 0x119 ;  /* 0x0000011900f77836 */ /* 0x040fe20000000000 */
[----:B------:R-:W4:Y:S01]  /*71750*/  LDL.LU R11, [R1+0x198] ;  /* 0x00019800010b7983 */ /* 0x000f220000300800 */
[----:B------:R-:W-:-:S02]  /*71760*/  VIADD R248, R0, 0x11a ;  /* 0x0000011a00f87836 */ /* 0x000fc40000000000 */
[C---:B------:R-:W-:Y:S02]  /*71770*/  VIADD R249, R0.reuse, 0x11b ;  /* 0x0000011b00f97836 */ /* 0x040fe40000000000 */
[C---:B------:R-:W-:Y:S02]  /*71780*/  VIADD R250, R0.reuse, 0x11c ;  /* 0x0000011c00fa7836 */ /* 0x040fe40000000000 */
[C---:B------:R-:W-:Y:S02]  /*71790*/  VIADD R18, R0.reuse, 0x11d ;  /* 0x0000011d00127836 */ /* 0x040fe40000000000 */
[C---:B------:R-:W-:Y:S02]  /*717a0*/  VIADD R19, R0.reuse, 0x11e ;  /* 0x0000011e00137836 */ /* 0x040fe40000000000 */
[C---:B------:R-:W-:Y:S02]  /*717b0*/  VIADD R20, R0.reuse, 0x11f ;  /* 0x0000011f00147836 */ /* 0x040fe40000000000 */
        /* <DEDUP_REMOVED lines=152> */
[----:B------:R-:W-:Y:S01]  /*72140*/  VIADD R173, R0, 0x1b8 ;  /* 0x000001b800ad7836 */ /* 0x000fe20000000000 */
[----:B------:R-:W-:Y:S01]  /*72150*/  LOP3.LUT R7, R7, 0xfffffffb, RZ, 0xc0, !PT ;  /* 0xfffffffb07077812 */ /* 0x000fe200078ec0ff */
[----:B------:R-:W4:Y:S01]  /*72160*/  LDL.LU R0, [R1+0x1a8] ;  /* 0x0001a80001007983 */ /* 0x000f220000300800 */
[----:B------:R-:W-:Y:S01]  /*72170*/  ULDC UR6, c[0x0][0x22c] ;  /* 0x00008b0000067ab9 */ /* 0x000fe20000000800 */
[----:B------:R-:W-:Y:S01]  /*72180*/  ULDC UR61, c[0x0][0x22c] ;  /* 0x00008b00003d7ab9 */ /* 0x000fe20000000800 */
[----:B------:R-:W-:Y:S01]  /*72190*/  @P2 LOP3.LUT R7, R7, 0x4, RZ, 0xfc, !PT ;  /* 0x0000000407072812 */ /* 0x000fe200078efcff */
[----:B------:R-:W-:Y:S01]  /*721a0*/  ULDC UR7, c[0x0][0x22c] ;  /* 0x00008b0000077ab9 */ /* 0x000fe20000000800 */
[----:B--2---:R-:W-:Y:S01]  /*721b0*/  ISETP.LT.AND P2, PT, R10, UR6, !P6 ;  /* 0x000000060a007c0c */ /* 0x004fe2000f741270 */
[----:B------:R-:W-:Y:S01]  /*721c0*/  ULDC UR4, c[0x0][0x22c] ;  /* 0x00008b0000047ab9 */ /* 0x000fe20000000800 */
[----:B------:R-:W2:Y:S01]  /*721d0*/  LDL.LU R10, [R1+0x188] ;  /* 0x00018800010a7983 */ /* 0x000ea20000300800 */
[----:B------:R-:W-:Y:S01]  /*721e0*/  LOP3.LUT R7, R7, 0xfffffffd, RZ, 0xc0, !PT ;  /* 0xfffffffd07077812 */ /* 0x000fe200078ec0ff */
[----:B------:R-:W-:-:S03]  /*721f0*/  ULDC UR6, c[0x0][0x22c] ;  /* 0x00008b0000067ab9 */ /* 0x000fc60000000800 */
[----:B------:R-:W-:-:S04]  /*72200*/  @P1 LOP3.LUT R7, R7, 0x2, RZ, 0xfc, !PT ;  /* 0x0000000207071812 */ /* 0x000fc800078efcff */
[----:B------:R-:W-:-:S04]  /*72210*/  LOP3.LUT R7, R7, 0xfffffffe, RZ, 0xc0, !PT ;  /* 0xfffffffe07077812 */ /* 0x000fc800078ec0ff */
[----:B------:R-:W-:Y:S02]  /*72220*/  @P0 LOP3.LUT R7, R7, 0x1, RZ, 0xfc, !PT ;  /* 0x0000000107070812 */ /* 0x000fe400078efcff */
[----:B---3--:R-:W-:Y:S01]  /*72230*/  ISETP.LT.AND P1, PT, R9, UR7, !P6 ;  /* 0x0000000709007c0c */ /* 0x008fe2000f721270 */
[----:B------:R-:W-:Y:S01]  /*72240*/  ULDC UR7, c[0x0][0x22c] ;  /* 0x00008b0000077ab9 */ /* 0x000fe20000000800 */
[----:B------:R-:W-:Y:S01]  /*72250*/  LOP3.LUT R6, R6, 0xffffefff, RZ, 0xc0, !PT ;  /* 0xffffefff06067812 */ /* 0x000fe200078ec0ff */
[----:B------:R-:W3:Y:S01]  /*72260*/  LDL.LU R9, [R1+0x184] ;  /* 0x0001840001097983 */ /* 0x000ee20000300800 */
[----:B----4-:R-:W-:Y:S01]  /*72270*/  ISETP.LT.AND P0, PT, R0, UR61, !P6 ;  /* 0x0000003d00007c0c */ /* 0x010fe2000f701270 */
[----:B------:R-:W-:-:S12]  /*72280*/  ULDC UR61, c[0x0][0x22c] ;  /* 0x00008b00003d7ab9 */ /* 0x000fd80000000800 */
[----:B------:R-:W-:Y:S02]  /*72290*/  @P0 LOP3.LUT R6, R6, 0x1000, RZ, 0xfc, !PT ;  /* 0x0000100006060812 */ /* 0x000fe400078efcff */
[----:B------:R-:W-:Y:S01]  /*722a0*/  ISETP.LT.AND P0, PT, R17, UR4, !P6 ;  /* 0x0000000411007c0c */ /* 0x000fe2000f701270 */
[----:B------:R-:W-:Y:S01]  /*722b0*/  ULDC UR4, c[0x0][0x22c] ;  /* 0x00008b0000047ab9 */ /* 0x000fe20000000800 */
[----:B------:R-:W4:Y:S01]  /*722c0*/  LDL.LU R17, [R1+0x180] ;  /* 0x0001800001117983 */ /* 0x000f220000300800 */
[----:B------:R-:W-:-:S04]  /*722d0*/  LOP3.LUT R6, R6, 0xfffff7ff, RZ, 0xc0, !PT ;  /* 0xfffff7ff06067812 */ /* 0x000fc800078ec0ff */
[----:B------:R-:W-:-:S04]  /*722e0*/  @P2 LOP3.LUT R6, R6, 0x800, RZ, 0xfc, !PT ;  /* 0x0000080006062812 */ /* 0x000fc800078efcff */
[----:B------:R-:W-:-:S04]  /*722f0*/  LOP3.LUT R6, R6, 0xfffffbff, RZ, 0xc0, !PT ;  /* 0xfffffbff06067812 */ /* 0x000fc800078ec0ff */
[----:B------:R-:W-:-:S04]  /*72300*/  @P1 LOP3.LUT R6, R6, 0x400, RZ, 0xfc, !PT ;  /* 0x0000040006061812 */ /* 0x000fc800078efcff */
[----:B------:R-:W-:-:S04]  /*72310*/  LOP3.LUT R6, R6, 0xfffffdff, RZ, 0xc0, !PT ;  /* 0xfffffdff06067812 */ /* 0x000fc800078ec0ff */
[----:B------:R-:W-:Y:S02]  /*72320*/  @P0 LOP3.LUT R6, R6, 0x200, RZ, 0xfc, !PT ;  /* 0x0000020006060812 */ /* 0x000fe400078efcff */
[----:B------:R-:W-:Y:S01]  /*72330*/  ISETP.LT.AND P0, PT, R11, UR61, !P6 ;  /* 0x0000003d0b007c0c */ /* 0x000fe2000f701270 */
[----:B------:R-:W-:Y:S01]  /*72340*/  ULDC UR61, c[0x0][0x22c] ;  /* 0x00008b00003d7ab9 */ /* 0x000fe20000000800 */
[----:B------:R-:W4:Y:S01]  /*72350*/  LDL.LU R11, [R1+0x178] ;  /* 0x00017800010b7983 */ /* 0x000f220000300800 */
[----:B------:R-:W-:Y:S02]  /*72360*/  LOP3.LUT R6, R6, 0xfffffeff, RZ, 0xc0, !PT ;  /* 0xfffffeff06067812 */ /* 0x000fe400078ec0ff */
[----:B------:R-:W-:Y:S01]  /*72370*/  ISETP.LT.AND P2, PT, R16, UR6, !P6 ;  /* 0x0000000610007c0c */ /* 0x000fe2000f741270 */
[----:B------:R-:W-:Y:S01]  /*72380*/  ULDC UR6, c[0x0][0x22c] ;  /* 0x00008b0000067ab9 */ /* 0x000fe20000000800 */
[----:B------:R-:W-:Y:S01]  /*72390*/  ISETP.LT.AND P1, PT, R13, UR7, !P6 ;  /* 0x000000070d007c0c */ /* 0x000fe2000f721270 */
[----:B------:R-:W4:Y:S01]  /*723a0*/  LDL.LU R16, [R1+0x174] ;  /* 0x0001740001107983 */ /* 0x000f220000300800 */
[----:B------:R-:W-:-:S03]  /*723b0*/  ULDC UR7, c[0x0][0x22c] ;  /* 0x00008b0000077ab9 */ /* 0x000fc60000000800 */
[----:B------:R-:W4:Y:S01]  /*723c0*/  LDL.LU R13, [R1+0x170] ;  /* 0x00017000010d7983 */ /* 0x000f220000300800 */
        /* <DEDUP_REMOVED lines=10> */
[----:B--2---:R-:W-:Y:S01]  /*72470*/  ISETP.LT.AND P0, PT, R10, UR61, !P6 ;  /* 0x0000003d0a007c0c */ /* 0x004fe2000f701270 */
[----:B------:R-:W-:Y:S01]  /*72480*/  ULDC UR61, c[0x0][0x22c] ;  /* 0x00008b00003d7ab9 */ /* 0x000fe20000000800 */
[----:B------:R-:W-:-:S11]  /*72490*/  LOP3.LUT R6, R6, 0xffffffef, RZ, 0xc0, !PT ;  /* 0xffffffef06067812 */ /* 0x000fd600078ec0ff */
[----:B------:R-:W-:Y:S02]  /*724a0*/  @P0 LOP3.LUT R6, R6, 0x10, RZ, 0xfc, !PT ;  /* 0x0000001006060812 */ /* 0x000fe400078efcff */
[----:B------:R-:W-:Y:S01]  /*724b0*/  ISETP.LT.AND P0, PT, R244, UR4, !P6 ;  /* 0x00000004f4007c0c */ /* 0x000fe2000f701270 */
[----:B------:R-:W-:Y:S01]  /*724c0*/  ULDC UR4, c[0x0][0x22c] ;  /* 0x00008b0000047ab9 */ /* 0x000fe20000000800 */
[----:B------:R-:W2:Y:S04]  /*724d0*/  LDL.LU R244, [R1+0x1dbc] ;  /* 0x001dbc0001f47983 */ /* 0x000ea80000300800 */
[----:B------:R-:W2:Y:S04]  /*724e0*/  LDL.LU R0, [R1+0x168] ;  /* 0x0001680001007983 */ /* 0x000ea80000300800 */
[----:B------:R-:W2:Y:S01]  /*724f0*/  LDL.LU R10, [R1+0x164] ;  /* 0x00016400010a7983 */ /* 0x000ea20000300800 */
[----:B---3--:R-:W-:Y:S01]  /*72500*/  ISETP.LT.AND P2, PT, R9, UR6, !P6 ;  /* 0x0000000609007c0c */ /* 0x008fe2000f741270 */
[----:B------:R-:W-:-:S02]  /*72510*/  ULDC UR6, c[0x0][0x22c] ;  /* 0x00008b0000067ab9 */ /* 0x000fc40000000800 */
[----:B------:R-:W3:Y:S01]  /*72520*/  LDL.LU R9, [R1+0x160] ;  /* 0x0001600001097983 */ /* 0x000ee20000300800 */
[----:B------:R-:W-:-:S09]  /*72530*/  LOP3.LUT R6, R6, 0xfffffff7, RZ, 0xc0, !PT ;  /* 0xfffffff706067812 */ /* 0x000fd200078ec0ff */
[----:B------:R-:W-:-:S04]  /*72540*/  @P2 LOP3.LUT R6, R6, 0x8, RZ, 0xfc, !PT ;  /* 0x0000000806062812 */ /* 0x000fc800078efcff */
[----:B------:R-:W-:Y:S02]  /*72550*/  LOP3.LUT R6, R6, 0xfffffffb, RZ, 0xc0, !PT ;  /* 0xfffffffb06067812 */ /* 0x000fe400078ec0ff */
[----:B----4-:R-:W-:Y:S01]  /*72560*/  ISETP.LT.AND P1, PT, R17, UR7, !P6 ;  /* 0x0000000711007c0c */ /* 0x010fe2000f721270 */
[----:B------:R-:W-:Y:S01]  /*72570*/  ULDC UR7, c[0x0][0x22c] ;  /* 0x00008b0000077ab9 */ /* 0x000fe20000000800 */
[----:B------:R-:W4:Y:S11]  /*72580*/  LDL.LU R17, [R1+0x15c] ;  /* 0x00015c0001117983 */ /* 0x000f360000300800 */
        /* <DEDUP_REMOVED lines=9> */
[----:B------:R-:W4:Y:S01]  /*72620*/  LDL.LU R16, [R1+0x154] ;  /* 0x0001540001107983 */ /* 0x000f220000300800 */
[----:B------:R-:W-:Y:S01]  /*72630*/  ISETP.LT.AND P1, PT, R13, UR7, !P6 ;  /* 0x000000070d007c0c */ /* 0x000fe2000f721270 */
[----:B------:R-:W-:-:S02]  /*72640*/  ULDC UR7, c[0x0][0x22c] ;  /* 0x00008b0000077ab9 */ /* 0x000fc40000000800 */
[----:B------:R-:W4:Y:S02]  /*72650*/  LDL.LU R13, [R1+0x150] ;  /* 0x00015000010d7983 */ /* 0x000f240000300800 */
[----:B------:R-:W-:Y:S02]  /*72660*/  @P0 LOP3.LUT R6, R6, 0x1, RZ, 0xfc, !PT ;  /* 0x0000000106060812 */ /* 0x000fe400078efcff */
[----:B------:R-:W-:Y:S01]  /*72670*/  ISETP.LT.AND P0, PT, R251, UR4, !P6 ;  /* 0x00000004fb007c0c */ /* 0x000fe2000f701270 */
[----:B------:R-:W-:Y:S01]  /*72680*/  ULDC UR4, c[0x0][0x22c] ;  /* 0x00008b0000047ab9 */ /* 0x000fe20000000800 */
[----:B------:R-:W4:Y:S01]  /*72690*/  LDL.LU R251, [R1+0x14c] ;  /* 0x00014c0001fb7983 */ /* 0x000f220000300800 */
[----:B--2---:R-:W-:-:S04]  /*726a0*/  LOP3.LUT R244, R244, 0x7fffffff, RZ, 0xc0, !PT ;  /* 0x7ffffffff4f47812 */ /* 0x004fc800078ec0ff */
[----:B------:R-:W-:-:S04]  /*726b0*/  @P2 LOP3.LUT R244, R244, 0x80000000, RZ, 0xfc, !PT ;  /* 0x80000000f4f42812 */ /* 0x000fc800078efcff */
[----:B------:R-:W-:-:S04]  /*726c0*/  LOP3.LUT R244, R244, 0xbfffffff, RZ, 0xc0, !PT ;  /* 0xbffffffff4f47812 */ /* 0x000fc800078ec0ff */
[----:B------:R-:W-:-:S04]  /*726d0*/  @P1 LOP3.LUT R244, R244, 0x40000000, RZ, 0xfc, !PT ;  /* 0x40000000f4f41812 */ /* 0x000fc800078efcff */
[----:B------:R-:W-:Y:S02]  /*726e0*/  LOP3.LUT R244, R244, 0xdfffffff, RZ, 0xc0, !PT ;  /* 0xdffffffff4f47812 */ /* 0x000fe400078ec0ff */
[----:B------:R-:W-:Y:S01]  /*726f0*/  ISETP.LT.AND P2, PT, R10, UR6, !P6 ;  /* 0x000000060a007c0c */ /* 0x000fe2000f741270 */
[----:B------:R-:W-:Y:S01]  /*72700*/  ULDC UR6, c[0x0][0x22c] ;  /* 0x00008b0000067ab9 */ /* 0x000fe20000000800 */
[----:B------:R-:W-:Y:S02]  /*72710*/  @P0 LOP3.LUT R244, R244, 0x20000000, RZ, 0xfc, !PT ;  /* 0x20000000f4f40812 */ /* 0x000fe400078efcff */
[----:B------:R-:W-:Y:S01]  /*72720*/  ISETP.LT.AND P0, PT, R0, UR61, !P6 ;  /* 0x0000003d00007c0c */ /* 0x000fe2000f701270 */
[----:B------:R-:W-:Y:S01]  /*72730*/  ULDC UR61, c[0x0][0x22c] ;  /* 0x00008b00003d7ab9 */ /* 0x000fe20000000800 */
[----:B------:R-:W2:Y:S04]  /*72740*/  LDL.LU R0, [R1+0x148] ;  /* 0x0001480001007983 */ /* 0x000ea80000300800 */
[----:B------:R-:W2:Y:S01]  /*72750*/  LDL.LU R10, [R1+0x144] ;  /* 0x00014400010a7983 */ /* 0x000ea20000300800 */
[----:B---3--:R-:W-:Y:S01]  /*72760*/  ISETP.LT.AND P1, PT, R9, UR7, !P6 ;  /* 0x0000000709007c0c */ /* 0x008fe2000f721270 */
[----:B------:R-:W-:Y:S01]  /*72770*/  ULDC UR7, c[0x0][0x22c] ;  /* 0x00008b0000077ab9 */ /* 0x000fe20000000800 */
[----:B------:R-:W-:Y:S01]  /*72780*/  LOP3.LUT R244, R244, 0xefffffff, RZ, 0xc0, !PT ;  /* 0xeffffffff4f47812 */ /* 0x000fe200078ec0ff */
[----:B------:R-:W3:Y:S03]  /*72790*/  LDL.LU R9, [R1+0x140] ;  /* 0x0001400001097983 */ /* 0x000ee60000300800 */
[----:B------:R-:W-:-:S04]  /*727a0*/  @P0 LOP3.LUT R244, R244, 0x10000000, RZ, 0xfc, !PT ;  /* 0x10000000f4f40812 */ /* 0x000fc800078efcff */
[----:B------:R-:W-:-:S04]  /*727b0*/  LOP3.LUT R244, R244, 0xf7ffffff, RZ, 0xc0, !PT ;  /* 0xf7fffffff4f47812 */ /* 0x000fc800078ec0ff */
[----:B------:R-:W-:-:S04]  /*727c0*/  @P2 LOP3.LUT R244, R244, 0x8000000, RZ, 0xfc, !PT ;  /* 0x08000000f4f42812 */ /* 0x000fc800078efcff */
[----:B------:R-:W-:-:S04]  /*727d0*/  LOP3.LUT R244, R244, 0xfbffffff, RZ, 0xc0, !PT ;  /* 0xfbfffffff4f47812 */ /* 0x000fc800078ec0ff */
[----:B------:R-:W-:-:S04]  /*727e0*/  @P1 LOP3.LUT R244, R244, 0x4000000, RZ, 0xfc, !PT ;  /* 0x04000000f4f41812 */ /* 0x000fc800078efcff */
[----:B------:R-:W-:Y:S02]  /*727f0*/  LOP3.LUT R244, R244, 0xfdffffff, RZ, 0xc0, !PT ;  /* 0xfdfffffff4f47812 */ /* 0x000fe400078ec0ff */
[----:B----4-:R-:W-:Y:S01]  /*72800*/  ISETP.LT.AND P0, PT, R17, UR4, !P6 ;  /* 0x0000000411007c0c */ /* 0x010fe2000f701270 */
[----:B------:R-:W-:Y:S01]  /*72810*/  ULDC UR4, c[0x0][0x22c] ;  /* 0x00008b0000047ab9 */ /* 0x000fe20000000800 */
[----:B------:R-:W4:Y:S11]  /*72820*/  LDL.LU R17, [R1+0x13c] ;  /* 0x00013c0001117983 */ /* 0x000f360000300800 */
[----:B------:R-:W-:-:S02]  /*72830*/  @P0 LOP3.LUT R244, R244, 0x2000000, RZ, 0xfc, !PT ;  /* 0x02000000f4f40812 */ /* 0x000fc400078efcff */
        /* <DEDUP_REMOVED lines=8> */
[----:B------:R-:W-:Y:S02]  /*728c0*/  ULDC UR7, c[0x0][0x22c] ;  /* 0x00008b0000077ab9 */ /* 0x000fe40000000800 */
[----:B------:R-:W4:Y:S02]  /*728d0*/  LDL.LU R13, [R1+0x130] ;  /* 0x00013000010d7983 */ /* 0x000f240000300800 */
[----:B------:R-:W-:-:S02]  /*728e0*/  @P0 LOP3.LUT R244, R244, 0x1000000, RZ, 0xfc, !PT ;  /* 0x01000000f4f40812 */ /* 0x000fc400078efcff */
        /* <DEDUP_REMOVED lines=11> */
[----:B------:R-:W2:Y:S01]  /*729a0*/  LDL.LU R0, [R1+0x128] ;  /* 0x0001280001007983 */ /* 0x000ea20000300800 */
[----:B------:R-:W-:Y:S01]  /*729b0*/  ISETP.LT.AND P2, PT, R10, UR6, !P6 ;  /* 0x000000060a007c0c */ /* 0x000fe2000f741270 */
[----:B------:R-:W-:Y:S02]  /*729c0*/  ULDC UR6, c[0x0][0x22c] ;  /* 0x00008b0000067ab9 */ /* 0x000fe40000000800 */
[----:B------:R-:W2:Y:S01]  /*729d0*/  LDL.LU R10, [R1+0x124] ;  /* 0x00012400010a7983 */ /* 0x000ea20000300800 */
[----:B------:R-:W-:Y:S02]  /*729e0*/  LOP3.LUT R244, R244, 0xffefffff, RZ, 0xc0, !PT ;  /* 0xffeffffff4f47812 */ /* 0x000fe400078ec0ff */
[----:B---3--:R-:W-:Y:S01]  /*729f0*/  ISETP.LT.AND P1, PT, R9, UR7, !P6 ;  /* 0x0000000709007c0c */ /* 0x008fe2000f721270 */
[----:B------:R-:W-:Y:S01]  /*72a00*/  ULDC UR7, c[0x0][0x22c] ;  /* 0x00008b0000077ab9 */ /* 0x000fe20000000800 */
[----:B------:R-:W3:Y:S02]  /*72a10*/  LDL.LU R9, [R1+0x120] ;  /* 0x0001200001097983 */ /* 0x000ee40000300800 */
        /* <DEDUP_REMOVED lines=25> */
[----:B------:R-:W-:Y:S02]  /*72bb0*/  @P2 LOP3.LUT R244, R244, 0x8000, RZ, 0xfc, !PT ;  /* 0x00008000f4f42812 */ /* 0x000fe400078efcff */
[----:B--2---:R-:W-:Y:S01]  /*72bc0*/  ISETP.LT.AND P2, PT, R10, UR6, !P6 ;  /* 0x000000060a007c0c */ /* 0x004fe2000f741270 */
[----:B------:R-:W-:Y:S01]  /*72bd0*/  ULDC UR6, c[0x0][0x22c] ;  /* 0x00008b0000067ab9 */ /* 0x000fe20000000800 */
[----:B------:R-:W2:Y:S01]  /*72be0*/  LDL.LU R10, [R1+0x108] ;  /* 0x00010800010a7983 */ /* 0x000ea20000300800 */
[----:B------:R-:W-:-:S04]  /*72bf0*/  LOP3.LUT R244, R244, 0xffffbfff, RZ, 0xc0, !PT ;  /* 0xffffbffff4f47812 */ /* 0x000fc800078ec0ff */
[----:B------:R-:W-:-:S04]  /*72c00*/  @P1 LOP3.LUT R244, R244, 0x4000, RZ, 0xfc, !PT ;  /* 0x00004000f4f41812 */ /* 0x000fc800078efcff */
[----:B------:R-:W-:-:S04]  /*72c10*/  LOP3.LUT R244, R244, 0xffffdfff, RZ, 0xc0, !PT ;  /* 0xffffdffff4f47812 */ /* 0x000fc800078ec0ff */
[----:B------:R-:W-:Y:S02]  /*72c20*/  @P0 LOP3.LUT R244, R244, 0x2000, RZ, 0xfc, !PT ;  /* 0x00002000f4f40812 */ /* 0x000fe400078efcff */
[----:B------:R-:W-:Y:S01]  /*72c30*/  ISETP.LT.AND P0, PT, R0, UR61, !P6 ;  /* 0x0000003d00007c0c */ /* 0x000fe2000f701270 */
[----:B------:R-:W-:Y:S01]  /*72c40*/  ULDC UR61, c[0x0][0x22c] ;  /* 0x00008b00003d7ab9 */ /* 0x000fe20000000800 */
[----:B---3--:R-:W-:Y:S01]  /*72c50*/  ISETP.LT.AND P1, PT, R9, UR7, !P6 ;  /* 0x0000000709007c0c */ /* 0x008fe2000f721270 */
[----:B------:R-:W-:Y:S01]  /*72c60*/  ULDC UR7, c[0x0][0x22c] ;  /* 0x00008b0000077ab9 */ /* 0x000fe20000000800 */
[----:B------:R-:W-:Y:S01]  /*72c70*/  LOP3.LUT R244, R244, 0xffffefff, RZ, 0xc0, !PT ;  /* 0xffffeffff4f47812 */ /* 0x000fe200078ec0ff */
[----:B------:R-:W3:Y:S08]  /*72c80*/  LDL.LU R9, [R1+0x104] ;  /* 0x0001040001097983 */ /* 0x000ef00000300800 */
        /* <DEDUP_REMOVED lines=29> */
[----:B------:R-:W-:-:S04]  /*72e60*/  @P0 LOP3.LUT R244, R244, 0x20, RZ, 0xfc, !PT ;  /* 0x00000020f4f40812 */ /* 0x000fc800078efcff */
[----:B------:R-:W-:Y:S02]  /*72e70*/  LOP3.LUT R244, R244, 0xffffffef, RZ, 0xc0, !PT ;  /* 0xffffffeff4f47812 */ /* 0x000fe400078ec0ff */
[----:B--2---:R-:W-:Y:S01]  /*72e80*/  ISETP.LT.AND P0, PT, R10, UR61, !P6 ;  /* 0x0000003d0a007c0c */ /* 0x004fe2000f701270 */
[----:B------:R-:W-:-:S12]  /*72e90*/  ULDC UR61, c[0x0][0x22c] ;  /* 0x00008b00003d7ab9 */ /* 0x000fd80000000800 */
        /* <DEDUP_REMOVED lines=80> */
[----:B------:R-:W-:Y:S01]  /*733a0*/  ULDC UR61, c[0x0][0x22c] ;  /* 0x00008b00003d7ab9 */ /* 0x000fe20000000800 */
[----:B------:R-:W2:Y:S01]  /*733b0*/  LDL.LU R0, [R1+0xa8] ;  /* 0x0000a80001007983 */ /* 0x000ea20000300800 */
[----:B------:R-:W-:Y:S01]  /*733c0*/  ISETP.LT.AND P2, PT, R10, UR6, !P6 ;  /* 0x000000060a007c0c */ /* 0x000fe2000f741270 */
[----:B------:R-:W-:Y:S02]  /*733d0*/  ULDC UR6, c[0x0][0x22c] ;  /* 0x00008b0000067ab9 */ /* 0x000fe40000000800 */
[----:B------:R-:W2:Y:S01]  /*733e0*/  LDL.LU R10, [R1+0xa4] ;  /* 0x0000a400010a7983 */ /* 0x000ea20000300800 */
[----:B---3--:R-:W-:Y:S01]  /*733f0*/  ISETP.LT.AND P1, PT, R9, UR7, !P6 ;  /* 0x0000000709007c0c */ /* 0x008fe2000f721270 */
[----:B------:R-:W-:-:S02]  /*73400*/  ULDC UR7, c[0x0][0x22c] ;  /* 0x00008b0000077ab9 */ /* 0x000fc40000000800 */
        /* <DEDUP_REMOVED lines=36> */
[----:B------:R-:W-:Y:S01]  /*73650*/  ULDC UR61, c[0x0][0x22c] ;  /* 0x00008b00003d7ab9 */ /* 0x000fe20000000800 */
[----:B---3--:R-:W-:Y:S01]  /*73660*/  ISETP.LT.AND P1, PT, R9, UR7, !P6 ;  /* 0x0000000709007c0c */ /* 0x008fe2000f721270 */
[----:B------:R-:W-:Y:S01]  /*73670*/  ULDC UR7, c[0x0][0x22c] ;  /* 0x00008b0000077ab9 */ /* 0x000fe20000000800 */
[----:B------:R-:W3:Y:S09]  /*73680*/  LDL.LU R9, [R1+0x84] ;  /* 0x0000840001097983 */ /* 0x000ef20000300800 */
        /* <DEDUP_REMOVED lines=8> */
[----:B------:R-:W4:Y:S04]  /*73710*/  LDL.LU R17, [R1+0x80] ;  /* 0x0000800001117983 */ /* 0x000f280000300800 */
[----:B------:R-:W4:Y:S07]  /*73720*/  LDL.LU R0, [R1+0x78] ;  /* 0x0000780001007983 */ /* 0x000f2e0000300800 */
[----:B------:R-:W-:-:S02]  /*73730*/  @P0 LOP3.LUT R245, R245, 0x200, RZ, 0xfc, !PT ;  /* 0x00000200f5f50812 */ /* 0x000fc400078efcff */
[----:B------:R-:W-:Y:S01]  /*73740*/  ISETP.LT.AND P0, PT, R11, UR61, !P6 ;  /* 0x0000003d0b007c0c */ /* 0x000fe2000f701270 */
[----:B------:R-:W-:Y:S01]  /*73750*/  ULDC UR61, c[0x0][0x22c] ;  /* 0x00008b00003d7ab9 */ /* 0x000fe20000000800 */
[----:B------:R-:W-:Y:S02]  /*73760*/  LOP3.LUT R245, R245, 0xfffffeff, RZ, 0xc0, !PT ;  /* 0xfffffefff5f57812 */ /* 0x000fe400078ec0ff */
[----:B------:R-:W-:Y:S01]  /*73770*/  ISETP.LT.AND P2, PT, R16, UR6, !P6 ;  /* 0x0000000610007c0c */ /* 0x000fe2000f741270 */
[----:B------:R-:W-:Y:S01]  /*73780*/  ULDC UR6, c[0x0][0x22c] ;  /* 0x00008b0000067ab9 */ /* 0x000fe20000000800 */
[----:B------:R-:W4:Y:S01]  /*73790*/  LDL.LU R16, [R1+0x74] ;  /* 0x0000740001107983 */ /* 0x000f220000300800 */
[----:B------:R-:W-:Y:S01]  /*737a0*/  ISETP.LT.AND P1, PT, R13, UR7, !P6 ;  /* 0x000000070d007c0c */ /* 0x000fe2000f721270 */
[----:B------:R-:W-:Y:S02]  /*737b0*/  ULDC UR7, c[0x0][0x22c] ;  /* 0x00008b0000077ab9 */ /* 0x000fe40000000800 */
[----:B------:R-:W4:Y:S03]  /*737c0*/  LDL.LU R13, [R1+0x70] ;  /* 0x00007000010d7983 */ /* 0x000f260000300800 */
        /* <DEDUP_REMOVED lines=17> */
[----:B------:R-:W2:Y:S01]  /*738e0*/  LDL.LU R11, [R1+0x68] ;  /* 0x00006800010b7983 */ /* 0x000ea20000300800 */
[----:B---3--:R-:W-:Y:S01]  /*738f0*/  ISETP.LT.AND P2, PT, R9, UR6, !P6 ;  /* 0x0000000609007c0c */ /* 0x008fe2000f741270 */
[----:B------:R-:W-:-:S02]  /*73900*/  ULDC UR6, c[0x0][0x22c] ;  /* 0x00008b0000067ab9 */ /* 0x000fc40000000800 */
[----:B------:R-:W3:Y:S01]  /*73910*/  LDL.LU R10, [R1+0x64] ;  /* 0x00006400010a7983 */ /* 0x000ee20000300800 */
[----:B------:R-:W-:-:S03]  /*73920*/  LOP3.LUT R245, R245, 0xfffffff7, RZ, 0xc0, !PT ;  /* 0xfffffff7f5f57812 */ /* 0x000fc600078ec0ff */
[----:B------:R-:W3:Y:S06]  /*73930*/  LDL.LU R9, [R1+0x60] ;  /* 0x0000600001097983 */ /* 0x000eec0000300800 */
        /* <DEDUP_REMOVED lines=16> */
[----:B------:R-:W-:-:S04]  /*73a40*/  ULDC UR7, c[0x0][0x22c] ;  /* 0x00008b0000077ab9 */ /* 0x000fc80000000800 */
[----:B------:R-:W-:Y:S01]  /*73a50*/  @P0 LOP3.LUT R245, R245, 0x1, RZ, 0xfc, !PT ;  /* 0x00000001f5f50812 */ /* 0x000fe200078efcff */
[----:B------:R-:W4:Y:S01]  /*73a60*/  LDL.LU R13, [R1+0x50] ;  /* 0x00005000010d7983 */ /* 0x000f220000300800 */
[----:B------:R-:W-:Y:S01]  /*73a70*/  ISETP.LT.AND P0, PT, R251, UR4, !P6 ;  /* 0x00000004fb007c0c */ /* 0x000fe2000f701270 */
[----:B------:R-:W-:Y:S02]  /*73a80*/  ULDC UR4, c[0x0][0x22c] ;  /* 0x00008b0000047ab9 */ /* 0x000fe40000000800 */
[----:B------:R-:W4:Y:S01]  /*73a90*/  LDL.LU R251, [R1+0x4c] ;  /* 0x00004c0001fb7983 */ /* 0x000f220000300800 */
[----:B--2---:R-:W-:-:S04]  /*73aa0*/  LOP3.LUT R246, R246, 0x7fffffff, RZ, 0xc0, !PT ;  /* 0x7ffffffff6f67812 */ /* 0x004fc800078ec0ff */
[----:B------:R-:W-:-:S04]  /*73ab0*/  @P2 LOP3.LUT R246, R246, 0x80000000, RZ, 0xfc, !PT ;  /* 0x80000000f6f62812 */ /* 0x000fc800078efcff */
        /* <DEDUP_REMOVED lines=9> */
[----:B------:R-:W2:Y:S01]  /*73b50*/  LDL.LU R10, [R1+0x48] ;  /* 0x00004800010a7983 */ /* 0x000ea20000300800 */
[----:B------:R-:W-:Y:S01]  /*73b60*/  ISETP.LT.AND P1, PT, R9, UR7, !P6 ;  /* 0x0000000709007c0c */ /* 0x000fe2000f721270 */
[----:B------:R-:W-:Y:S02]  /*73b70*/  ULDC UR7, c[0x0][0x22c] ;  /* 0x00008b0000077ab9 */ /* 0x000fe40000000800 */
[----:B------:R-:W3:Y:S04]  /*73b80*/  LDL.LU R11, [R1+0x44] ;  /* 0x00004400010b7983 */ /* 0x000ee80000300800 */
[----:B------:R-:W-:Y:S01]  /*73b90*/  @P0 LOP3.LUT R246, R246, 0x10000000, RZ, 0xfc, !PT ;  /* 0x10000000f6f60812 */ /* 0x000fe200078efcff */
[----:B------:R-:W3:Y:S03]  /*73ba0*/  LDL.LU R9, [R1+0x40] ;  /* 0x0000400001097983 */ /* 0x000ee60000300800 */
        /* <DEDUP_REMOVED lines=16> */
[----:B------:R-:W-:-:S05]  /*73cb0*/  ULDC UR7, c[0x0][0x22c] ;  /* 0x00008b0000077ab9 */ /* 0x000fca0000000800 */
[----:B------:R-:W-:Y:S01]  /*73cc0*/  @P0 LOP3.LUT R246, R246, 0x1000000, RZ, 0xfc, !PT ;  /* 0x01000000f6f60812 */ /* 0x000fe200078efcff */
[----:B------:R-:W4:Y:S01]  /*73cd0*/  LDL.LU R13, [R1+0x34] ;  /* 0x00003400010d7983 */ /* 0x000f220000300800 */
[----:B------:R-:W-:Y:S01]  /*73ce0*/  ISETP.LT.AND P0, PT, R251, UR4, !P6 ;  /* 0x00000004fb007c0c */ /* 0x000fe2000f701270 */
[----:B------:R-:W-:Y:S02]  /*73cf0*/  ULDC UR4, c[0x0][0x22c] ;  /* 0x00008b0000047ab9 */ /* 0x000fe40000000800 */
[----:B------:R-:W4:Y:S01]  /*73d00*/  LDL.LU R251, [R1+0x30] ;  /* 0x0000300001fb7983 */ /* 0x000f220000300800 */
[----:B------:R-:W-:-:S03]  /*73d10*/  LOP3.LUT R246, R246, 0xff7fffff, RZ, 0xc0, !PT ;  /* 0xff7ffffff6f67812 */ /* 0x000fc600078ec0ff */
[----:B------:R-:W4:Y:S01]  /*73d20*/  LDL.LU R0, [R1+0x2c] ;  /* 0x00002c0001007983 */ /* 0x000f220000300800 */
        /* <DEDUP_REMOVED lines=9> */
[----:B---3--:R-:W-:Y:S01]  /*73dc0*/  ISETP.LT.AND P2, PT, R11, UR6, !P6 ;  /* 0x000000060b007c0c */ /* 0x008fe2000f741270 */
[----:B------:R-:W-:Y:S02]  /*73dd0*/  ULDC UR6, c[0x0][0x22c] ;  /* 0x00008b0000067ab9 */ /* 0x000fe40000000800 */
[----:B------:R-:W3:Y:S01]  /*73de0*/  LDL.LU R11, [R1+0x28] ;  /* 0x00002800010b7983 */ /* 0x000ee20000300800 */
[----:B------:R-:W-:Y:S01]  /*73df0*/  ISETP.LT.AND P1, PT, R9, UR7, !P6 ;  /* 0x0000000709007c0c */ /* 0x000fe2000f721270 */
[----:B------:R-:W-:-:S02]  /*73e00*/  ULDC UR7, c[0x0][0x22c] ;  /* 0x00008b0000077ab9 */ /* 0x000fc40000000800 */
[----:B------:R-:W2:Y:S03]  /*73e10*/  LDL.LU R9, [R1+0x1dac] ;  /* 0x001dac0001097983 */ /* 0x000ea60000300800 */
        /* <DEDUP_REMOVED lines=12> */
[----:B------:R-:W2:Y:S01]  /*73ee0*/  LDL.LU R16, [R1+0x1da4] ;  /* 0x001da40001107983 */ /* 0x000ea20000300800 */
[----:B------:R-:W-:Y:S01]  /*73ef0*/  ISETP.LT.AND P2, PT, R13, UR6, !P6 ;  /* 0x000000060d007c0c */ /* 0x000fe2000f741270 */
[----:B------:R-:W-:Y:S02]  /*73f00*/  ULDC UR6, c[0x0][0x22c] ;  /* 0x00008b0000067ab9 */ /* 0x000fe40000000800 */
[----:B------:R-:W4:Y:S01]  /*73f10*/  LDL.LU R13, [R1+0x1da0] ;  /* 0x001da000010d7983 */ /* 0x000f220000300800 */
[----:B------:R-:W-:Y:S01]  /*73f20*/  ISETP.LT.AND P1, PT, R251, UR7, !P6 ;  /* 0x00000007fb007c0c */ /* 0x000fe2000f721270 */
[----:B------:R-:W-:Y:S02]  /*73f30*/  ULDC UR7, c[0x0][0x22c] ;  /* 0x00008b0000077ab9 */ /* 0x000fe40000000800 */
[----:B------:R-:W2:Y:S01]  /*73f40*/  LDL.LU R251, [R1+0x1d9c] ;  /* 0x001d9c0001fb7983 */ /* 0x000ea20000300800 */
[----:B------:R-:W-:-:S04]  /*73f50*/  LOP3.LUT R246, R246, 0xfffeffff, RZ, 0xc0, !PT ;  /* 0xfffefffff6f67812 */ /* 0x000fc800078ec0ff */
[----:B------:R-:W-:-:S04]  /*73f60*/  @P0 LOP3.LUT R246, R246, 0x10000, RZ, 0xfc, !PT ;  /* 0x00010000f6f60812 */ /* 0x000fc800078efcff */
[----:B------:R-:W-:-:S04]  /*73f70*/  LOP3.LUT R246, R246, 0xffff7fff, RZ, 0xc0, !PT ;  /* 0xffff7ffff6f67812 */ /* 0x000fc800078ec0ff */
[----:B------:R-:W-:Y:S02]  /*73f80*/  @P2 LOP3.LUT R246, R246, 0x8000, RZ, 0xfc, !PT ;  /* 0x00008000f6f62812 */ /* 0x000fe400078efcff */
[----:B------:R-:W-:Y:S01]  /*73f90*/  ISETP.LT.AND P0, PT, R0, UR4, !P6 ;  /* 0x0000000400007c0c */ /* 0x000fe2000f701270 */
[----:B------:R-:W-:Y:S01]  /*73fa0*/  ULDC UR4, c[0x0][0x22c] ;  /* 0x00008b0000047ab9 */ /* 0x000fe20000000800 */
[----:B------:R-:W-:-:S04]  /*73fb0*/  LOP3.LUT R246, R246, 0xffffbfff, RZ, 0xc0, !PT ;  /* 0xffffbffff6f67812 */ /* 0x000fc800078ec0ff */
[----:B------:R-:W-:-:S04]  /*73fc0*/  @P1 LOP3.LUT R246, R246, 0x4000, RZ, 0xfc, !PT ;  /* 0x00004000f6f61812 */ /* 0x000fc800078efcff */
[----:B------:R-:W-:-:S04]  /*73fd0*/  LOP3.LUT R246, R246, 0xffffdfff, RZ, 0xc0, !PT ;  /* 0xffffdffff6f67812 */ /* 0x000fc800078ec0ff */
[----:B------:R-:W-:-:S04]  /*73fe0*/  @P0 LOP3.LUT R246, R246, 0x2000, RZ, 0xfc, !PT ;  /* 0x00002000f6f60812 */ /* 0x000fc800078efcff */
[----:B------:R-:W-:Y:S02]  /*73ff0*/  LOP3.LUT R246, R246, 0xffffefff, RZ, 0xc0, !PT ;  /* 0xffffeffff6f67812 */ /* 0x000fe400078ec0ff */
[----:B---3--:R-:W-:Y:S01]  /*74000*/  ISETP.LT.AND P0, PT, R11, UR61, !P6 ;  /* 0x0000003d0b007c0c */ /* 0x008fe2000f701270 */
[----:B------:R-:W-:-:S12]  /*74010*/  ULDC UR61, c[0x0][0x22c] ;  /* 0x00008b00003d7ab9 */ /* 0x000fd80000000800 */
[----:B------:R-:W-:-:S04]  /*74020*/  @P0 LOP3.LUT R246, R246, 0x1000, RZ, 0xfc, !PT ;  /* 0x00001000f6f60812 */ /* 0x000fc800078efcff */
[----:B------:R-:W-:Y:S02]  /*74030*/  LOP3.LUT R246, R246, 0xfffff7ff, RZ, 0xc0, !PT ;  /* 0xfffff7fff6f67812 */ /* 0x000fe400078ec0ff */
[----:B--2---:R-:W-:Y:S01]  /*74040*/  ISETP.LT.AND P2, PT, R251, UR6, !P6 ;  /* 0x00000006fb007c0c */ /* 0x004fe2000f741270 */
[----:B------:R-:W-:Y:S01]  /*74050*/  ULDC UR6, c[0x0][0x22c] ;  /* 0x00008b0000067ab9 */ /* 0x000fe20000000800 */
[----:B----4-:R-:W-:Y:S01]  /*74060*/  ISETP.LT.AND P1, PT, R13, UR7, !P6 ;  /* 0x000000070d007c0c */ /* 0x010fe2000f721270 */
[----:B------:R-:W2:Y:S01]  /*74070*/  LDL.LU R251, [R1+0x1d98] ;  /* 0x001d980001fb7983 */ /* 0x000ea20000300800 */
[----:B------:R-:W-:Y:S01]  /*74080*/  ISETP.LT.AND P0, PT, R16, UR4, !P6 ;  /* 0x0000000410007c0c */ /* 0x000fe2000f701270 */
[----:B------:R-:W-:Y:S01]  /*74090*/  ULDC UR7, c[0x0][0x22c] ;  /* 0x00008b0000077ab9 */ /* 0x000fe20000000800 */
[----:B------:R-:W-:Y:S01]  /*740a0*/  ULDC UR4, c[0x0][0x22c] ;  /* 0x00008b0000047ab9 */ /* 0x000fe20000000800 */
[----:B------:R-:W3:Y:S04]  /*740b0*/  LDL.LU R13, [R1+0x1d94] ;  /* 0x001d9400010d7983 */ /* 0x000ee80000300800 */
[----:B------:R-:W4:Y:S02]  /*740c0*/  LDL.LU R16, [R1+0x1d90] ;  /* 0x001d900001107983 */ /* 0x000f240000300800 */
[----:B------:R-:W-:-:S04]  /*740d0*/  @P2 LOP3.LUT R246, R246, 0x800, RZ, 0xfc, !PT ;  /* 0x00000800f6f62812 */ /* 0x000fc800078efcff */
[----:B------:R-:W-:-:S04]  /*740e0*/  LOP3.LUT R246, R246, 0xfffffbff, RZ, 0xc0, !PT ;  /* 0xfffffbfff6f67812 */ /* 0x000fc800078ec0ff */
[----:B------:R-:W-:-:S04]  /*740f0*/  @P1 LOP3.LUT R246, R246, 0x400, RZ, 0xfc, !PT ;  /* 0x00000400f6f61812 */ /* 0x000fc800078efcff */
[----:B------:R-:W-:-:S04]  /*74100*/  LOP3.LUT R246, R246, 0xfffffdff, RZ, 0xc0, !PT ;  /* 0xfffffdfff6f67812 */ /* 0x000fc800078ec0ff */
[----:B------:R-:W-:Y:S02]  /*74110*/  @P0 LOP3.LUT R246, R246, 0x200, RZ, 0xfc, !PT ;  /* 0x00000200f6f60812 */ /* 0x000fe400078efcff */
[----:B------:R-:W-:Y:S01]  /*74120*/  ISETP.LT.AND P0, PT, R17, UR61, !P6 ;  /* 0x0000003d11007c0c */ /* 0x000fe2000f701270 */
[----:B------:R-:W-:Y:S01]  /*74130*/  ULDC UR61, c[0x0][0x22c] ;  /* 0x00008b00003d7ab9 */ /* 0x000fe20000000800 */
[----:B------:R-:W-:Y:S01]  /*74140*/  LOP3.LUT R246, R246, 0xfffffeff, RZ, 0xc0, !PT ;  /* 0xfffffefff6f67812 */ /* 0x000fe200078ec0ff */
[----:B------:R-:W4:Y:S01]  /*74150*/  LDL.LU R17, [R1+0x1d8c] ;  /* 0x001d8c0001117983 */ /* 0x000f220000300800 */
[----:B------:R-:W-:Y:S01]  /*74160*/  ISETP.LT.AND P2, PT, R9, UR6, !P6 ;  /* 0x0000000609007c0c */ /* 0x000fe2000f741270 */
[----:B------:R-:W-:Y:S01]  /*74170*/  ULDC UR6, c[0x0][0x22c] ;  /* 0x00008b0000067ab9 */ /* 0x000fe20000000800 */
[----:B------:R-:W-:Y:S01]  /*74180*/  ISETP.LT.AND P1, PT, R10, UR7, !P6 ;  /* 0x000000070a007c0c */ /* 0x000fe2000f721270 */
[----:B------:R-:W4:Y:S01]  /*74190*/  LDL.LU R9, [R1+0x1d88] ;  /* 0x001d880001097983 */ /* 0x000f220000300800 */
[----:B------:R-:W-:-:S03]  /*741a0*/  ULDC UR7, c[0x0][0x22c] ;  /* 0x00008b0000077ab9 */ /* 0x000fc60000000800 */
[----:B------:R-:W4:Y:S02]  /*741b0*/  LDL.LU R10, [R1+0x1d84] ;  /* 0x001d8400010a7983 */ /* 0x000f240000300800 */
[----:B------:R-:W-:Y:S02]  /*741c0*/  @P0 LOP3.LUT R246, R246, 0x100, RZ, 0xfc, !PT ;  /* 0x00000100f6f60812 */ /* 0x000fe400078efcff */
[----:B------:R-:W-:Y:S01]  /*741d0*/  ISETP.LT.AND P0, PT, R247, UR4, !P6 ;  /* 0x00000004f7007c0c */ /* 0x000fe2000f701270 */
[----:B------:R-:W-:Y:S01]  /*741e0*/  ULDC UR4, c[0x0][0x22c] ;  /* 0x00008b0000047ab9 */ /* 0x000fe20000000800 */
[----:B------:R-:W2:Y:S01]  /*741f0*/  LDL.LU R247, [R1+0x1d80] ;  /* 0x001d800001f77983 */ /* 0x000ea20000300800 */
        /* <DEDUP_REMOVED lines=8> */
[----:B------:R-:W-:Y:S01]  /*74280*/  ISETP.LT.AND P2, PT, R249, UR6, !P6 ;  /* 0x00000006f9007c0c */ /* 0x000fe2000f741270 */
[----:B------:R-:W-:Y:S01]  /*74290*/  ULDC UR6, c[0x0][0x22c] ;  /* 0x00008b0000067ab9 */ /* 0x000fe20000000800 */
[----:B------:R-:W-:Y:S01]  /*742a0*/  LOP3.LUT R246, R246, 0xffffffef, RZ, 0xc0, !PT ;  /* 0xffffffeff6f67812 */ /* 0x000fe200078ec0ff */
[----:B------:R-:W3:Y:S01]  /*742b0*/  LDL.LU R248, [R1+0x1d7c] ;  /* 0x001d7c0001f87983 */ /* 0x000ee20000300800 */
[----:B------:R-:W-:Y:S01]  /*742c0*/  ISETP.LT.AND P1, PT, R250, UR7, !P6 ;  /* 0x00000007fa007c0c */ /* 0x000fe2000f721270 */
[----:B------:R-:W-:Y:S02]  /*742d0*/  ULDC UR7, c[0x0][0x22c] ;  /* 0x00008b0000077ab9 */ /* 0x000fe40000000800 */
[----:B------:R-:W4:Y:S04]  /*742e0*/  LDL.LU R249, [R1+0x1d78] ;  /* 0x001d780001f97983 */ /* 0x000f280000300800 */
[----:B------:R-:W-:Y:S01]  /*742f0*/  @P0 LOP3.LUT R246, R246, 0x10, RZ, 0xfc, !PT ;  /* 0x00000010f6f60812 */ /* 0x000fe200078efcff */
[----:B------:R-:W4:Y:S03]  /*74300*/  LDL.LU R250, [R1+0x1d74] ;  /* 0x001d740001fa7983 */ /* 0x000f260000300800 */
[----:B------:R-:W-:Y:S01]  /*74310*/  LOP3.LUT R246, R246, 0xfffffff7, RZ, 0xc0, !PT ;  /* 0xfffffff7f6f67812 */ /* 0x000fe200078ec0ff */
[----:B------:R-:W4:Y:S03]  /*74320*/  LDL.LU R11, [R1+0x848] ;  /* 0x00084800010b7983 */ /* 0x000f260000300800 */
[----:B------:R-:W-:-:S02]  /*74330*/  @P2 LOP3.LUT R246, R246, 0x8, RZ, 0xfc, !PT ;  /* 0x00000008f6f62812 */ /* 0x000fc400078efcff */
[----:B------:R-:W-:Y:S01]  /*74340*/  ISETP.LT.AND P0, PT, R18, UR4, !P6 ;  /* 0x0000000412007c0c */ /* 0x000fe2000f701270 */
[----:B------:R-:W-:Y:S01]  /*74350*/  ULDC UR4, c[0x0][0x22c] ;  /* 0x00008b0000047ab9 */ /* 0x000fe20000000800 */
        /* <DEDUP_REMOVED lines=8> */
[----:B------:R-:W-:Y:S01]  /*743e0*/  ISETP.LT.AND P1, PT, R21, UR7, !P6 ;  /* 0x0000000715007c0c */ /* 0x000fe2000f721270 */
[----:B------:R-:W-:Y:S01]  /*743f0*/  ULDC UR7, c[0x0][0x22c] ;  /* 0x00008b0000077ab9 */ /* 0x000fe20000000800 */
[----:B------:R-:W-:-:S09]  /*74400*/  LOP3.LUT R246, R246, 0xfffffffe, RZ, 0xc0, !PT ;  /* 0xfffffffef6f67812 */ /* 0x000fd200078ec0ff */
[----:B------:R-:W-:Y:S02]  /*74410*/  @P0 LOP3.LUT R246, R246, 0x1, RZ, 0xfc, !PT ;  /* 0x00000001f6f60812 */ /* 0x000fe400078efcff */
[----:B------:R-:W-:Y:S01]  /*74420*/  ISETP.LT.AND P0, PT, R22, UR4, !P6 ;  /* 0x0000000416007c0c */ /* 0x000fe2000f701270 */
[----:B------:R-:W-:Y:S01]  /*74430*/  ULDC UR4, c[0x0][0x22c] ;  /* 0x00008b0000047ab9 */ /* 0x000fe20000000800 */
        /* <DEDUP_REMOVED lines=10> */
[----:B------:R-:W-:Y:S02]  /*744e0*/  LOP3.LUT R247, R247, 0xefffffff, RZ, 0xc0, !PT ;  /* 0xeffffffff7f77812 */ /* 0x000fe400078ec0ff */
[----:B------:R-:W-:Y:S01]  /*744f0*/  ISETP.LT.AND P1, PT, R25, UR7, !P6 ;  /* 0x0000000719007c0c */ /* 0x000fe2000f721270 */
[----:B------:R-:W-:-:S06]  /*74500*/  ULDC UR7, c[0x0][0x22c] ;  /* 0x00008b0000077ab9 */ /* 0x000fcc0000000800 */
        /* <DEDUP_REMOVED lines=111> */
[----:B---3--:R-:W-:-:S02]  /*74c00*/  LOP3.LUT R248, R248, 0x7fffffff, RZ, 0xc0, !PT ;  /* 0x7ffffffff8f87812 */ /* 0x008fc400078ec0ff */
[----:B------:R-:W-:-:S03]  /*74c10*/  LOP3.LUT R247, R247, 0xfffffffe, RZ, 0xc0, !PT ;  /* 0xfffffffef7f77812 */ /* 0x000fc600078ec0ff */
[----:B------:R-:W-:-:S04]  /*74c20*/  @P2 LOP3.LUT R248, R248, 0x80000000, RZ, 0xfc, !PT ;  /* 0x80000000f8f82812 */ /* 0x000fc800078efcff */
        /* <DEDUP_REMOVED lines=125> */
[----:B----4-:R-:W-:-:S02]  /*75400*/  LOP3.LUT R249, R249, 0x7fffffff, RZ, 0xc0, !PT ;  /* 0x7ffffffff9f97812 */ /* 0x010fc400078ec0ff */
        /* <DEDUP_REMOVED lines=127> */
[----:B------:R-:W-:-:S02]  /*75c00*/  LOP3.LUT R250, R250, 0x7fffffff, RZ, 0xc0, !PT ;  /* 0x7ffffffffafa7812 */ /* 0x000fc400078ec0ff */
        /* <DEDUP_REMOVED lines=38> */
[----:B------:R-:W-:Y:S02]  /*75e70*/  @P1 LOP3.LUT R250, R250, 0x400000, RZ, 0xfc, !PT ;  /* 0x00400000fafa1812 */ /* 0x000fe400078efcff */
[----:B------:R-:W-:Y:S02]  /*75e80*/  ISETP.LT.AND P1, PT, R127, UR61, !P6 ;  /* 0x0000003d7f007c0c */ /* 0x000fe4000f721270 */
[----:B------:R-:W-:-:S04]  /*75e90*/  LOP3.LUT R250, R250, 0xffdfffff, RZ, 0xc0, !PT ;  /* 0xffdffffffafa7812 */ /* 0x000fc800078ec0ff */
[----:B------:R-:W-:Y:S02]  /*75ea0*/  @P0 LOP3.LUT R250, R250, 0x200000, RZ, 0xfc, !PT ;  /* 0x00200000fafa0812 */ /* 0x000fe400078efcff */
[----:B------:R-:W-:Y:S02]  /*75eb0*/  ISETP.LT.AND P0, PT, R128, UR6, !P6 ;  /* 0x0000000680007c0c */ /* 0x000fe4000f701270 */
[----:B------:R-:W-:-:S04]  /*75ec0*/  LOP3.LUT R250, R250, 0xffefffff, RZ, 0xc0, !PT ;  /* 0xffeffffffafa7812 */ /* 0x000fc800078ec0ff */
[----:B------:R-:W-:-:S04]  /*75ed0*/  @P1 LOP3.LUT R250, R250, 0x100000, RZ, 0xfc, !PT ;  /* 0x00100000fafa1812 */ /* 0x000fc800078efcff */
[----:B------:R-:W-:Y:S02]  /*75ee0*/  LOP3.LUT R250, R250, 0xfff7ffff, RZ, 0xc0, !PT ;  /* 0xfff7fffffafa7812 */ /* 0x000fe400078ec0ff */
[----:B------:R-:W-:Y:S02]  /*75ef0*/  R2UR UR61, R14 ;  /* 0x000000000e3d72ca */ /* 0x000fe400000e0000 */
[----:B------:R-:W2:Y:S01]  /*75f00*/  LDL.LU R14, [R1+0x1d70] ;  /* 0x001d7000010e7983 */ /* 0x000ea20000300800 */
[----:B------:R-:W-:Y:S02]  /*75f10*/  R2UR UR6, R15 ;  /* 0x000000000f0672ca */ /* 0x000fe400000e0000 */
[----:B------:R-:W-:Y:S01]  /*75f20*/  ISETP.LT.AND P1, PT, R129, UR7, !P6 ;  /* 0x0000000781007c0c */ /* 0x000fe2000f721270 */
[----:B------:R-:W2:Y:S01]  /*75f30*/  LDL.LU R15, [R1+0x1d6c] ;  /* 0x001d6c00010f7983 */ /* 0x000ea20000300800 */
[----:B------:R-:W-:Y:S02]  /*75f40*/  @P0 LOP3.LUT R250, R250, 0x80000, RZ, 0xfc, !PT ;  /* 0x00080000fafa0812 */ /* 0x000fe400078efcff */
[----:B------:R-:W-:-:S02]  /*75f50*/  R2UR UR7, R12 ;  /* 0x000000000c0772ca */ /* 0x000fc400000e0000 */
[----:B------:R-:W-:Y:S01]  /*75f60*/  ISETP.LT.AND P0, PT, R130, UR4, !P6 ;  /* 0x0000000482007c0c */ /* 0x000fe2000f701270 */
[----:B------:R-:W3:Y:S01]  /*75f70*/  LDL.LU R12, [R1+0x1d68] ;  /* 0x001d6800010c7983 */ /* 0x000ee20000300800 */
[----:B------:R-:W-:-:S03]  /*75f80*/  R2UR UR4, R252 ;  /* 0x00000000fc0472ca */ /* 0x000fc600000e0000 */
[----:B------:R-:W4:Y:S01]  /*75f90*/  LDL.LU R252, [R1+0x1d64] ;  /* 0x001d640001fc7983 */ /* 0x000f220000300800 */
[----:B------:R-:W-:-:S04]  /*75fa0*/  LOP3.LUT R250, R250, 0xfffbffff, RZ, 0xc0, !PT ;  /* 0xfffbfffffafa7812 */ /* 0x000fc800078ec0ff */
[----:B------:R-:W-:-:S05]  /*75fb0*/  @P1 LOP3.LUT R250, R250, 0x40000, RZ, 0xfc, !PT ;  /* 0x00040000fafa1812 */ /* 0x000fca00078efcff */
[----:B------:R-:W-:Y:S02]  /*75fc0*/  ISETP.LT.AND P1, PT, R131, UR4, !P6 ;  /* 0x0000000483007c0c */ /* 0x000fe4000f721270 */
[----:B------:R-:W-:Y:S02]  /*75fd0*/  R2UR UR4, R251 ;  /* 0x00000000fb0472ca */ /* 0x000fe400000e0000 */
[----:B------:R-:W2:Y:S01]  /*75fe0*/  LDL.LU R251, [R1+0x1d60] ;  /* 0x001d600001fb7983 */ /* 0x000ea20000300800 */
[----:B------:R-:W-:-:S04]  /*75ff0*/  LOP3.LUT R250, R250, 0xfffdffff, RZ, 0xc0, !PT ;  /* 0xfffdfffffafa7812 */ /* 0x000fc800078ec0ff */
[----:B------:R-:W-:Y:S02]  /*76000*/  @P0 LOP3.LUT R250, R250, 0x20000, RZ, 0xfc, !PT ;  /* 0x00020000fafa0812 */ /* 0x000fe400078efcff */
[----:B------:R-:W-:Y:S02]  /*76010*/  ISETP.LT.AND P0, PT, R132, UR7, !P6 ;  /* 0x0000000784007c0c */ /* 0x000fe4000f701270 */
[----:B------:R-:W-:-:S04]  /*76020*/  LOP3.LUT R250, R250, 0xfffeffff, RZ, 0xc0, !PT ;  /* 0xfffefffffafa7812 */ /* 0x000fc800078ec0ff */
[----:B------:R-:W-:Y:S02]  /*76030*/  @P1 LOP3.LUT R250, R250, 0x10000, RZ, 0xfc, !PT ;  /* 0x00010000fafa1812 */ /* 0x000fe400078efcff */
[----:B------:R-:W-:Y:S02]  /*76040*/  ISETP.LT.AND P1, PT, R133, UR6, !P6 ;  /* 0x0000000685007c0c */ /* 0x000fe4000f721270 */
[----:B------:R-:W-:-:S04]  /*76050*/  LOP3.LUT R250, R250, 0xffff7fff, RZ, 0xc0, !PT ;  /* 0xffff7ffffafa7812 */ /* 0x000fc800078ec0ff */
[----:B------:R-:W-:Y:S02]  /*76060*/  @P0 LOP3.LUT R250, R250, 0x8000, RZ, 0xfc, !PT ;  /* 0x00008000fafa0812 */ /* 0x000fe400078efcff */
[----:B------:R-:W-:Y:S01]  /*76070*/  ISETP.LT.AND P0, PT, R134, UR61, !P6 ;  /* 0x0000003d86007c0c */ /* 0x000fe2000f701270 */
[----:B------:R-:W-:Y:S01]  /*76080*/  ULDC UR61, c[0x0][0x22c] ;  /* 0x00008b00003d7ab9 */ /* 0x000fe20000000800 */
        /* <DEDUP_REMOVED lines=60> */
[----:B----4-:R-:W-:Y:S02]  /*76450*/  R2UR UR6, R252 ;  /* 0x00000000fc0672ca */ /* 0x010fe400000e0000 */
[----:B------:R-:W4:Y:S04]  /*76460*/  LDL.LU R252, [R1+0x1d5c] ;  /* 0x001d5c0001fc7983 */ /* 0x000f280000300800 */
[----:B------:R-:W3:Y:S04]  /*76470*/  LDL.LU R32, [R1+0x82c] ;  /* 0x00082c0001207983 */ /* 0x000ee80000300800 */
[----:B------:R-:W3:Y:S01]  /*76480*/  LDL.LU R20, [R1+0x840] ;  /* 0x0008400001147983 */ /* 0x000ee20000300800 */
[----:B--2---:R-:W-:-:S03]  /*76490*/  LOP3.LUT R251, R251, 0x7fffffff, RZ, 0xc0, !PT ;  /* 0x7ffffffffbfb7812 */ /* 0x004fc600078ec0ff */
[----:B------:R-:W2:Y:S01]  /*764a0*/  LDL.LU R21, [R1+0x828] ;  /* 0x0008280001157983 */ /* 0x000ea20000300800 */
[----:B------:R-:W-:-:S03]  /*764b0*/  @P0 LOP3.LUT R251, R251, 0x80000000, RZ, 0xfc, !PT ;  /* 0x80000000fbfb0812 */ /* 0x000fc600078efcff */
[----:B------:R-:W2:Y:S01]  /*764c0*/  LDL.LU R18, [R1+0x838] ;  /* 0x0008380001127983 */ /* 0x000ea20000300800 */
[----:B------:R-:W-:Y:S01]  /*764d0*/  ISETP.LT.AND P0, PT, R150, UR45, !P6 ;  /* 0x0000002d96007c0c */ /* 0x000fe2000f701270 */
[----:B------:R-:W-:Y:S01]  /*764e0*/  ULDC UR45, c[0x0][0x22c] ;  /* 0x00008b00002d7ab9 */ /* 0x000fe20000000800 */
[----:B------:R-:W-:Y:S01]  /*764f0*/  LOP3.LUT R251, R251, 0xbfffffff, RZ, 0xc0, !PT ;  /* 0xbffffffffbfb7812 */ /* 0x000fe200078ec0ff */
[----:B------:R-:W2:Y:S03]  /*76500*/  LDL.LU R24, [R1+0x478] ;  /* 0x0004780001187983 */ /* 0x000ea60000300800 */
[----:B------:R-:W-:Y:S01]  /*76510*/  @P1 LOP3.LUT R251, R251, 0x40000000, RZ, 0xfc, !PT ;  /* 0x40000000fbfb1812 */ /* 0x000fe200078efcff */
        /* <DEDUP_REMOVED lines=133> */
[----:B----4-:R-:W-:-:S04]  /*76d70*/  LOP3.LUT R252, R252, 0x7fffffff, RZ, 0xc0, !PT ;  /* 0x7ffffffffcfc7812 */ /* 0x010fc800078ec0ff */
        /* <DEDUP_REMOVED lines=85> */
[----:B------:R-:W-:Y:S02]  /*772d0*/  LOP3.LUT R252, R252, 0xffffffdf, RZ, 0xc0, !PT ;  /* 0xffffffdffcfc7812 */ /* 0x000fe400078ec0ff */
[----:B------:R-:W-:Y:S02]  /*772e0*/  R2UR UR7, R11 ;  /* 0x000000000b0772ca */ /* 0x000fe400000e0000 */
[----:B------:R-:W0:Y:S01]  /*772f0*/  S2R R11, SR_TID.X ;  /* 0x00000000000b7919 */ /* 0x000e220000002100 */
[----:B------:R-:W-:Y:S02]  /*77300*/  @P0 LOP3.LUT R252, R252, 0x20, RZ, 0xfc, !PT ;  /* 0x00000020fcfc0812 */ /* 0x000fe400078efcff */
[----:B------:R-:W-:-:S02]  /*77310*/  ISETP.LT.AND P2, PT, R208, UR26, !P6 ;  /* 0x0000001ad0007c0c */ /* 0x000fc4000f741270 */
        /* <DEDUP_REMOVED lines=9> */
[----:B------:R-:W-:Y:S01]  /*773b0*/  LOP3.LUT R252, R252, 0xfffffffd, RZ, 0xc0, !PT ;  /* 0xfffffffdfcfc7812 */ /* 0x000fe200078ec0ff */
[----:B0-----:R-:W-:-:S03]  /*773c0*/  IMAD.SHL.U32 R11, R11, 0x8, RZ ;  /* 0x000000080b0b7824 */ /* 0x001fc600078e00ff */
[----:B------:R-:W-:Y:S02]  /*773d0*/  @P1 LOP3.LUT R252, R252, 0x2, RZ, 0xfc, !PT ;  /* 0x00000002fcfc1812 */ /* 0x000fe400078efcff */
[----:B------:R-:W-:Y:S02]  /*773e0*/  LOP3.LUT R11, R11, 0x300, RZ, 0xc0, !PT ;  /* 0x000003000b0b7812 */ /* 0x000fe400078ec0ff */
[----:B------:R-:W-:Y:S02]  /*773f0*/  LOP3.LUT R252, R252, 0xfffffffe, RZ, 0xc0, !PT ;  /* 0xfffffffefcfc7812 */ /* 0x000fe400078ec0ff */
[----:B---3--:R-:W-:Y:S01]  /*77400*/  PRMT R20, R20, 0x5410, R32 ;  /* 0x0000541014147816 */ /* 0x008fe20000000020 */
[----:B------:R-:W-:Y:S01]  /*77410*/  IMAD.IADD R47, R13, 0x1, R11 ;  /* 0x000000010d2f7824 */ /* 0x000fe200078e020b */
[----:B------:R-:W-:Y:S02]  /*77420*/  @P2 LOP3.LUT R252, R252, 0x1, RZ, 0xfc, !PT ;  /* 0x00000001fcfc2812 */ /* 0x000fe400078efcff */
[----:B--2---:R-:W-:-:S02]  /*77430*/  PRMT R21, R18, 0x5410, R21 ;  /* 0x0000541012157816 */ /* 0x004fc40000000015 */
[----:B------:R-:W-:Y:S02]  /*77440*/  PRMT R22, R22, 0x5410, R24 ;  /* 0x0000541016167816 */ /* 0x000fe40000000018 */
[----:B------:R-:W-:Y:S02]  /*77450*/  PRMT R23, R19, 0x5410, R23 ;  /* 0x0000541013177816 */ /* 0x000fe40000000017 */
[----:B------:R-:W-:Y:S02]  /*77460*/  ISETP.LT.AND P2, PT, R214, UR32, !P6 ;  /* 0x00000020d6007c0c */ /* 0x000fe4000f741270 */
[----:B------:R-:W2:Y:S04]  /*77470*/  LDL R214, [R1+0xe80] ;  /* 0x000e800001d67983 */ /* 0x000ea80000100800 */
[----:B------:R-:W3:Y:S04]  /*77480*/  LDL.LU R13, [R1+0x1d58] ;  /* 0x001d5800010d7983 */ /* 0x000ee80000300800 */
[----:B------:R-:W4:Y:S04]  /*77490*/  LDL.LU R41, [R1+0x84c] ;  /* 0x00084c0001297983 */ /* 0x000f280000300800 */
[----:B------:R0:W-:Y:S04]  /*774a0*/  STSM.16.M88.4 [R47], R20 ;  /* 0x000000142f007844 */ /* 0x0001e80000000200 */
[----:B------:R-:W4:Y:S04]  /*774b0*/  LDL.LU R40, [R1+0x85c] ;  /* 0x00085c0001287983 */ /* 0x000f280000300800 */
[----:B------:R-:W2:Y:S01]  /*774c0*/  LDL.LU R39, [R1+0x83c] ;  /* 0x00083c0001277983 */ /* 0x000ea20000300800 */
[----:B0-----:R-:W-:-:S03]  /*774d0*/  PRMT R20, R30, 0x5410, R31 ;  /* 0x000054101e147816 */ /* 0x001fc6000000001f */
[----:B------:R-:W2:Y:S04]  /*774e0*/  LDL.LU R30, [R1+0x854] ;  /* 0x00085400011e7983 */ /* 0x000ea80000300800 */
[----:B------:R-:W3:Y:S04]  /*774f0*/  LDL.LU R38, [R1+0x490] ;  /* 0x0004900001267983 */ /* 0x000ee80000300800 */
[----:B------:R-:W3:Y:S01]  /*77500*/  LDL.LU R33, [R1+0x4a0] ;  /* 0x0004a00001217983 */ /* 0x000ee20000300800 */
[----:B------:R-:W-:Y:S02]  /*77510*/  PRMT R21, R0, 0x5410, R25 ;  /* 0x0000541000157816 */ /* 0x000fe40000000019 */
[----:B------:R-:W0:Y:S01]  /*77520*/  S2R R0, SR_TID.X ;  /* 0x0000000000007919 */ /* 0x000e220000002100 */
[----:B------:R-:W2:Y:S04]  /*77530*/  LDL.LU R32, [R1+0x488] ;  /* 0x0004880001207983 */ /* 0x000ea80000300800 */
[----:B------:R-:W2:Y:S04]  /*77540*/  LDL.LU R31, [R1+0x498] ;  /* 0x00049800011f7983 */ /* 0x000ea80000300800 */
[----:B------:R-:W2:Y:S04]  /*77550*/  LDL.LU R45, [R1+0x858] ;  /* 0x00085800012d7983 */ /* 0x000ea80000300800 */
[----:B------:R-:W2:Y:S04]  /*77560*/  LDL.LU R44, [R1+0x86c] ;  /* 0x00086c00012c7983 */ /* 0x000ea80000300800 */
[----:B------:R-:W2:Y:S04]  /*77570*/  LDL.LU R43, [R1+0x850] ;  /* 0x00085000012b7983 */ /* 0x000ea80000300800 */
[----:B------:R-:W2:Y:S01]  /*77580*/  LDL.LU R34, [R1+0x864] ;  /* 0x0008640001227983 */ /* 0x000ea20000300800 */
[----:B------:R-:W-:-:S03]  /*77590*/  PRMT R22, R26, 0x5410, R29 ;  /* 0x000054101a167816 */ /* 0x000fc6000000001d */
[----:B------:R-:W2:Y:S01]  /*775a0*/  LDL.LU R42, [R1+0x49c] ;  /* 0x00049c00012a7983 */ /* 0x000ea20000300800 */
[----:B0-----:R-:W-:-:S03]  /*775b0*/  LOP3.LUT R0, R0, 0x7f, RZ, 0xc0, !PT ;  /* 0x0000007f00007812 */ /* 0x001fc600078ec0ff */
[----:B------:R-:W2:Y:S01]  /*775c0*/  LDL.LU R37, [R1+0x4b0] ;  /* 0x0004b00001257983 */ /* 0x000ea20000300800 */
[----:B------:R-:W-:Y:S01]  /*775d0*/  LEA R0, R0, UR4, 0x4 ;  /* 0x0000000400007c11 */ /* 0x000fe2000f8e20ff */
[----:B------:R-:W-:Y:S01]  /*775e0*/  BAR.SYNC.DEFER_BLOCKING 0x0 ;  /* 0x0000000000007b1d */ /* 0x000fe20000010000 */
[----:B------:R-:W-:-:S05]  /*775f0*/  PRMT R23, R27, 0x5410, R28 ;  /* 0x000054101b177816 */ /* 0x000fca000000001c */
[----:B------:R-:W-:Y:S01]  /*77600*/  ULDC UR4, c[0x0][0x248] ;  /* 0x0000920000047ab9 */ /* 0x000fe20000000800 */
[----:B------:R-:W2:Y:S04]  /*77610*/  LDL.LU R36, [R1+0x494] ;  /* 0x0004940001247983 */ /* 0x000ea80000300800 */
[----:B------:R-:W2:Y:S04]  /*77620*/  LDL.LU R35, [R1+0x4a8] ;  /* 0x0004a80001237983 */ /* 0x000ea80000300800 */
[----:B------:R-:W2:Y:S04]  /*77630*/  LDL.LU R50, [R1+0x868] ;  /* 0x0008680001327983 */ /* 0x000ea80000300800 */
[----:B------:R-:W2:Y:S04]  /*77640*/  LDL.LU R49, [R1+0x87c] ;  /* 0x00087c0001317983 */ /* 0x000ea80000300800 */
[----:B------:R-:W-:Y:S01]  /*77650*/  LDS.128 R176, [R0] ;  /* 0x0000000000b07984 */ /* 0x000fe20000000c00 */
[----:B------:R-:W-:Y:S06]  /*77660*/  BAR.SYNC.DEFER_BLOCKING 0x0 ;  /* 0x0000000000007b1d */ /* 0x000fec0000010000 */
[----:B------:R-:W2:Y:S04]  /*77670*/  LDL.LU R48, [R1+0x860] ;  /* 0x0008600001307983 */ /* 0x000ea80000300800 */
[----:B------:R4:W-:Y:S01]  /*77680*/  STSM.16.M88.4 [R47], R20 ;  /* 0x000000142f007844 */ /* 0x0009e20000000200 */
[----:B------:R-:W-:Y:S06]  /*77690*/  BAR.SYNC.DEFER_BLOCKING 0x0 ;  /* 0x0000000000007b1d */ /* 0x000fec0000010000 */
[----:B------:R-:W0:Y:S01]  /*776a0*/  LDS.128 R172, [R0] ;  /* 0x0000000000ac7984 */ /* 0x000e220000000c00 */
[----:B----4-:R-:W-:-:S02]  /*776b0*/  PRMT R20, R40, 0x5410, R41 ;  /* 0x0000541028147816 */ /* 0x010fc40000000029 */
[----:B---3--:R-:W-:Y:S02]  /*776c0*/  PRMT R22, R33, 0x5410, R38 ;  /* 0x0000541021167816 */ /* 0x008fe40000000026 */
[----:B------:R-:W3:Y:S04]  /*776d0*/  LDL.LU R38, [R1+0x874] ;  /* 0x0008740001267983 */ /* 0x000ee80000300800 */
[----:B------:R-:W4:Y:S04]  /*776e0*/  LDL.LU R46, [R1+0x4ac] ;  /* 0x0004ac00012e7983 */ /* 0x000f280000300800 */
[----:B------:R-:W4:Y:S01]  /*776f0*/  LDL.LU R41, [R1+0x4c0] ;  /* 0x0004c00001297983 */ /* 0x000f220000300800 */
[----:B--2---:R-:W-:-:S02]  /*77700*/  PRMT R21, R30, 0x5410, R39 ;  /* 0x000054101e157816 */ /* 0x004fc40000000027 */
[----:B------:R-:W-:Y:S01]  /*77710*/  PRMT R23, R31, 0x5410, R32 ;  /* 0x000054101f177816 */ /* 0x000fe20000000020 */
[----:B------:R-:W-:Y:S06]  /*77720*/  BAR.SYNC.DEFER_BLOCKING 0x0 ;  /* 0x0000000000007b1d */ /* 0x000fec0000010000 */
[----:B------:R-:W2:Y:S04]  /*77730*/  LDL.LU R40, [R1+0x4a4] ;  /* 0x0004a40001287983 */ /* 0x000ea80000300800 */
[----:B------:R-:W2:Y:S04]  /*77740*/  LDL.LU R39, [R1+0x4b8] ;  /* 0x0004b80001277983 */ /* 0x000ea80000300800 */
[----:B------:R-:W2:Y:S04]  /*77750*/  LDL.LU R55, [R1+0x878] ;  /* 0x0008780001377983 */ /* 0x000ea80000300800 */
[----:B------:R-:W2:Y:S04]  /*77760*/  LDL.LU R53, [R1+0x88c] ;  /* 0x00088c0001357983 */ /* 0x000ea80000300800 */
[----:B------:R1:W-:Y:S01]  /*77770*/  STSM.16.M88.4 [R47], R20 ;  /* 0x000000142f007844 */ /* 0x0003e20000000200 */
[----:B------:R-:W-:Y:S06]  /*77780*/  BAR.SYNC.DEFER_BLOCKING 0x0 ;  /* 0x0000000000007b1d */ /* 0x000fec0000010000 */
[----:B------:R-:W2:Y:S04]  /*77790*/  LDL.LU R52, [R1+0x870] ;  /* 0x0008700001347983 */ /* 0x000ea80000300800 */
[----:B------:R-:W0:Y:S01]  /*777a0*/  LDS.128 R168, [R0] ;  /* 0x0000000000a87984 */ /* 0x000e220000000c00 */
[----:B-1----:R-:W-:-:S02]  /*777b0*/  PRMT R22, R37, 0x5410, R42 ;  /* 0x0000541025167816 */ /* 0x002fc4000000002a */
[----:B------:R-:W-:Y:S01]  /*777c0*/  PRMT R20, R44, 0x5410, R45 ;  /* 0x000054102c147816 */ /* 0x000fe2000000002d */
[----:B------:R-:W2:Y:S01]  /*777d0*/  LDL.LU R42, [R1+0x884] ;  /* 0x00088400012a7983 */ /* 0x000ea20000300800 */
[----:B------:R-:W-:-:S03]  /*777e0*/  PRMT R21, R34, 0x5410, R43 ;  /* 0x0000541022157816 */ /* 0x000fc6000000002b */
[----:B------:R-:W2:Y:S01]  /*777f0*/  LDL.LU R51, [R1+0x4bc] ;  /* 0x0004bc0001337983 */ /* 0x000ea20000300800 */
[----:B------:R-:W-:Y:S01]  /*77800*/  PRMT R23, R35, 0x5410, R36 ;  /* 0x0000541023177816 */ /* 0x000fe20000000024 */
[----:B------:R-:W-:Y:S06]  /*77810*/  BAR.SYNC.DEFER_BLOCKING 0x0 ;  /* 0x0000000000007b1d */ /* 0x000fec0000010000 */
[----:B------:R-:W2:Y:S04]  /*77820*/  LDL.LU R45, [R1+0x4d0] ;  /* 0x0004d000012d7983 */ /* 0x000ea80000300800 */
[----:B------:R-:W2:Y:S04]  /*77830*/  LDL.LU R44, [R1+0x4b4] ;  /* 0x0004b400012c7983 */ /* 0x000ea80000300800 */
[----:B------:R-:W2:Y:S04]  /*77840*/  LDL.LU R43, [R1+0x4c8] ;  /* 0x0004c800012b7983 */ /* 0x000ea80000300800 */
[----:B------:R-:W2:Y:S04]  /*77850*/  LDL.LU R58, [R1+0x888] ;  /* 0x00088800013a7983 */ /* 0x000ea80000300800 */
[----:B------:R1:W-:Y:S04]  /*77860*/  STSM.16.M88.4 [R47], R20 ;  /* 0x000000142f007844 */ /* 0x0003e80000000200 */
[----:B------:R-:W2:Y:S04]  /*77870*/  LDL.LU R57, [R1+0x89c] ;  /* 0x00089c0001397983 */ /* 0x000ea80000300800 */
[----:B------:R-:W2:Y:S01]  /*77880*/  LDL.LU R56, [R1+0x880] ;  /* 0x0008800001387983 */ /* 0x000ea20000300800 */
[----:B------:R-:W-:Y:S01]  /*77890*/  BAR.SYNC.DEFER_BLOCKING 0x0 ;  /* 0x0000000000007b1d */ /* 0x000fe20000010000 */
[----:B-1----:R-:W-:-:S05]  /*778a0*/  PRMT R20, R49, 0x5410, R50 ;  /* 0x0000541031147816 */ /* 0x002fca0000000032 */
[----:B------:R-:W1:Y:S01]  /*778b0*/  LDS.128 R164, [R0] ;  /* 0x0000000000a47984 */ /* 0x000e620000000c00 */
[----:B----4-:R-:W-:-:S03]  /*778c0*/  PRMT R22, R41, 0x5410, R46 ;  /* 0x0000541029167816 */ /* 0x010fc6000000002e */
[----:B------:R-:W4:Y:S04]  /*778d0*/  LDL.LU R46, [R1+0x894] ;  /* 0x00089400012e7983 */ /* 0x000f280000300800 */
[----:B------:R-:W4:Y:S04]  /*778e0*/  LDL.LU R54, [R1+0x4cc] ;  /* 0x0004cc0001367983 */ /* 0x000f280000300800 */
[----:B------:R-:W4:Y:S01]  /*778f0*/  LDL.LU R50, [R1+0x4e0] ;  /* 0x0004e00001327983 */ /* 0x000f220000300800 */
[----:B---3--:R-:W-:-:S03]  /*77900*/  PRMT R21, R38, 0x5410, R48 ;  /* 0x0000541026157816 */ /* 0x008fc60000000030 */
[----:B------:R-:W3:Y:S01]  /*77910*/  LDL.LU R49, [R1+0x4c4] ;  /* 0x0004c40001317983 */ /* 0x000ee20000300800 */
[----:B--2---:R-:W-:Y:S01]  /*77920*/  PRMT R23, R39, 0x5410, R40 ;  /* 0x0000541027177816 */ /* 0x004fe20000000028 */
[----:B------:R-:W-:Y:S06]  /*77930*/  BAR.SYNC.DEFER_BLOCKING 0x0 ;  /* 0x0000000000007b1d */ /* 0x000fec0000010000 */
[----:B------:R-:W3:Y:S04]  /*77940*/  LDL.LU R48, [R1+0x4d8] ;  /* 0x0004d80001307983 */ /* 0x000ee80000300800 */
[----:B------:R-:W2:Y:S04]  /*77950*/  LDL.LU R66, [R1+0x898] ;  /* 0x0008980001427983 */ /* 0x000ea80000300800 */
[----:B------:R-:W2:Y:S04]  /*77960*/  LDL.LU R65, [R1+0x8ac] ;  /* 0x0008ac0001417983 */ /* 0x000ea80000300800 */
[----:B------:R-:W2:Y:S04]  /*77970*/  LDL.LU R64, [R1+0x890] ;  /* 0x0008900001407983 */ /* 0x000ea80000300800 */
[----:B------:R0:W-:Y:S01]  /*77980*/  STSM.16.M88.4 [R47], R20 ;  /* 0x000000142f007844 */ /* 0x0001e20000000200 */
[----:B------:R-:W-:Y:S06]  /*77990*/  BAR.SYNC.DEFER_BLOCKING 0x0 ;  /* 0x0000000000007b1d */ /* 0x000fec0000010000 */
[----:B------:R-:W1:Y:S01]  /*779a0*/  LDS.128 R160, [R0] ;  /* 0x0000000000a07984 */ /* 0x000e620000000c00 */
[----:B0-----:R-:W-:-:S02]  /*779b0*/  PRMT R20, R53, 0x5410, R55 ;  /* 0x0000541035147816 */ /* 0x001fc40000000037 */
[----:B------:R-:W-:Y:S02]  /*779c0*/  PRMT R22, R45, 0x5410, R51 ;  /* 0x000054102d167816 */ /* 0x000fe40000000033 */
        /* <DEDUP_REMOVED lines=13> */
[----:B0-----:R-:W-:-:S05]  /*77aa0*/  PRMT R20, R57, 0x5410, R58 ;  /* 0x0000541039147816 */ /* 0x001fca000000003a */
[----:B------:R-:W0:Y:S01]  /*77ab0*/  LDS.128 R156, [R0] ;  /* 0x00000000009c7984 */ /* 0x000e220000000c00 */
[----:B----4-:R-:W-:Y:S02]  /*77ac0*/  PRMT R21, R46, 0x5410, R56 ;  /* 0x000054102e157816 */ /* 0x010fe40000000038 */
[----:B------:R-:W-:Y:S02]  /*77ad0*/  PRMT R22, R50, 0x5410, R54 ;  /* 0x0000541032167816 */ /* 0x000fe40000000036 */
[----:B------:R-:W4:Y:S04]  /*77ae0*/  LDL.LU R54, [R1+0x8b4] ;  /* 0x0008b40001367983 */ /* 0x000f280000300800 */
[----:B------:R-:W4:Y:S04]  /*77af0*/  LDL.LU R59, [R1+0x4ec] ;  /* 0x0004ec00013b7983 */ /* 0x000f280000300800 */
[----:B------:R-:W4:Y:S04]  /*77b00*/  LDL.LU R58, [R1+0x500] ;  /* 0x00050000013a7983 */ /* 0x000f280000300800 */
[----:B------:R-:W4:Y:S04]  /*77b10*/  LDL.LU R57, [R1+0x4e4] ;  /* 0x0004e40001397983 */ /* 0x000f280000300800 */
[----:B------:R-:W4:Y:S01]  /*77b20*/  LDL.LU R56, [R1+0x4f8] ;  /* 0x0004f80001387983 */ /* 0x000f220000300800 */
[----:B---3--:R-:W-:Y:S01]  /*77b30*/  PRMT R23, R48, 0x5410, R49 ;  /* 0x0000541030177816 */ /* 0x008fe20000000031 */
[----:B------:R-:W-:Y:S06]  /*77b40*/  BAR.SYNC.DEFER_BLOCKING 0x0 ;  /* 0x0000000000007b1d */ /* 0x000fec0000010000 */
[----:B------:R-:W3:Y:S04]  /*77b50*/  LDL.LU R71, [R1+0x8b8] ;  /* 0x0008b80001477983 */ /* 0x000ee80000300800 */
[----:B------:R-:W3:Y:S04]  /*77b60*/  LDL.LU R70, [R1+0x8cc] ;  /* 0x0008cc0001467983 */ /* 0x000ee80000300800 */
[----:B------:R-:W3:Y:S04]  /*77b70*/  LDL.LU R69, [R1+0x8b0] ;  /* 0x0008b00001457983 */ /* 0x000ee80000300800 */
[----:B------:R-:W3:Y:S04]  /*77b80*/  LDL.LU R68, [R1+0x8c4] ;  /* 0x0008c40001447983 */ /* 0x000ee80000300800 */
[----:B------:R2:W-:Y:S01]  /*77b90*/  STSM.16.M88.4 [R47], R20 ;  /* 0x000000142f007844 */ /* 0x0005e20000000200 */
[----:B------:R-:W-:Y:S06]  /*77ba0*/  BAR.SYNC.DEFER_BLOCKING 0x0 ;  /* 0x0000000000007b1d */ /* 0x000fec0000010000 */
[----:B------:R-:W3:Y:S04]  /*77bb0*/  LDL.LU R67, [R1+0x4fc] ;  /* 0x0004fc0001437983 */ /* 0x000ee80000300800 */
[----:B------:R-:W0:Y:S01]  /*77bc0*/  LDS.128 R152, [R0] ;  /* 0x0000000000987984 */ /* 0x000e220000000c00 */
[----:B--2---:R-:W-:-:S02]  /*77bd0*/  PRMT R20, R65, 0x5410, R66 ;  /* 0x0000541041147816 */ /* 0x004fc40000000042 */
[----:B------:R-:W-:Y:S01]  /*77be0*/  PRMT R21, R51, 0x5410, R64 ;  /* 0x0000541033157816 */ /* 0x000fe20000000040 */
[----:B------:R-:W2:Y:S04]  /*77bf0*/  LDL.LU R66, [R1+0x510] ;  /* 0x0005100001427983 */ /* 0x000ea80000300800 */
[----:B------:R-:W2:Y:S01]  /*77c00*/  LDL.LU R65, [R1+0x4f4] ;  /* 0x0004f40001417983 */ /* 0x000ea20000300800 */
[----:B------:R-:W-:-:S03]  /*77c10*/  PRMT R22, R55, 0x5410, R63 ;  /* 0x0000541037167816 */ /* 0x000fc6000000003f */
[----:B------:R-:W2:Y:S04]  /*77c20*/  LDL.LU R64, [R1+0x508] ;  /* 0x0005080001407983 */ /* 0x000ea80000300800 */
[----:B------:R-:W2:Y:S01]  /*77c30*/  LDL.LU R63, [R1+0x8c8] ;  /* 0x0008c800013f7983 */ /* 0x000ea20000300800 */
[----:B------:R-:W-:Y:S01]  /*77c40*/  PRMT R23, R52, 0x5410, R53 ;  /* 0x0000541034177816 */ /* 0x000fe20000000035 */
[----:B------:R-:W-:Y:S06]  /*77c50*/  BAR.SYNC.DEFER_BLOCKING 0x0 ;  /* 0x0000000000007b1d */ /* 0x000fec0000010000 */
[----:B------:R1:W-:Y:S02]  /*77c60*/  STSM.16.M88.4 [R47], R20 ;  /* 0x000000142f007844 */ /* 0x0003e40000000200 */
[----:B------:R-:W-:Y:S01]  /*77c70*/  BAR.SYNC.DEFER_BLOCKING 0x0 ;  /* 0x0000000000007b1d */ /* 0x000fe20000010000 */
[----:B-1----:R-:W-:-:S05]  /*77c80*/  PRMT R20, R61, 0x5410, R62 ;  /* 0x000054103d147816 */ /* 0x002fca000000003e */
[----:B------:R-:W2:Y:S04]  /*77c90*/  LDL.LU R62, [R1+0x8dc] ;  /* 0x0008dc00013e7983 */ /* 0x000ea80000300800 */
[----:B------:R-:W2:Y:S04]  /*77ca0*/  LDL.LU R61, [R1+0x8c0] ;  /* 0x0008c000013d7983 */ /* 0x000ea80000300800 */
[----:B------:R-:W1:Y:S01]  /*77cb0*/  LDS.128 R148, [R0] ;  /* 0x0000000000947984 */ /* 0x000e620000000c00 */
[----:B----4-:R-:W-:-:S03]  /*77cc0*/  PRMT R21, R54, 0x5410, R60 ;  /* 0x0000541036157816 */ /* 0x010fc6000000003c */
[----:B------:R-:W4:Y:S01]  /*77cd0*/  LDL.LU R60, [R1+0x8d4] ;  /* 0x0008d400013c7983 */ /* 0x000f220000300800 */
[----:B------:R-:W-:-:S03]  /*77ce0*/  PRMT R22, R58, 0x5410, R59 ;  /* 0x000054103a167816 */ /* 0x000fc6000000003b */
[----:B------:R-:W4:Y:S04]  /*77cf0*/  LDL.LU R59, [R1+0x50c] ;  /* 0x00050c00013b7983 */ /* 0x000f280000300800 */
[----:B------:R-:W4:Y:S01]  /*77d00*/  LDL.LU R58, [R1+0x520] ;  /* 0x00052000013a7983 */ /* 0x000f220000300800 */
[----:B------:R-:W-:-:S03]  /*77d10*/  PRMT R23, R56, 0x5410, R57 ;  /* 0x0000541038177816 */ /* 0x000fc60000000039 */
[----:B------:R-:W4:Y:S04]  /*77d20*/  LDL.LU R57, [R1+0x504] ;  /* 0x0005040001397983 */ /* 0x000f280000300800 */
[----:B------:R-:W4:Y:S01]  /*77d30*/  LDL.LU R56, [R1+0x518] ;  /* 0x0005180001387983 */ /* 0x000f220000300800 */
[----:B------:R-:W-:Y:S06]  /*77d40*/  BAR.SYNC.DEFER_BLOCKING 0x0 ;  /* 0x0000000000007b1d */ /* 0x000fec0000010000 */
[----:B------:R3:W-:Y:S02]  /*77d50*/  STSM.16.M88.4 [R47], R20 ;  /* 0x000000142f007844 */ /* 0x0007e40000000200 */
[----:B------:R-:W-:Y:S06]  /*77d60*/  BAR.SYNC.DEFER_BLOCKING 0x0 ;  /* 0x0000000000007b1d */ /* 0x000fec0000010000 */
[----:B------:R-:W1:Y:S01]  /*77d70*/  LDS.128 R144, [R0] ;  /* 0x0000000000907984 */ /* 0x000e620000000c00 */
[----:B---3--:R-:W-:-:S02]  /*77d80*/  PRMT R20, R70, 0x5410, R71 ;  /* 0x0000541046147816 */ /* 0x008fc40000000047 */
[----:B------:R-:W-:Y:S01]  /*77d90*/  PRMT R21, R68, 0x5410, R69 ;  /* 0x0000541044157816 */ /* 0x000fe20000000045 */
[----:B------:R-:W3:Y:S01]  /*77da0*/  LDL.LU R71, [R1+0x8d8] ;  /* 0x0008d80001477983 */ /* 0x000ee20000300800 */
[----:B--2---:R-:W-:-:S03]  /*77db0*/  PRMT R22, R66, 0x5410, R67 ;  /* 0x0000541042167816 */ /* 0x004fc60000000043 */
[----:B------:R-:W3:Y:S01]  /*77dc0*/  LDL.LU R70, [R1+0x8ec] ;  /* 0x0008ec0001467983 */ /* 0x000ee20000300800 */
[----:B------:R-:W-:Y:S01]  /*77dd0*/  PRMT R23, R64, 0x5410, R65 ;  /* 0x0000541040177816 */ /* 0x000fe20000000041 */
[----:B------:R-:W-:Y:S06]  /*77de0*/  BAR.SYNC.DEFER_BLOCKING 0x0 ;  /* 0x0000000000007b1d */ /* 0x000fec0000010000 */
[----:B------:R-:W2:Y:S04]  /*77df0*/  LDL.LU R69, [R1+0x8d0] ;  /* 0x0008d00001457983 */ /* 0x000ea80000300800 */
[----:B------:R-:W2:Y:S04]  /*77e00*/  LDL.LU R68, [R1+0x8e4] ;  /* 0x0008e40001447983 */ /* 0x000ea80000300800 */
[----:B------:R-:W2:Y:S04]  /*77e10*/  LDL.LU R67, [R1+0x51c] ;  /* 0x00051c0001437983 */ /* 0x000ea80000300800 */
[----:B------:R-:W2:Y:S04]  /*77e20*/  LDL.LU R66, [R1+0x534] ;  /* 0x0005340001427983 */ /* 0x000ea80000300800 */
[----:B------:R-:W2:Y:S04]  /*77e30*/  LDL.LU R65, [R1+0x514] ;  /* 0x0005140001417983 */ /* 0x000ea80000300800 */
[----:B------:R-:W2:Y:S04]  /*77e40*/  LDL.LU R64, [R1+0x52c] ;  /* 0x00052c0001407983 */ /* 0x000ea80000300800 */
[----:B------:R0:W-:Y:S01]  /*77e50*/  STSM.16.M88.4 [R47], R20 ;  /* 0x000000142f007844 */ /* 0x0001e20000000200 */
[----:B------:R-:W-:Y:S01]  /*77e60*/  BAR.SYNC.DEFER_BLOCKING 0x0 ;  /* 0x0000000000007b1d */ /* 0x000fe20000010000 */
[----:B0-----:R-:W-:-:S05]  /*77e70*/  PRMT R20, R62, 0x5410, R63 ;  /* 0x000054103e147816 */ /* 0x001fca000000003f */
[----:B------:R-:W2:Y:S04]  /*77e80*/  LDL.LU R63, [R1+0x8e8] ;  /* 0x0008e800013f7983 */ /* 0x000ea80000300800 */
[----:B------:R-:W2:Y:S04]  /*77e90*/  LDL.LU R62, [R1+0x8fc] ;  /* 0x0008fc00013e7983 */ /* 0x000ea80000300800 */
[----:B------:R-:W0:Y:S01]  /*77ea0*/  LDS.128 R140, [R0] ;  /* 0x00000000008c7984 */ /* 0x000e220000000c00 */
[----:B----4-:R-:W-:-:S03]  /*77eb0*/  PRMT R21, R60, 0x5410, R61 ;  /* 0x000054103c157816 */ /* 0x010fc6000000003d */
[----:B------:R-:W4:Y:S04]  /*77ec0*/  LDL.LU R61, [R1+0x8e0] ;  /* 0x0008e000013d7983 */ /* 0x000f280000300800 */
        /* <DEDUP_REMOVED lines=10> */
[----:B------:R-:W0:Y:S01]  /*77f70*/  LDS.128 R136, [R0] ;  /* 0x0000000000887984 */ /* 0x000e220000000c00 */
[----:B---3--:R-:W-:-:S03]  /*77f80*/  PRMT R20, R70, 0x5410, R71 ;  /* 0x0000541046147816 */ /* 0x008fc60000000047 */
[----:B------:R-:W3:Y:S04]  /*77f90*/  LDL.LU R71, [R1+0x8f8] ;  /* 0x0008f80001477983 */ /* 0x000ee80000300800 */
[----:B------:R-:W3:Y:S01]  /*77fa0*/  LDL.LU R70, [R1+0x90c] ;  /* 0x00090c0001467983 */ /* 0x000ee20000300800 */
[----:B--2---:R-:W-:-:S03]  /*77fb0*/  PRMT R21, R68, 0x5410, R69 ;  /* 0x0000541044157816 */ /* 0x004fc60000000045 */
[----:B------:R-:W2:Y:S04]  /*77fc0*/  LDL.LU R69, [R1+0x8f0] ;  /* 0x0008f00001457983 */ /* 0x000ea80000300800 */
[----:B------:R-:W2:Y:S01]  /*77fd0*/  LDL.LU R68, [R1+0x904] ;  /* 0x0009040001447983 */ /* 0x000ea20000300800 */
[----:B------:R-:W-:-:S03]  /*77fe0*/  PRMT R22, R66, 0x5410, R67 ;  /* 0x0000541042167816 */ /* 0x000fc60000000043 */
[----:B------:R-:W2:Y:S04]  /*77ff0*/  LDL.LU R67, [R1+0x540] ;  /* 0x0005400001437983 */ /* 0x000ea80000300800 */
[----:B------:R-:W2:Y:S01]  /*78000*/  LDL.LU R66, [R1+0x554] ;  /* 0x0005540001427983 */ /* 0x000ea20000300800 */
[----:B------:R-:W-:Y:S01]  /*78010*/  PRMT R23, R64, 0x5410, R65 ;  /* 0x0000541040177816 */ /* 0x000fe20000000041 */
[----:B------:R-:W-:Y:S06]  /*78020*/  BAR.SYNC.DEFER_BLOCKING 0x0 ;  /* 0x0000000000007b1d */ /* 0x000fec0000010000 */
[----:B------:R-:W2:Y:S04]  /*78030*/  LDL.LU R65, [R1+0x538] ;  /* 0x0005380001417983 */ /* 0x000ea80000300800 */
[----:B------:R-:W2:Y:S04]  /*78040*/  LDL.LU R64, [R1+0x54c] ;  /* 0x00054c0001407983 */ /* 0x000ea80000300800 */
[----:B------:R1:W-:Y:S01]  /*78050*/  STSM.16.M88.4 [R47], R20 ;  /* 0x000000142f007844 */ /* 0x0003e20000000200 */
[----:B------:R-:W-:Y:S01]  /*78060*/  BAR.SYNC.DEFER_BLOCKING 0x0 ;  /* 0x0000000000007b1d */ /* 0x000fe20000010000 */
[----:B-1----:R-:W-:-:S05]  /*78070*/  PRMT R20, R62, 0x5410, R63 ;  /* 0x000054103e147816 */ /* 0x002fca000000003f */
[----:B------:R-:W2:Y:S04]  /*78080*/  LDL.LU R63, [R1+0x908] ;  /* 0x00090800013f7983 */ /* 0x000ea80000300800 */
[----:B------:R-:W2:Y:S04]  /*78090*/  LDL.LU R62, [R1+0x91c] ;  /* 0x00091c00013e7983 */ /* 0x000ea80000300800 */
[----:B------:R-:W1:Y:S01]  /*780a0*/  LDS.128 R132, [R0] ;  /* 0x0000000000847984 */ /* 0x000e620000000c00 */
        /* <DEDUP_REMOVED lines=75> */
[----:B------:R-:W-:Y:S01]  /*78560*/  BAR.SYNC.DEFER_BLOCKING 0x0 ;  /* 0x0000000000007b1d */ /* 0x000fe20000010000 */
[----:B------:R-:W-:-:S05]  /*78570*/  VIADD R11, R214, UR5 ;  /* 0x00000005d60b7c36 */ /* 0x000fca0008000000 */
[----:B------:R-:W-:Y:S02]  /*78580*/  ULDC UR5, c[0x0][0x248] ;  /* 0x0000920000057ab9 */ /* 0x000fe40000000800 */
[----:B------:R-:W-:Y:S01]  /*78590*/  VIADD R18, R11, UR5 ;  /* 0x000000050b127c36 */ /* 0x000fe20008000000 */
[----:B------:R-:W-:Y:S01]  /*785a0*/  ULDC UR5, c[0x0][0x248] ;  /* 0x0000920000057ab9 */ /* 0x000fe20000000800 */
[----:B------:R-:W1:Y:S02]  /*785b0*/  LDS.128 R112, [R0] ;  /* 0x0000000000707984 */ /* 0x000e640000000c00 */
[----:B------:R-:W-:Y:S01]  /*785c0*/  VIADD R19, R18, UR5 ;  /* 0x0000000512137c36 */ /* 0x000fe20008000000 */
[----:B------:R-:W-:Y:S01]  /*785d0*/  ULDC UR5, c[0x0][0x248] ;  /* 0x0000920000057ab9 */ /* 0x000fe20000000800 */
[----:B---3--:R-:W-:Y:S02]  /*785e0*/  PRMT R20, R70, 0x5410, R71 ;  /* 0x0000541046147816 */ /* 0x008fe40000000047 */
[----:B------:R-:W-:Y:S01]  /*785f0*/  VIADD R24, R19, UR5 ;  /* 0x0000000513187c36 */ /* 0x000fe20008000000 */
[----:B------:R-:W3:Y:S01]  /*78600*/  LDL.LU R71, [R1+0x958] ;  /* 0x0009580001477983 */ /* 0x000ee20000300800 */
[----:B------:R-:W-:-:S03]  /*78610*/  ULDC UR5, c[0x0][0x248] ;  /* 0x0000920000057ab9 */ /* 0x000fc60000000800 */
[----:B------:R-:W3:Y:S01]  /*78620*/  LDL.LU R70, [R1+0x96c] ;  /* 0x00096c0001467983 */ /* 0x000ee20000300800 */
[----:B------:R-:W-:Y:S01]  /*78630*/  VIADD R25, R24, UR5 ;  /* 0x0000000518197c36 */ /* 0x000fe20008000000 */
[----:B------:R-:W-:Y:S01]  /*78640*/  ULDC UR5, c[0x0][0x248] ;  /* 0x0000920000057ab9 */ /* 0x000fe20000000800 */
[----:B--2---:R-:W-:Y:S02]  /*78650*/  PRMT R21, R68, 0x5410, R69 ;  /* 0x0000541044157816 */ /* 0x004fe40000000045 */
[----:B------:R-:W2:Y:S04]  /*78660*/  LDL.LU R69, [R1+0x950] ;  /* 0x0009500001457983 */ /* 0x000ea80000300800 */
[----:B------:R-:W2:Y:S01]  /*78670*/  LDL.LU R68, [R1+0x964] ;  /* 0x0009640001447983 */ /* 0x000ea20000300800 */
[----:B------:R-:W-:-:S03]  /*78680*/  PRMT R22, R66, 0x5410, R67 ;  /* 0x0000541042167816 */ /* 0x000fc60000000043 */
[----:B------:R-:W2:Y:S01]  /*78690*/  LDL.LU R67, [R1+0x5a0] ;  /* 0x0005a00001437983 */ /* 0x000ea20000300800 */
[----:B------:R-:W-:Y:S01]  /*786a0*/  VIADD R26, R25, UR5 ;  /* 0x00000005191a7c36 */ /* 0x000fe20008000000 */
[----:B------:R-:W-:Y:S02]  /*786b0*/  ULDC UR5, c[0x0][0x248] ;  /* 0x0000920000057ab9 */ /* 0x000fe40000000800 */
[----:B------:R-:W2:Y:S01]  /*786c0*/  LDL.LU R66, [R1+0x5e0] ;  /* 0x0005e00001427983 */ /* 0x000ea20000300800 */
[----:B------:R-:W-:Y:S01]  /*786d0*/  VIADD R27, R26, UR5 ;  /* 0x000000051a1b7c36 */ /* 0x000fe20008000000 */
[----:B------:R-:W-:-:S03]  /*786e0*/  ULDC UR5, c[0x0][0x248] ;  /* 0x0000920000057ab9 */ /* 0x000fc60000000800 */
[----:B------:R-:W-:Y:S01]  /*786f0*/  VIADD R28, R27, UR4 ;  /* 0x000000041b1c7c36 */ /* 0x000fe20008000000 */
[----:B------:R-:W-:Y:S01]  /*78700*/  ULDC UR4, c[0x0][0x248] ;  /* 0x0000920000047ab9 */ /* 0x000fe20000000800 */
[----:B------:R-:W-:Y:S01]  /*78710*/  PRMT R23, R64, 0x5410, R65 ;  /* 0x0000541040177816 */ /* 0x000fe20000000041 */
[----:B------:R-:W-:Y:S06]  /*78720*/  BAR.SYNC.DEFER_BLOCKING 0x0 ;  /* 0x0000000000007b1d */ /* 0x000fec0000010000 */
[----:B------:R-:W2:Y:S04]  /*78730*/  LDL.LU R65, [R1+0x598] ;  /* 0x0005980001417983 */ /* 0x000ea80000300800 */
[----:B------:R-:W2:Y:S04]  /*78740*/  LDL.LU R64, [R1+0x5ac] ;  /* 0x0005ac0001407983 */ /* 0x000ea80000300800 */
[----:B------:R0:W-:Y:S01]  /*78750*/  STSM.16.M88.4 [R47], R20 ;  /* 0x000000142f007844 */ /* 0x0001e20000000200 */
[----:B------:R-:W-:Y:S01]  /*78760*/  VIADD R29, R28, UR5 ;  /* 0x000000051c1d7c36 */ /* 0x000fe20008000000 */
[----:B------:R-:W-:Y:S01]  /*78770*/  ULDC UR5, c[0x0][0x248] ;  /* 0x0000920000057ab9 */ /* 0x000fe20000000800 */
[----:B------:R-:W-:Y:S01]  /*78780*/  ISETP.LT.AND P0, PT, R212, UR30, !P6 ;  /* 0x0000001ed4007c0c */ /* 0x000fe2000f701270 */
[----:B------:R-:W-:Y:S01]  /*78790*/  BAR.SYNC.DEFER_BLOCKING 0x0 ;  /* 0x0000000000007b1d */ /* 0x000fe20000010000 */
[----:B0-----:R-:W-:-:S05]  /*787a0*/  PRMT R20, R62, 0x5410, R63 ;  /* 0x000054103e147816 */ /* 0x001fca000000003f */
[----:B------:R-:W2:Y:S04]  /*787b0*/  LDL.LU R63, [R1+0x968] ;  /* 0x00096800013f7983 */ /* 0x000ea80000300800 */
[----:B------:R-:W2:Y:S01]  /*787c0*/  LDL.LU R62, [R1+0x9cc] ;  /* 0x0009cc00013e7983 */ /* 0x000ea20000300800 */
[----:B------:R-:W-:Y:S01]  /*787d0*/  VIADD R30, R29, UR4 ;  /* 0x000000041d1e7c36 */ /* 0x000fe20008000000 */
[----:B------:R-:W-:-:S03]  /*787e0*/  ULDC UR4, c[0x0][0x248] ;  /* 0x0000920000047ab9 */ /* 0x000fc60000000800 */
[----:B------:R-:W-:Y:S01]  /*787f0*/  VIADD R31, R30, UR4 ;  /* 0x000000041e1f7c36 */ /* 0x000fe20008000000 */
[----:B------:R-:W-:Y:S01]  /*78800*/  ULDC UR4, c[0x0][0x248] ;  /* 0x0000920000047ab9 */ /* 0x000fe20000000800 */
[----:B------:R-:W-:Y:S01]  /*78810*/  ISETP.LT.AND P1, PT, R213, UR31, !P6 ;  /* 0x0000001fd5007c0c */ /* 0x000fe2000f721270 */
[----:B------:R-:W0:Y:S01]  /*78820*/  LDS.128 R108, [R0] ;  /* 0x00000000006c7984 */ /* 0x000e220000000c00 */
[----:B------:R-:W-:Y:S01]  /*78830*/  VIADD R32, R31, UR4 ;  /* 0x000000041f207c36 */ /* 0x000fe20008000000 */
[----:B------:R-:W-:-:S03]  /*78840*/  ULDC UR4, c[0x0][0x248] ;  /* 0x0000920000047ab9 */ /* 0x000fc60000000800 */
        /* <DEDUP_REMOVED lines=21> */
[----:B------:R-:W-:Y:S01]  /*789a0*/  ULDC UR4, c[0x0][0x248] ;  /* 0x0000920000047ab9 */ /* 0x000fe20000000800 */
[----:B----4-:R-:W-:Y:S02]  /*789b0*/  PRMT R21, R60, 0x5410, R61 ;  /* 0x000054103c157816 */ /* 0x010fe4000000003d */
        /* <DEDUP_REMOVED lines=8> */
[----:B------:R-:W-:Y:S01]  /*78a40*/  VIADD R44, R43, UR4 ;  /* 0x000000042b2c7c36 */ /* 0x000fe20008000000 */
[----:B------:R-:W-:Y:S01]  /*78a50*/  ULDC UR4, c[0x0][0x248] ;  /* 0x0000920000047ab9 */ /* 0x000fe20000000800 */
[----:B------:R-:W-:Y:S01]  /*78a60*/  LOP3.LUT R7, R7, 0x7fffffff, RZ, 0xc0, !PT ;  /* 0x7fffffff07077812 */ /* 0x000fe200078ec0ff */
[----:B------:R-:W-:Y:S01]  /*78a70*/  BAR.SYNC.DEFER_BLOCKING 0x0 ;  /* 0x0000000000007b1d */ /* 0x000fe20000010000 */
[----:B------:R-:W-:-:S04]  /*78a80*/  VIADD R45, R44, UR5 ;  /* 0x000000052c2d7c36 */ /* 0x000fc80008000000 */
[----:B------:R-:W-:Y:S01]  /*78a90*/  VIADD R46, R45, UR4 ;  /* 0x000000042d2e7c36 */ /* 0x000fe20008000000 */
[----:B------:R-:W-:Y:S01]  /*78aa0*/  ULDC UR4, c[0x0][0x248] ;  /* 0x0000920000047ab9 */ /* 0x000fe20000000800 */
[----:B------:R-:W-:Y:S02]  /*78ab0*/  ULDC UR5, c[0x0][0x248] ;  /* 0x0000920000057ab9 */ /* 0x000fe40000000800 */
[----:B------:R-:W-:Y:S01]  /*78ac0*/  VIADD R48, R46, UR4 ;  /* 0x000000042e307c36 */ /* 0x000fe20008000000 */
[----:B------:R-:W-:-:S03]  /*78ad0*/  ULDC UR4, c[0x0][0x248] ;  /* 0x0000920000047ab9 */ /* 0x000fc60000000800 */
[----:B------:R-:W-:Y:S01]  /*78ae0*/  VIADD R49, R48, UR4 ;  /* 0x0000000430317c36 */ /* 0x000fe20008000000 */
[----:B------:R-:W-:Y:S01]  /*78af0*/  @P0 LOP3.LUT R7, R7, 0x80000000, RZ, 0xfc, !PT ;  /* 0x8000000007070812 */ /* 0x000fe200078efcff */
[----:B------:R-:W-:Y:S02]  /*78b00*/  ULDC UR4, c[0x0][0x248] ;  /* 0x0000920000047ab9 */ /* 0x000fe40000000800 */
[----:B------:R-:W-:Y:S01]  /*78b10*/  VIADD R50, R49, UR5 ;  /* 0x0000000531327c36 */ /* 0x000fe20008000000 */
[----:B------:R-:W-:Y:S01]  /*78b20*/  LOP3.LUT R7, R7, 0xbfffffff, RZ, 0xc0, !PT ;  /* 0xbfffffff07077812 */ /* 0x000fe200078ec0ff */
[----:B------:R-:W-:Y:S02]  /*78b30*/  ULDC UR5, c[0x0][0x248] ;  /* 0x0000920000057ab9 */ /* 0x000fe40000000800 */
[----:B------:R-:W-:Y:S01]  /*78b40*/  VIADD R51, R50, UR4 ;  /* 0x0000000432337c36 */ /* 0x000fe20008000000 */
[----:B------:R-:W-:Y:S01]  /*78b50*/  ULDC UR4, c[0x0][0x248] ;  /* 0x0000920000047ab9 */ /* 0x000fe20000000800 */
[----:B------:R-:W-:-:S02]  /*78b60*/  @P1 LOP3.LUT R7, R7, 0x40000000, RZ, 0xfc, !PT ;  /* 0x4000000007071812 */ /* 0x000fc400078efcff */
[----:B------:R-:W-:Y:S01]  /*78b70*/  VIADD R52, R51, UR4 ;  /* 0x0000000433347c36 */ /* 0x000fe20008000000 */
[----:B------:R-:W-:Y:S01]  /*78b80*/  ULDC UR4, c[0x0][0x248] ;  /* 0x0000920000047ab9 */ /* 0x000fe20000000800 */
[----:B------:R-:W-:Y:S02]  /*78b90*/  LOP3.LUT R7, R7, 0xdfffffff, RZ, 0xc0, !PT ;  /* 0xdfffffff07077812 */ /* 0x000fe400078ec0ff */
[----:B------:R-:W-:Y:S01]  /*78ba0*/  VIADD R55, R52, UR4 ;  /* 0x0000000434377c36 */ /* 0x000fe20008000000 */
[----:B------:R-:W-:Y:S01]  /*78bb0*/  ISETP.LT.AND P0, PT, R215, UR33, !P6 ;  /* 0x00000021d7007c0c */ /* 0x000fe2000f701270 */
[----:B------:R-:W-:Y:S01]  /*78bc0*/  ULDC UR4, c[0x0][0x248] ;  /* 0x0000920000047ab9 */ /* 0x000fe20000000800 */
[----:B------:R-:W-:Y:S01]  /*78bd0*/  @P2 LOP3.LUT R7, R7, 0x20000000, RZ, 0xfc, !PT ;  /* 0x2000000007072812 */ /* 0x000fe200078efcff */
[----:B------:R-:W-:Y:S01]  /*78be0*/  VIADD R53, R55, UR5 ;  /* 0x0000000537357c36 */ /* 0x000fe20008000000 */
[----:B------:R-:W-:Y:S01]  /*78bf0*/  ISETP.LT.AND P1, PT, R216, UR34, !P6 ;  /* 0x00000022d8007c0c */ /* 0x000fe2000f721270 */
[----:B------:R-:W-:Y:S01]  /*78c00*/  ULDC UR5, c[0x0][0x248] ;  /* 0x0000920000057ab9 */ /* 0x000fe20000000800 */
[----:B------:R-:W-:Y:S01]  /*78c10*/  LOP3.LUT R7, R7, 0xf7ffffff, RZ, 0xc0, !PT ;  /* 0xf7ffffff07077812 */ /* 0x000fe200078ec0ff */
[----:B------:R-:W-:Y:S01]  /*78c20*/  VIADD R54, R53, UR4 ;  /* 0x0000000435367c36 */ /* 0x000fe20008000000 */
[----:B------:R-:W-:-:S02]  /*78c30*/  ULDC UR4, c[0x0][0x248] ;  /* 0x0000920000047ab9 */ /* 0x000fc40000000800 */
[----:B------:R-:W-:Y:S01]  /*78c40*/  LOP3.LUT R7, R7, 0xefffffff, RZ, 0xc0, !PT ;  /* 0xefffffff07077812 */ /* 0x000fe200078ec0ff */
[----:B------:R-:W-:Y:S01]  /*78c50*/  VIADD R181, R54, UR4 ;  /* 0x0000000436b57c36 */ /* 0x000fe20008000000 */
[----:B------:R-:W-:Y:S02]  /*78c60*/  ULDC UR4, c[0x0][0x248] ;  /* 0x0000920000047ab9 */ /* 0x000fe40000000800 */
[----:B------:R-:W-:Y:S01]  /*78c70*/  @P0 LOP3.LUT R7, R7, 0x10000000, RZ, 0xfc, !PT ;  /* 0x1000000007070812 */ /* 0x000fe200078efcff */
        /* <DEDUP_REMOVED lines=9> */
[----:B------:R-:W-:-:S03]  /*78d10*/  ULDC UR4, c[0x0][0x248] ;  /* 0x0000920000047ab9 */ /* 0x000fc60000000800 */
[----:B------:R-:W-:Y:S01]  /*78d20*/  VIADD R185, R182, UR4 ;  /* 0x00000004b6b97c36 */ /* 0x000fe20008000000 */
[----:B------:R-:W-:Y:S01]  /*78d30*/  ULDC UR4, c[0x0][0x248] ;  /* 0x0000920000047ab9 */ /* 0x000fe20000000800 */
[----:B------:R-:W-:Y:S02]  /*78d40*/  @P0 LOP3.LUT R7, R7, 0x4000000, RZ, 0xfc, !PT ;  /* 0x0400000007070812 */ /* 0x000fe400078efcff */
[----:B------:R-:W-:Y:S01]  /*78d50*/  ISETP.LT.AND P1, PT, R219, UR37, !P6 ;  /* 0x00000025db007c0c */ /* 0x000fe2000f721270 */
[----:B------:R-:W-:Y:S01]  /*78d60*/  VIADD R187, R185, UR4 ;  /* 0x00000004b9bb7c36 */ /* 0x000fe20008000000 */
[----:B------:R-:W-:Y:S01]  /*78d70*/  LOP3.LUT R7, R7, 0xfdffffff, RZ, 0xc0, !PT ;  /* 0xfdffffff07077812 */ /* 0x000fe200078ec0ff */
[----:B------:R-:W-:Y:S02]  /*78d80*/  ULDC UR4, c[0x0][0x248] ;  /* 0x0000920000047ab9 */ /* 0x000fe40000000800 */
[----:B------:R-:W-:Y:S01]  /*78d90*/  VIADD R184, R187, UR5 ;  /* 0x00000005bbb87c36 */ /* 0x000fe20008000000 */
[----:B------:R-:W-:Y:S01]  /*78da0*/  @P2 LOP3.LUT R7, R7, 0x2000000, RZ, 0xfc, !PT ;  /* 0x0200000007072812 */ /* 0x000fe200078efcff */
[----:B------:R-:W-:Y:S01]  /*78db0*/  ULDC UR5, c[0x0][0x248] ;  /* 0x0000920000057ab9 */ /* 0x000fe20000000800 */
[----:B------:R-:W-:Y:S01]  /*78dc0*/  ISETP.LT.AND P0, PT, R220, UR38, !P6 ;  /* 0x00000026dc007c0c */ /* 0x000fe2000f701270 */
[----:B------:R-:W-:Y:S01]  /*78dd0*/  VIADD R186, R184, UR4 ;  /* 0x00000004b8ba7c36 */ /* 0x000fe20008000000 */
[----:B------:R-:W-:Y:S01]  /*78de0*/  LOP3.LUT R7, R7, 0xfeffffff, RZ, 0xc0, !PT ;  /* 0xfeffffff07077812 */ /* 0x000fe200078ec0ff */
[----:B------:R-:W-:-:S02]  /*78df0*/  ULDC UR4, c[0x0][0x248] ;  /* 0x0000920000047ab9 */ /* 0x000fc40000000800 */
[----:B------:R-:W-:Y:S01]  /*78e00*/  VIADD R189, R186, UR4 ;  /* 0x00000004babd7c36 */ /* 0x000fe20008000000 */
[----:B------:R-:W-:Y:S01]  /*78e10*/  @P1 LOP3.LUT R7, R7, 0x1000000, RZ, 0xfc, !PT ;  /* 0x0100000007071812 */ /* 0x000fe200078efcff */
[----:B------:R-:W-:Y:S01]  /*78e20*/  ULDC UR4, c[0x0][0x248] ;  /* 0x0000920000047ab9 */ /* 0x000fe20000000800 */
        /* <DEDUP_REMOVED lines=90> */
[----:B------:R3:W-:Y:S01]  /*793d0*/  STSM.16.M88.4 [R47], R20 ;  /* 0x000000142f007844 */ /* 0x0007e20000000200 */
[----:B------:R-:W-:Y:S01]  /*793e0*/  ISETP.LT.AND P1, PT, R234, UR52, !P6 ;  /* 0x00000034ea007c0c */ /* 0x000fe2000f721270 */
[----:B------:R-:W-:Y:S01]  /*793f0*/  VIADD R219, R217, UR4 ;  /* 0x00000004d9db7c36 */ /* 0x000fe20008000000 */
[----:B------:R-:W-:Y:S01]  /*79400*/  LOP3.LUT R7, R7, 0xfffffbff, RZ, 0xc0, !PT ;  /* 0xfffffbff07077812 */ /* 0x000fe200078ec0ff */
[----:B------:R-:W-:Y:S03]  /*79410*/  BAR.SYNC.DEFER_BLOCKING 0x0 ;  /* 0x0000000000007b1d */ /* 0x000fe60000010000 */
[----:B------:R-:W-:-:S03]  /*79420*/  @P2 LOP3.LUT R7, R7, 0x400, RZ, 0xfc, !PT ;  /* 0x0000040007072812 */ /* 0x000fc600078efcff */
[----:B------:R-:W-:Y:S01]  /*79430*/  ULDC UR4, c[0x0][0x248] ;  /* 0x0000920000047ab9 */ /* 0x000fe20000000800 */
[----:B------:R-:W-:Y:S01]  /*79440*/  ULDC UR5, c[0x0][0x248] ;  /* 0x0000920000057ab9 */ /* 0x000fe20000000800 */
[----:B------:R-:W-:Y:S01]  /*79450*/  VIADD R221, R219, UR4 ;  /* 0x00000004dbdd7c36 */ /* 0x000fe20008000000 */
[----:B------:R-:W-:Y:S01]  /*79460*/  ULDC UR4, c[0x0][0x248] ;  /* 0x0000920000047ab9 */ /* 0x000fe20000000800 */
[----:B------:R-:W-:Y:S02]  /*79470*/  ISETP.LT.AND P0, PT, R235, UR53, !P6 ;  /* 0x00000035eb007c0c */ /* 0x000fe4000f701270 */
        /* <DEDUP_REMOVED lines=16> */
[----:B------:R-:W0:Y:S01]  /*79580*/  LDS.128 R104, [R0] ;  /* 0x0000000000687984 */ /* 0x000e220000000c00 */
[----:B------:R-:W-:Y:S01]  /*79590*/  ULDC UR4, c[0x0][0x248] ;  /* 0x0000920000047ab9 */ /* 0x000fe20000000800 */
        /* <DEDUP_REMOVED lines=13> */
[----:B------:R-:W-:Y:S01]  /*79670*/  ULDC UR4, c[0x0][0x248] ;  /* 0x0000920000047ab9 */ /* 0x000fe20000000800 */
[----:B------:R-:W-:Y:S01]  /*79680*/  BAR.SYNC.DEFER_BLOCKING 0x0 ;  /* 0x0000000000007b1d */ /* 0x000fe20000010000 */
[----:B------:R-:W-:Y:S01]  /*79690*/  ISETP.LT.AND P1, PT, R241, UR59, !P6 ;  /* 0x0000003bf1007c0c */ /* 0x000fe2000f721270 */
[----:B------:R-:W-:Y:S01]  /*796a0*/  VIADD R241, R239, UR5 ;  /* 0x00000005eff17c36 */ /* 0x000fe20008000000 */
[----:B------:R-:W-:-:S02]  /*796b0*/  @P0 LOP3.LUT R7, R7, 0x20, RZ, 0xfc, !PT ;  /* 0x0000002007070812 */ /* 0x000fc400078efcff */
[----:B---3--:R-:W-:Y:S02]  /*796c0*/  PRMT R20, R70, 0x5410, R71 ;  /* 0x0000541046147816 */ /* 0x008fe40000000047 */
[----:B--2---:R-:W-:Y:S02]  /*796d0*/  PRMT R21, R68, 0x5410, R69 ;  /* 0x0000541044157816 */ /* 0x004fe40000000045 */
[----:B------:R-:W-:Y:S02]  /*796e0*/  PRMT R22, R66, 0x5410, R67 ;  /* 0x0000541042167816 */ /* 0x000fe40000000043 */
[----:B------:R-:W-:Y:S02]  /*796f0*/  PRMT R23, R64, 0x5410, R65 ;  /* 0x0000541040177816 */ /* 0x000fe40000000041 */
[----:B------:R-:W-:Y:S02]  /*79700*/  ISETP.LT.AND P2, PT, R240, UR58, !P6 ;  /* 0x0000003af0007c0c */ /* 0x000fe4000f741270 */
[----:B------:R-:W-:-:S02]  /*79710*/  ISETP.LT.AND P0, PT, R242, UR60, !P6 ;  /* 0x0000003cf2007c0c */ /* 0x000fc4000f701270 */
[----:B------:R-:W-:Y:S01]  /*79720*/  ISETP.LT.AND P6, PT, R243, UR61, !P6 ;  /* 0x0000003df3007c0c */ /* 0x000fe2000f7c1270 */
[----:B------:R-:W-:Y:S01]  /*79730*/  VIADD R243, R241, UR4 ;  /* 0x00000004f1f37c36 */ /* 0x000fe20008000000 */
[----:B------:R-:W-:Y:S01]  /*79740*/  ULDC UR4, c[0x0][0x248] ;  /* 0x0000920000047ab9 */ /* 0x000fe20000000800 */
[----:B------:R4:W-:Y:S02]  /*79750*/  STSM.16.M88.4 [R47], R20 ;  /* 0x000000142f007844 */ /* 0x0009e40000000200 */
[----:B----4-:R-:W-:Y:S01]  /*79760*/  PRMT R23, R56, 0x5410, R57 ;  /* 0x0000541038177816 */ /* 0x010fe20000000039 */
[----:B------:R-:W-:-:S05]  /*79770*/  VIADD R56, R243, UR4 ;  /* 0x00000004f3387c36 */ /* 0x000fca0008000000 */
[----:B------:R2:W-:Y:S01]  /*79780*/  STL [R1+0xf4c], R56 ;  /* 0x000f4c3801007387 */ /* 0x0005e20000100800 */
[----:B------:R-:W-:Y:S02]  /*79790*/  PRMT R20, R62, 0x5410, R63 ;  /* 0x000054103e147816 */ /* 0x000fe4000000003f */
[----:B------:R-:W-:Y:S02]  /*797a0*/  PRMT R21, R60, 0x5410, R61 ;  /* 0x000054103c157816 */ /* 0x000fe4000000003d */
[----:B------:R-:W-:Y:S01]  /*797b0*/  PRMT R22, R58, 0x5410, R59 ;  /* 0x000054103a167816 */ /* 0x000fe2000000003b */
        /* <DEDUP_REMOVED lines=10> */
[----:B------:R-:W-:Y:S06]  /*79860*/  BAR.SYNC.DEFER_BLOCKING 0x0 ;  /* 0x0000000000007b1d */ /* 0x000fec0000010000 */
[----:B------:R-:W4:Y:S04]  /*79870*/  LDL.LU R59, [R1+0x994] ;  /* 0x00099400013b7983 */ /* 0x000f280000300800 */
[----:B------:R-:W4:Y:S04]  /*79880*/  LDL.LU R58, [R1+0x9f4] ;  /* 0x0009f400013a7983 */ /* 0x000f280000300800 */
[----:B------:R-:W4:Y:S04]  /*79890*/  LDL.LU R73, [R1+0x7b8] ;  /* 0x0007b80001497983 */ /* 0x000f280000300800 */
[----:B------:R-:W4:Y:S04]  /*798a0*/  LDL.LU R72, [R1+0x818] ;  /* 0x0008180001487983 */ /* 0x000f280000300800 */
[----:B------:R-:W4:Y:S04]  /*798b0*/  LDL.LU R57, [R1+0x5d4] ;  /* 0x0005d40001397983 */ /* 0x000f280000300800 */
[----:B--2---:R-:W2:Y:S01]  /*798c0*/  LDL.LU R56, [R1+0x7e8] ;  /* 0x0007e80001387983 */ /* 0x004ea20000300800 */
[----:B------:R-:W-:-:S03]  /*798d0*/  LOP3.LUT R8, R8, 0xbfffffff, RZ, 0xc0, !PT ;  /* 0xbfffffff08087812 */ /* 0x000fc600078ec0ff */
[----:B------:R-:W-:Y:S01]  /*798e0*/  STL.64 [R1+0x1fa0], R174 ;  /* 0x001fa0ae01007387 */ /* 0x000fe20000100a00 */
[----:B------:R-:W-:Y:S02]  /*798f0*/  @P3 LOP3.LUT R8, R8, 0x40000000, RZ, 0xfc, !PT ;  /* 0x4000000008083812 */ /* 0x000fe400078efcff */
[----:B------:R-:W-:Y:S01]  /*79900*/  LOP3.LUT P3, RZ, R7, 0x10, RZ, 0xc0, !PT ;  /* 0x0000001007ff7812 */ /* 0x000fe2000786c0ff */
[----:B------:R-:W0:Y:S01]  /*79910*/  LDS.128 R100, [R0] ;  /* 0x0000000000647984 */ /* 0x000e220000000c00 */
[----:B------:R-:W-:-:S03]  /*79920*/  LOP3.LUT R8, R8, 0xdfffffff, RZ, 0xc0, !PT ;  /* 0xdfffffff08087812 */ /* 0x000fc600078ec0ff */
[----:B------:R-:W-:Y:S01]  /*79930*/  STL.64 [R1+0x1f80], R168 ;  /* 0x001f80a801007387 */ /* 0x000fe20000100a00 */
[----:B------:R-:W-:Y:S01]  /*79940*/  @P2 LOP3.LUT R8, R8, 0x20000000, RZ, 0xfc, !PT ;  /* 0x2000000008082812 */ /* 0x000fe200078efcff */
[----:B------:R-:W-:Y:S03]  /*79950*/  BAR.SYNC.DEFER_BLOCKING 0x0 ;  /* 0x0000000000007b1d */ /* 0x000fe60000010000 */
[----:B------:R-:W-:Y:S02]  /*79960*/  LOP3.LUT R8, R8, 0xefffffff, RZ, 0xc0, !PT ;  /* 0xefffffff08087812 */ /* 0x000fe400078ec0ff */
[C---:B------:R-:W-:Y:S02]  /*79970*/  LOP3.LUT P2, RZ, R7.reuse, 0x8, RZ, 0xc0, !PT ;  /* 0x0000000807ff7812 */ /* 0x040fe4000784c0ff */
[----:B------:R-:W-:Y:S02]  /*79980*/  @P1 LOP3.LUT R8, R8, 0x10000000, RZ, 0xfc, !PT ;  /* 0x1000000008081812 */ /* 0x000fe400078efcff */
[----:B------:R-:W-:Y:S01]  /*79990*/  LOP3.LUT P1, RZ, R7, 0x4, RZ, 0xc0, !PT ;  /* 0x0000000407ff7812 */ /* 0x000fe2000782c0ff */
[----:B------:R-:W-:Y:S01]  /*799a0*/  STL.64 [R1+0x1f78], R170 ;  /* 0x001f78aa01007387 */ /* 0x000fe20000100a00 */
[----:B------:R-:W-:-:S03]  /*799b0*/  LOP3.LUT R8, R8, 0xf7ffffff, RZ, 0xc0, !PT ;  /* 0xf7ffffff08087812 */ /* 0x000fc600078ec0ff */
[----:B------:R-:W-:Y:S01]  /*799c0*/  STL.64 [R1+0x1f50], R164 ;  /* 0x001f50a401007387 */ /* 0x000fe20000100a00 */
        /* <DEDUP_REMOVED lines=10> */
[----:B------:R-:W-:-:S03]  /*79a70*/  @P5 LOP3.LUT R8, R8, 0x2000000, RZ, 0xfc, !PT ;  /* 0x0200000008085812 */ /* 0x000fc600078efcff */
        /* <DEDUP_REMOVED lines=20> */
[----:B------:R3:W-:Y:S04]  /*79bc0*/  STSM.16.M88.4 [R47], R20 ;  /* 0x000000142f007844 */ /* 0x0007e80000000200 */
[----:B------:R-:W-:Y:S01]  /*79bd0*/  STL.64 [R1+0x1e70], R122 ;  /* 0x001e707a01007387 */ /* 0x000fe20000100a00 */
[----:B------:R-:W-:Y:S06]  /*79be0*/  BAR.SYNC.DEFER_BLOCKING 0x0 ;  /* 0x0000000000007b1d */ /* 0x000fec0000010000 */
[----:B-1----:R-:W-:Y:S04]  /*79bf0*/  STL.64 [R1+0x1e68], R116 ;  /* 0x001e687401007387 */ /* 0x002fe80000100a00 */
[----:B------:R-:W-:Y:S04]  /*79c00*/  STL.64 [R1+0x1e60], R246 ;  /* 0x001e60f601007387 */ /* 0x000fe80000100a00 */
[----:B------:R-:W-:Y:S04]  /*79c10*/  STL.64 [R1+0x1e58], R118 ;  /* 0x001e587601007387 */ /* 0x000fe80000100a00 */
[----:B------:R-:W-:Y:S04]  /*79c20*/  STL.64 [R1+0x1e50], R112 ;  /* 0x001e507001007387 */ /* 0x000fe80000100a00 */
[----:B------:R-:W-:Y:S04]  /*79c30*/  STL.64 [R1+0x1e48], R114 ;  /* 0x001e487201007387 */ /* 0x000fe80000100a00 */
[----:B0-----:R-:W-:Y:S04]  /*79c40*/  STL.64 [R1+0x1e40], R108 ;  /* 0x001e406c01007387 */ /* 0x001fe80000100a00 */
[----:B------:R-:W-:Y:S04]  /*79c50*/  STL.64 [R1+0x1e38], R110 ;  /* 0x001e386e01007387 */ /* 0x000fe80000100a00 */
[----:B------:R-:W-:Y:S04]  /*79c60*/  STL.64 [R1+0x1e30], R104 ;  /* 0x001e306801007387 */ /* 0x000fe80000100a00 */
[----:B------:R-:W-:Y:S04]  /*79c70*/  STL.64 [R1+0x1e28], R106 ;  /* 0x001e286a01007387 */ /* 0x000fe80000100a00 */
[----:B------:R-:W-:Y:S04]  /*79c80*/  STL.64 [R1+0x1e10], R248 ;  /* 0x001e10f801007387 */ /* 0x000fe80000100a00 */
[----:B------:R-:W-:Y:S04]  /*79c90*/  STL.64 [R1+0x1dc8], R250 ;  /* 0x001dc8fa01007387 */ /* 0x000fe80000100a00 */
[----:B------:R-:W-:Y:S04]  /*79ca0*/  STL.64 [R1+0x1e20], R100 ;  /* 0x001e206401007387 */ /* 0x000fe80000100a00 */
[----:B------:R-:W-:Y:S04]  /*79cb0*/  STL.64 [R1+0x1e18], R102 ;  /* 0x001e186601007387 */ /* 0x000fe80000100a00 */
[----:B------:R-:W2:Y:S04]  /*79cc0*/  LDL.LU R71, [R1+0x9bc] ;  /* 0x0009bc0001477983 */ /* 0x000ea80000300800 */
[----:B------:R-:W2:Y:S04]  /*79cd0*/  LDL.LU R70, [R1+0xa1c] ;  /* 0x000a1c0001467983 */ /* 0x000ea80000300800 */
[----:B------:R-:W2:Y:S04]  /*79ce0*/  LDL.LU R69, [R1+0x990] ;  /* 0x0009900001457983 */ /* 0x000ea80000300800 */
[----:B------:R-:W2:Y:S04]  /*79cf0*/  LDL.LU R68, [R1+0x9f0] ;  /* 0x0009f00001447983 */ /* 0x000ea80000300800 */
[----:B------:R-:W2:Y:S04]  /*79d00*/  LDL.LU R65, [R1+0x7b4] ;  /* 0x0007b40001417983 */ /* 0x000ea80000300800 */
[----:B------:R-:W2:Y:S04]  /*79d10*/  LDL.LU R64, [R1+0x814] ;  /* 0x0008140001407983 */ /* 0x000ea80000300800 */
[----:B------:R-:W0:Y:S01]  /*79d20*/  LDS.128 R96, [R0] ;  /* 0x0000000000607984 */ /* 0x000e220000000c00 */
[----:B---3--:R-:W-:-:S03]  /*79d30*/  PRMT R20, R62, 0x5410, R63 ;  /* 0x000054103e147816 */ /* 0x008fc6000000003f */
[----:B------:R-:W3:Y:S04]  /*79d40*/  LDL.LU R63, [R1+0x5d0] ;  /* 0x0005d000013f7983 */ /* 0x000ee80000300800 */
[----:B------:R-:W3:Y:S01]  /*79d50*/  LDL.LU R62, [R1+0x7e4] ;  /* 0x0007e400013e7983 */ /* 0x000ee20000300800 */
[----:B----4-:R-:W-:Y:S02]  /*79d60*/  PRMT R21, R76, 0x5410, R77 ;  /* 0x000054104c157816 */ /* 0x010fe4000000004d */
[----:B------:R-:W-:Y:S02]  /*79d70*/  PRMT R22, R74, 0x5410, R75 ;  /* 0x000054104a167816 */ /* 0x000fe4000000004b */
[----:B------:R-:W-:Y:S01]  /*79d80*/  PRMT R23, R66, 0x5410, R67 ;  /* 0x0000541042177816 */ /* 0x000fe20000000043 */
[----:B------:R-:W-:Y:S06]  /*79d90*/  BAR.SYNC.DEFER_BLOCKING 0x0 ;  /* 0x0000000000007b1d */ /* 0x000fec0000010000 */
[----:B0-----:R-:W-:Y:S04]  /*79da0*/  STL.64 [R1+0x1e08], R96 ;  /* 0x001e086001007387 */ /* 0x001fe80000100a00 */
[----:B------:R-:W-:Y:S04]  /*79db0*/  STL.64 [R1+0x1e00], R98 ;  /* 0x001e006201007387 */ /* 0x000fe80000100a00 */
[----:B------:R-:W4:Y:S04]  /*79dc0*/  LDL.LU R67, [R1+0x9b8] ;  /* 0x0009b80001437983 */ /* 0x000f280000300800 */
[----:B------:R-:W4:Y:S04]  /*79dd0*/  LDL.LU R66, [R1+0xa18] ;  /* 0x000a180001427983 */ /* 0x000f280000300800 */
[----:B------:R0:W-:Y:S01]  /*79de0*/  STSM.16.M88.4 [R47], R20 ;  /* 0x000000142f007844 */ /* 0x0001e20000000200 */
[----:B------:R-:W-:Y:S01]  /*79df0*/  BAR.SYNC.DEFER_BLOCKING 0x0 ;  /* 0x0000000000007b1d */ /* 0x000fe20000010000 */
[----:B0-----:R-:W-:-:S05]  /*79e00*/  PRMT R20, R60, 0x5410, R61 ;  /* 0x000054103c147816 */ /* 0x001fca000000003d */
[----:B------:R-:W4:Y:S04]  /*79e10*/  LDL.LU R61, [R1+0x98c] ;  /* 0x00098c00013d7983 */ /* 0x000f280000300800 */
[----:B------:R-:W4:Y:S01]  /*79e20*/  LDL.LU R60, [R1+0x9ec] ;  /* 0x0009ec00013c7983 */ /* 0x000f220000300800 */
[----:B------:R-:W-:-:S03]  /*79e30*/  PRMT R21, R58, 0x5410, R59 ;  /* 0x000054103a157816 */ /* 0x000fc6000000003b */
[----:B------:R-:W4:Y:S01]  /*79e40*/  LDL.LU R59, [R1+0x7b0] ;  /* 0x0007b000013b7983 */ /* 0x000f220000300800 */
[----:B--2---:R-:W-:-:S03]  /*79e50*/  PRMT R23, R56, 0x5410, R57 ;  /* 0x0000541038177816 */ /* 0x004fc60000000039 */
[----:B------:R-:W2:Y:S04]  /*79e60*/  LDL.LU R58, [R1+0x810] ;  /* 0x00081000013a7983 */ /* 0x000ea80000300800 */
[----:B------:R-:W2:Y:S04]  /*79e70*/  LDL.LU R57, [R1+0x5cc] ;  /* 0x0005cc0001397983 */ /* 0x000ea80000300800 */
[----:B------:R-:W2:Y:S04]  /*79e80*/  LDL.LU R56, [R1+0x7e0] ;  /* 0x0007e00001387983 */ /* 0x000ea80000300800 */
[----:B------:R-:W0:Y:S01]  /*79e90*/  LDS.128 R92, [R0] ;  /* 0x00000000005c7984 */ /* 0x000e220000000c00 */
[----:B------:R-:W-:Y:S01]  /*79ea0*/  PRMT R22, R72, 0x5410, R73 ;  /* 0x0000541048167816 */ /* 0x000fe20000000049 */
[----:B------:R-:W-:Y:S06]  /*79eb0*/  BAR.SYNC.DEFER_BLOCKING 0x0 ;  /* 0x0000000000007b1d */ /* 0x000fec0000010000 */
[----:B------:R1:W-:Y:S02]  /*79ec0*/  STSM.16.M88.4 [R47], R20 ;  /* 0x000000142f007844 */ /* 0x0003e40000000200 */
[----:B------:R-:W-:Y:S06]  /*79ed0*/  BAR.SYNC.DEFER_BLOCKING 0x0 ;  /* 0x0000000000007b1d */ /* 0x000fec0000010000 */
[----:B0-----:R-:W-:Y:S04]  /*79ee0*/  STL.64 [R1+0x1df8], R92 ;  /* 0x001df85c01007387 */ /* 0x001fe80000100a00 */
[----:B------:R-:W-:Y:S04]  /*79ef0*/  STL.64 [R1+0x1df0], R94 ;  /* 0x001df05e01007387 */ /* 0x000fe80000100a00 */
[----:B------:R-:W0:Y:S01]  /*79f00*/  LDS.128 R88, [R0] ;  /* 0x0000000000587984 */ /* 0x000e220000000c00 */
[----:B-1----:R-:W-:-:S03]  /*79f10*/  PRMT R22, R64, 0x5410, R65 ;  /* 0x0000541040167816 */ /* 0x002fc60000000041 */
[----:B------:R-:W2:Y:S04]  /*79f20*/  LDL.LU R65, [R1+0x9b4] ;  /* 0x0009b40001417983 */ /* 0x000ea80000300800 */
[----:B------:R-:W2:Y:S01]  /*79f30*/  LDL.LU R64, [R1+0xa14] ;  /* 0x000a140001407983 */ /* 0x000ea20000300800 */
[----:B------:R-:W-:-:S03]  /*79f40*/  PRMT R20, R70, 0x5410, R71 ;  /* 0x0000541046147816 */ /* 0x000fc60000000047 */
[----:B------:R-:W2:Y:S01]  /*79f50*/  LDL.LU R77, [R1+0x988] ;  /* 0x00098800014d7983 */ /* 0x000ea20000300800 */
[----:B------:R-:W-:-:S03]  /*79f60*/  PRMT R21, R68, 0x5410, R69 ;  /* 0x0000541044157816 */ /* 0x000fc60000000045 */
[----:B------:R-:W2:Y:S04]  /*79f70*/  LDL.LU R76, [R1+0x9e8] ;  /* 0x0009e800014c7983 */ /* 0x000ea80000300800 */
[----:B------:R-:W2:Y:S04]  /*79f80*/  LDL.LU R75, [R1+0x5fc] ;  /* 0x0005fc00014b7983 */ /* 0x000ea80000300800 */
[----:B------:R-:W2:Y:S01]  /*79f90*/  LDL.LU R74, [R1+0x80c] ;  /* 0x00080c00014a7983 */ /* 0x000ea20000300800 */
[----:B---3--:R-:W-:Y:S01]  /*79fa0*/  PRMT R23, R62, 0x5410, R63 ;  /* 0x000054103e177816 */ /* 0x008fe2000000003f */
[----:B------:R-:W-:Y:S06]  /*79fb0*/  BAR.SYNC.DEFER_BLOCKING 0x0 ;  /* 0x0000000000007b1d */ /* 0x000fec0000010000 */
[----:B------:R-:W3:Y:S04]  /*79fc0*/  LDL.LU R63, [R1+0x5c8] ;  /* 0x0005c800013f7983 */ /* 0x000ee80000300800 */
[----:B------:R-:W3:Y:S04]  /*79fd0*/  LDL.LU R62, [R1+0x7dc] ;  /* 0x0007dc00013e7983 */ /* 0x000ee80000300800 */
[----:B0-----:R-:W-:Y:S04]  /*79fe0*/  STL.64 [R1+0x1de8], R88 ;  /* 0x001de85801007387 */ /* 0x001fe80000100a00 */
[----:B------:R-:W-:Y:S04]  /*79ff0*/  STL.64 [R1+0x1de0], R90 ;  /* 0x001de05a01007387 */ /* 0x000fe80000100a00 */
[----:B------:R4:W-:Y:S01]  /*7a000*/  STSM.16.M88.4 [R47], R20 ;  /* 0x000000142f007844 */ /* 0x0009e20000000200 */
[----:B------:R-:W-:Y:S06]  /*7a010*/  BAR.SYNC.DEFER_BLOCKING 0x0 ;  /* 0x0000000000007b1d */ /* 0x000fec0000010000 */
[----:B------:R-:W0:Y:S01]  /*7a020*/  LDS.128 R84, [R0] ;  /* 0x0000000000547984 */ /* 0x000e220000000c00 */
[----:B----4-:R-:W-:-:S03]  /*7a030*/  PRMT R21, R60, 0x5410, R61 ;  /* 0x000054103c157816 */ /* 0x010fc6000000003d */
[----:B------:R-:W4:Y:S04]  /*7a040*/  LDL.LU R61, [R1+0x9b0] ;  /* 0x0009b000013d7983 */ /* 0x000f280000300800 */
[----:B------:R-:W4:Y:S01]  /*7a050*/  LDL.LU R60, [R1+0xa10] ;  /* 0x000a1000013c7983 */ /* 0x000f220000300800 */
[----:B--2---:R-:W-:-:S03]  /*7a060*/  PRMT R22, R58, 0x5410, R59 ;  /* 0x000054103a167816 */ /* 0x004fc6000000003b */
[----:B------:R-:W2:Y:S04]  /*7a070*/  LDL.LU R59, [R1+0x984] ;  /* 0x00098400013b7983 */ /* 0x000ea80000300800 */
[----:B------:R-:W2:Y:S01]  /*7a080*/  LDL.LU R58, [R1+0x9e4] ;  /* 0x0009e400013a7983 */ /* 0x000ea20000300800 */
[----:B------:R-:W-:-:S03]  /*7a090*/  PRMT R23, R56, 0x5410, R57 ;  /* 0x0000541038177816 */ /* 0x000fc60000000039 */
[----:B------:R-:W2:Y:S04]  /*7a0a0*/  LDL.LU R73, [R1+0x5f8] ;  /* 0x0005f80001497983 */ /* 0x000ea80000300800 */
[----:B------:R-:W2:Y:S04]  /*7a0b0*/  LDL.LU R72, [R1+0x808] ;  /* 0x0008080001487983 */ /* 0x000ea80000300800 */
[----:B------:R-:W2:Y:S04]  /*7a0c0*/  LDL.LU R57, [R1+0x5c4] ;  /* 0x0005c40001397983 */ /* 0x000ea80000300800 */
[----:B------:R-:W2:Y:S01]  /*7a0d0*/  LDL.LU R56, [R1+0x7d8] ;  /* 0x0007d80001387983 */ /* 0x000ea20000300800 */
[----:B------:R-:W-:Y:S01]  /*7a0e0*/  PRMT R20, R66, 0x5410, R67 ;  /* 0x0000541042147816 */ /* 0x000fe20000000043 */
[----:B------:R-:W-:Y:S06]  /*7a0f0*/  BAR.SYNC.DEFER_BLOCKING 0x0 ;  /* 0x0000000000007b1d */ /* 0x000fec0000010000 */
[----:B0-----:R-:W-:Y:S04]  /*7a100*/  STL.64 [R1+0x1dd8], R84 ;  /* 0x001dd85401007387 */ /* 0x001fe80000100a00 */
[----:B------:R-:W-:Y:S04]  /*7a110*/  STL.64 [R1+0x1dd0], R86 ;  /* 0x001dd05601007387 */ /* 0x000fe80000100a00 */
[----:B------:R-:W2:Y:S04]  /*7a120*/  LDL.LU R71, [R1+0x9ac] ;  /* 0x0009ac0001477983 */ /* 0x000ea80000300800 */
[----:B------:R-:W2:Y:S04]  /*7a130*/  LDL.LU R70, [R1+0xa0c] ;  /* 0x000a0c0001467983 */ /* 0x000ea80000300800 */
[----:B------:R0:W-:Y:S01]  /*7a140*/  STSM.16.M88.4 [R47], R20 ;  /* 0x000000142f007844 */ /* 0x0001e20000000200 */
[----:B------:R-:W-:Y:S06]  /*7a150*/  BAR.SYNC.DEFER_BLOCKING 0x0 ;  /* 0x0000000000007b1d */ /* 0x000fec0000010000 */
[----:B------:R-:W2:Y:S04]  /*7a160*/  LDL.LU R69, [R1+0x980] ;  /* 0x0009800001457983 */ /* 0x000ea80000300800 */
[----:B------:R-:W2:Y:S04]  /*7a170*/  LDL.LU R68, [R1+0x9e0] ;  /* 0x0009e00001447983 */ /* 0x000ea80000300800 */
[----:B------:R-:W2:Y:S04]  /*7a180*/  LDL.LU R67, [R1+0x5f4] ;  /* 0x0005f40001437983 */ /* 0x000ea80000300800 */
[----:B------:R-:W2:Y:S04]  /*7a190*/  LDL.LU R66, [R1+0x804] ;  /* 0x0008040001427983 */ /* 0x000ea80000300800 */
[----:B------:R-:W1:Y:S01]  /*7a1a0*/  LDS.128 R80, [R0] ;  /* 0x0000000000507984 */ /* 0x000e620000000c00 */
[----:B0-----:R-:W-:-:S03]  /*7a1b0*/  PRMT R20, R64, 0x5410, R65 ;  /* 0x0000541040147816 */ /* 0x001fc60000000041 */
[----:B------:R-:W2:Y:S04]  /*7a1c0*/  LDL.LU R65, [R1+0x5c0] ;  /* 0x0005c00001417983 */ /* 0x000ea80000300800 */
[----:B------:R-:W2:Y:S01]  /*7a1d0*/  LDL.LU R64, [R1+0x7d4] ;  /* 0x0007d40001407983 */ /* 0x000ea20000300800 */
[----:B------:R-:W-:Y:S01]  /*7a1e0*/  PRMT R21, R76, 0x5410, R77 ;  /* 0x000054104c157816 */ /* 0x000fe2000000004d */
[----:B------:R-:W-:Y:S01]  /*7a1f0*/  BAR.SYNC.DEFER_BLOCKING 0x0 ;  /* 0x0000000000007b1d */ /* 0x000fe20000010000 */
[----:B------:R-:W-:-:S05]  /*7a200*/  PRMT R22, R74, 0x5410, R75 ;  /* 0x000054104a167816 */ /* 0x000fca000000004b */
[----:B-1----:R-:W-:Y:S04]  /*7a210*/  STL.64 [R1+0x1dc0], R80 ;  /* 0x001dc05001007387 */ /* 0x002fe80000100a00 */
[----:B------:R-:W-:Y:S01]  /*7a220*/  STL.64 [R1+0x1db8], R82 ;  /* 0x001db85201007387 */ /* 0x000fe20000100a00 */
[----:B---3--:R-:W-:-:S03]  /*7a230*/  PRMT R23, R62, 0x5410, R63 ;  /* 0x000054103e177816 */ /* 0x008fc6000000003f */
[----:B------:R-:W3:Y:S04]  /*7a240*/  LDL.LU R63, [R1+0x9a8] ;  /* 0x0009a800013f7983 */ /* 0x000ee80000300800 */
[----:B------:R4:W-:Y:S04]  /*7a250*/  STSM.16.M88.4 [R47], R20 ;  /* 0x000000142f007844 */ /* 0x0009e80000000200 */
[----:B------:R-:W3:Y:S01]  /*7a260*/  LDL.LU R62, [R1+0xa08] ;  /* 0x000a0800013e7983 */ /* 0x000ee20000300800 */
        /* <DEDUP_REMOVED lines=13> */
[----:B0-----:R-:W-:Y:S04]  /*7a340*/  STL.64 [R1+0x1db0], R76 ;  /* 0x001db04c01007387 */ /* 0x001fe80000100a00 */
[----:B------:R0:W-:Y:S01]  /*7a350*/  STSM.16.M88.4 [R47], R20 ;  /* 0x000000142f007844 */ /* 0x0001e20000000200 */
[----:B------:R-:W-:Y:S06]  /*7a360*/  BAR.SYNC.DEFER_BLOCKING 0x0 ;  /* 0x0000000000007b1d */ /* 0x000fec0000010000 */
[----:B------:R-:W-:Y:S04]  /*7a370*/  STL.64 [R1+0x1da8], R78 ;  /* 0x001da84e01007387 */ /* 0x000fe80000100a00 */
[----:B------:R-:W2:Y:S01]  /*7a380*/  LDL.LU R236, [R1+0x9a4] ;  /* 0x0009a40001ec7983 */ /* 0x000ea20000300800 */
[----:B0-----:R-:W-:-:S03]  /*7a390*/  PRMT R22, R66, 0x5410, R67 ;  /* 0x0000541042167816 */ /* 0x001fc60000000043 */
[----:B------:R-:W2:Y:S04]  /*7a3a0*/  LDL.LU R234, [R1+0xa04] ;  /* 0x000a040001ea7983 */ /* 0x000ea80000300800 */
[----:B------:R-:W2:Y:S04]  /*7a3b0*/  LDL.LU R224, [R1+0x978] ;  /* 0x0009780001e07983 */ /* 0x000ea80000300800 */
[----:B------:R-:W2:Y:S04]  /*7a3c0*/  LDL.LU R222, [R1+0x9d8] ;  /* 0x0009d80001de7983 */ /* 0x000ea80000300800 */
[----:B------:R-:W2:Y:S04]  /*7a3d0*/  LDL.LU R67, [R1+0x5ec] ;  /* 0x0005ec0001437983 */ /* 0x000ea80000300800 */
[----:B------:R-:W2:Y:S04]  /*7a3e0*/  LDL.LU R66, [R1+0x7fc] ;  /* 0x0007fc0001427983 */ /* 0x000ea80000300800 */
[----:B------:R-:W0:Y:S01]  /*7a3f0*/  LDS.128 R72, [R0] ;  /* 0x0000000000487984 */ /* 0x000e220000000c00 */
[----:B------:R-:W-:-:S02]  /*7a400*/  PRMT R20, R70, 0x5410, R71 ;  /* 0x0000541046147816 */ /* 0x000fc40000000047 */
[----:B------:R-:W-:Y:S01]  /*7a410*/  PRMT R21, R68, 0x5410, R69 ;  /* 0x0000541044157816 */ /* 0x000fe20000000045 */
[----:B------:R-:W-:Y:S01]  /*7a420*/  BAR.SYNC.DEFER_BLOCKING 0x0 ;  /* 0x0000000000007b1d */ /* 0x000fe20000010000 */
[----:B------:R-:W-:-:S05]  /*7a430*/  PRMT R23, R64, 0x5410, R65 ;  /* 0x0000541040177816 */ /* 0x000fca0000000041 */
[----:B------:R-:W2:Y:S04]  /*7a440*/  LDL.LU R65, [R1+0x5b8] ;  /* 0x0005b80001417983 */ /* 0x000ea80000300800 */
[----:B------:R-:W2:Y:S04]  /*7a450*/  LDL.LU R64, [R1+0x7cc] ;  /* 0x0007cc0001407983 */ /* 0x000ea80000300800 */
[----:B0-----:R-:W-:Y:S04]  /*7a460*/  STL.64 [R1+0x1da0], R72 ;  /* 0x001da04801007387 */ /* 0x001fe80000100a00 */
[----:B------:R-:W-:Y:S04]  /*7a470*/  STL.64 [R1+0x1d98], R74 ;  /* 0x001d984a01007387 */ /* 0x000fe80000100a00 */
[----:B------:R-:W2:Y:S04]  /*7a480*/  LDL.LU R232, [R1+0x9a0] ;  /* 0x0009a00001e87983 */ /* 0x000ea80000300800 */
[----:B------:R-:W2:Y:S04]  /*7a490*/  LDL.LU R230, [R1+0xa00] ;  /* 0x000a000001e67983 */ /* 0x000ea80000300800 */
[----:B------:R3:W-:Y:S04]  /*7a4a0*/  STSM.16.M88.4 [R47], R20 ;  /* 0x000000142f007844 */ /* 0x0007e80000000200 */
[----:B------:R-:W2:Y:S04]  /*7a4b0*/  LDL.LU R220, [R1+0x974] ;  /* 0x0009740001dc7983 */ /* 0x000ea80000300800 */
[----:B------:R-:W2:Y:S01]  /*7a4c0*/  LDL.LU R218, [R1+0x9d4] ;  /* 0x0009d40001da7983 */ /* 0x000ea20000300800 */
[----:B------:R-:W-:Y:S01]  /*7a4d0*/  BAR.SYNC.DEFER_BLOCKING 0x0 ;  /* 0x0000000000007b1d */ /* 0x000fe20000010000 */
[----:B---3--:R-:W-:-:S05]  /*7a4e0*/  PRMT R20, R62, 0x5410, R63 ;  /* 0x000054103e147816 */ /* 0x008fca000000003f */
[----:B------:R-:W3:Y:S04]  /*7a4f0*/  LDL.LU R63, [R1+0x5e8] ;  /* 0x0005e800013f7983 */ /* 0x000ee80000300800 */
[----:B------:R-:W3:Y:S04]  /*7a500*/  LDL.LU R62, [R1+0x7f8] ;  /* 0x0007f800013e7983 */ /* 0x000ee80000300800 */
[----:B------:R-:W0:Y:S01]  /*7a510*/  LDS.128 R68, [R0] ;  /* 0x0000000000447984 */ /* 0x000e220000000c00 */
[----:B----4-:R-:W-:-:S03]  /*7a520*/  PRMT R21, R60, 0x5410, R61 ;  /* 0x000054103c157816 */ /* 0x010fc6000000003d */
[----:B------:R-:W4:Y:S04]  /*7a530*/  LDL.LU R61, [R1+0x5b4] ;  /* 0x0005b400013d7983 */ /* 0x000f280000300800 */
[----:B------:R-:W4:Y:S04]  /*7a540*/  LDL.LU R60, [R1+0x7c8] ;  /* 0x0007c800013c7983 */ /* 0x000f280000300800 */
[----:B------:R-:W4:Y:S04]  /*7a550*/  LDL.LU R228, [R1+0x99c] ;  /* 0x00099c0001e47983 */ /* 0x000f280000300800 */
[----:B------:R-:W4:Y:S04]  /*7a560*/  LDL.LU R226, [R1+0x9fc] ;  /* 0x0009fc0001e27983 */ /* 0x000f280000300800 */
[----:B------:R-:W4:Y:S04]  /*7a570*/  LDL.LU R216, [R1+0x970] ;  /* 0x0009700001d87983 */ /* 0x000f280000300800 */
[----:B------:R-:W4:Y:S01]  /*7a580*/  LDL.LU R212, [R1+0x9d0] ;  /* 0x0009d00001d47983 */ /* 0x000f220000300800 */
[----:B--2---:R-:W-:-:S02]  /*7a590*/  PRMT R22, R58, 0x5410, R59 ;  /* 0x000054103a167816 */ /* 0x004fc4000000003b */
[----:B------:R-:W-:Y:S01]  /*7a5a0*/  PRMT R23, R56, 0x5410, R57 ;  /* 0x0000541038177816 */ /* 0x000fe20000000039 */
[----:B------:R-:W2:Y:S04]  /*7a5b0*/  LDL.LU R59, [R1+0x5e4] ;  /* 0x0005e400013b7983 */ /* 0x000ea80000300800 */
[----:B------:R-:W2:Y:S04]  /*7a5c0*/  LDL.LU R58, [R1+0x7f4] ;  /* 0x0007f400013a7983 */ /* 0x000ea80000300800 */
[----:B------:R-:W2:Y:S04]  /*7a5d0*/  LDL.LU R57, [R1+0x5b0] ;  /* 0x0005b00001397983 */ /* 0x000ea80000300800 */
[----:B------:R-:W2:Y:S01]  /*7a5e0*/  LDL.LU R56, [R1+0x7c4] ;  /* 0x0007c40001387983 */ /* 0x000ea20000300800 */
[----:B------:R-:W-:Y:S06]  /*7a5f0*/  BAR.SYNC.DEFER_BLOCKING 0x0 ;  /* 0x0000000000007b1d */ /* 0x000fec0000010000 */
[----:B------:R1:W-:Y:S04]  /*7a600*/  STSM.16.M88.4 [R47], R20 ;  /* 0x000000142f007844 */ /* 0x0003e80000000200 */
[----:B0-----:R-:W-:Y:S04]  /*7a610*/  STL.64 [R1+0x1d90], R68 ;  /* 0x001d904401007387 */ /* 0x001fe80000100a00 */
[----:B------:R-:W-:Y:S01]  /*7a620*/  STL.64 [R1+0x1d88], R70 ;  /* 0x001d884601007387 */ /* 0x000fe20000100a00 */
[----:B-1----:R-:W-:-:S02]  /*7a630*/  PRMT R22, R66, 0x5410, R67 ;  /* 0x0000541042167816 */ /* 0x002fc40000000043 */
[----:B------:R-:W-:Y:S02]  /*7a640*/  PRMT R21, R222, 0x5410, R224 ;  /* 0x00005410de157816 */ /* 0x000fe400000000e0 */
[----:B------:R-:W2:Y:S01]  /*7a650*/  LDL.LU R224, [R1+0x600] ;  /* 0x0006000001e07983 */ /* 0x000ea20000300800 */
[----:B------:R-:W-:-:S03]  /*7a660*/  PRMT R20, R234, 0x5410, R236 ;  /* 0x00005410ea147816 */ /* 0x000fc600000000ec */
[----:B------:R-:W2:Y:S01]  /*7a670*/  LDL.LU R222, [R1+0x604] ;  /* 0x0006040001de7983 */ /* 0x000ea20000300800 */
[----:B------:R-:W-:Y:S01]  /*7a680*/  PRMT R23, R64, 0x5410, R65 ;  /* 0x0000541040177816 */ /* 0x000fe20000000041 */
[----:B------:R-:W-:Y:S06]  /*7a690*/  BAR.SYNC.DEFER_BLOCKING 0x0 ;  /* 0x0000000000007b1d */ /* 0x000fec0000010000 */
[----:B------:R-:W0:Y:S02]  /*7a6a0*/  LDS.128 R64, [R0] ;  /* 0x0000000000407984 */ /* 0x000e240000000c00 */
[----:B------:R-:W-:Y:S06]  /*7a6b0*/  BAR.SYNC.DEFER_BLOCKING 0x0 ;  /* 0x0000000000007b1d */ /* 0x000fec0000010000 */
[----:B------:R3:W-:Y:S04]  /*7a6c0*/  STSM.16.M88.4 [R47], R20 ;  /* 0x000000142f007844 */ /* 0x0007e80000000200 */
[----:B0-----:R-:W-:Y:S01]  /*7a6d0*/  STL.64 [R1+0x1d80], R64 ;  /* 0x001d804001007387 */ /* 0x001fe20000100a00 */
[----:B---3--:R-:W-:-:S03]  /*7a6e0*/  PRMT R22, R62, 0x5410, R63 ;  /* 0x000054103e167816 */ /* 0x008fc6000000003f */
[----:B------:R-:W-:Y:S01]  /*7a6f0*/  STL.64 [R1+0x1d78], R66 ;  /* 0x001d784201007387 */ /* 0x000fe20000100a00 */
[----:B------:R-:W-:-:S03]  /*7a700*/  PRMT R21, R218, 0x5410, R220 ;  /* 0x00005410da157816 */ /* 0x000fc600000000dc */
[----:B------:R-:W3:Y:S01]  /*7a710*/  LDL.LU R220, [R1+0x608] ;  /* 0x0006080001dc7983 */ /* 0x000ee20000300800 */
[----:B------:R-:W-:-:S03]  /*7a720*/  PRMT R20, R230, 0x5410, R232 ;  /* 0x00005410e6147816 */ /* 0x000fc600000000e8 */
[----:B------:R-:W3:Y:S01]  /*7a730*/  LDL.LU R218, [R1+0x60c] ;  /* 0x00060c0001da7983 */ /* 0x000ee20000300800 */
[----:B----4-:R-:W-:Y:S01]  /*7a740*/  PRMT R23, R60, 0x5410, R61 ;  /* 0x000054103c177816 */ /* 0x010fe2000000003d */
[----:B------:R-:W-:Y:S06]  /*7a750*/  BAR.SYNC.DEFER_BLOCKING 0x0 ;  /* 0x0000000000007b1d */ /* 0x000fec0000010000 */
[----:B------:R-:W0:Y:S02]  /*7a760*/  LDS.128 R60, [R0] ;  /* 0x00000000003c7984 */ /* 0x000e240000000c00 */
[----:B------:R-:W-:Y:S06]  /*7a770*/  BAR.SYNC.DEFER_BLOCKING 0x0 ;  /* 0x0000000000007b1d */ /* 0x000fec0000010000 */
[----:B------:R1:W-:Y:S04]  /*7a780*/  STSM.16.M88.4 [R47], R20 ;  /* 0x000000142f007844 */ /* 0x0003e80000000200 */
[----:B0-----:R-:W-:Y:S04]  /*7a790*/  STL.64 [R1+0x1d60], R60 ;  /* 0x001d603c01007387 */ /* 0x001fe80000100a00 */
[----:B------:R-:W-:Y:S01]  /*7a7a0*/  STL.64 [R1+0x1d58], R62 ;  /* 0x001d583e01007387 */ /* 0x000fe20000100a00 */
[----:B-1----:R-:W-:-:S03]  /*7a7b0*/  PRMT R21, R212, 0x5410, R216 ;  /* 0x00005410d4157816 */ /* 0x002fc600000000d8 */
[----:B------:R-:W4:Y:S01]  /*7a7c0*/  LDL.LU R216, [R1+0x610] ;  /* 0x0006100001d87983 */ /* 0x000f220000300800 */
[----:B--2---:R-:W-:Y:S02]  /*7a7d0*/  PRMT R22, R58, 0x5410, R59 ;  /* 0x000054103a167816 */ /* 0x004fe4000000003b */
[----:B------:R-:W-:Y:S01]  /*7a7e0*/  PRMT R23, R56, 0x5410, R57 ;  /* 0x0000541038177816 */ /* 0x000fe20000000039 */
[----:B------:R-:W-:Y:S06]  /*7a7f0*/  BAR.SYNC.DEFER_BLOCKING 0x0 ;  /* 0x0000000000007b1d */ /* 0x000fec0000010000 */
[----:B------:R-:W0:Y:S01]  /*7a800*/  LDS.128 R56, [R0] ;  /* 0x0000000000387984 */ /* 0x000e220000000c00 */
[----:B------:R-:W-:Y:S01]  /*7a810*/  PRMT R20, R226, 0x5410, R228 ;  /* 0x00005410e2147816 */ /* 0x000fe200000000e4 */
[----:B------:R-:W-:Y:S01]  /*7a820*/  BAR.SYNC.DEFER_BLOCKING 0x0 ;  /* 0x0000000000007b1d */ /* 0x000fe20000010000 */
[----:B------:R-:W-:-:S05]  /*7a830*/  PRMT R212, R176, 0x7770, RZ ;  /* 0x00007770b0d47816 */ /* 0x000fca00000000ff */
[----:B------:R-:W-:Y:S02]  /*7a840*/  STSM.16.M88.4 [R47], R20 ;  /* 0x000000142f007844 */ /* 0x000fe40000000200 */
[----:B------:R-:W-:Y:S06]  /*7a850*/  BAR.SYNC.DEFER_BLOCKING 0x0 ;  /* 0x0000000000007b1d */ /* 0x000fec0000010000 */
[----:B0-----:R-:W-:Y:S04]  /*7a860*/  STL.64 [R1+0x1d70], R56 ;  /* 0x001d703801007387 */ /* 0x001fe80000100a00 */
[----:B------:R-:W-:Y:S04]  /*7a870*/  STL.64 [R1+0x1d68], R58 ;  /* 0x001d683a01007387 */ /* 0x000fe80000100a00 */
[----:B------:R-:W2:Y:S04]  /*7a880*/  LDL.LU R236, [R1+0x614] ;  /* 0x0006140001ec7983 */ /* 0x000ea80000300800 */
[----:B------:R-:W2:Y:S04]  /*7a890*/  LDL.LU R228, [R1+0x618] ;  /* 0x0006180001e47983 */ /* 0x000ea80000300800 */
[----:B------:R-:W2:Y:S04]  /*7a8a0*/  LDL.LU R226, [R1+0x61c] ;  /* 0x00061c0001e27983 */ /* 0x000ea80000300800 */
[----:B------:R0:W-:Y:S02]  /*7a8b0*/  @P4 STG.E.U8 desc[UR6][R12.64], R212 ;  /* 0x000000d40c004986 */ /* 0x0001e4000c101106 */
[----:B0-----:R-:W-:-:S04]  /*7a8c0*/  IADD3 R12, P4, R224, R10, RZ ;  /* 0x0000000ae00c7210 */ /* 0x001fc80007f9e0ff */
[----:B------:R-:W-:Y:S02]  /*7a8d0*/  LEA.HI.X.SX32 R13, R224, R9, 0x1, P4 ;  /* 0x00000009e00d7211 */ /* 0x000fe400020f0eff */
[----:B------:R-:W2:Y:S01]  /*7a8e0*/  LDL.LU R224, [R1+0x620] ;  /* 0x0006200001e07983 */ /* 0x000ea20000300800 */
[----:B------:R-:W-:-:S05]  /*7a8f0*/  PRMT R20, R176, 0x7771, RZ ;  /* 0x00007771b0147816 */ /* 0x000fca00000000ff */
[----:B------:R0:W-:Y:S02]  /*7a900*/  @P6 STG.E.U8 desc[UR6][R14.64], R20 ;  /* 0x000000140e006986 */ /* 0x0001e4000c101106 */
[----:B0-----:R-:W-:-:S04]  /*7a910*/  IADD3 R14, P4, R222, R10, RZ ;  /* 0x0000000ade0e7210 */ /* 0x001fc80007f9e0ff */
[----:B------:R-:W-:Y:S02]  /*7a920*/  LEA.HI.X.SX32 R15, R222, R9, 0x1, P4 ;  /* 0x00000009de0f7211 */ /* 0x000fe400020f0eff */
[----:B------:R-:W2:Y:S01]  /*7a930*/  LDL.LU R222, [R1+0x624] ;  /* 0x0006240001de7983 */ /* 0x000ea20000300800 */
[----:B------:R-:W-:-:S03]  /*7a940*/  PRMT R20, R177, 0x7770, RZ ;  /* 0x00007770b1147816 */ /* 0x000fc600000000ff */
[----:B------:R-:W2:Y:S04]  /*7a950*/  LDL.LU R234, [R1+0x628] ;  /* 0x0006280001ea7983 */ /* 0x000ea80000300800 */
[----:B------:R0:W-:Y:S02]  /*7a960*/  @P0 STG.E.U8 desc[UR6][R16.64], R20 ;  /* 0x0000001410000986 */ /* 0x0001e4000c101106 */
[----:B0-----:R-:W-:-:S05]  /*7a970*/  PRMT R20, R177, 0x7771, RZ ;  /* 0x00007771b1147816 */ /* 0x001fca00000000ff */
[----:B------:R4:W-:Y:S01]  /*7a980*/  @P1 STG.E.U8 desc[UR6][R12.64], R20 ;  /* 0x000000140c001986 */ /* 0x0009e2000c101106 */
[----:B---3--:R-:W-:-:S04]  /*7a990*/  IADD3 R16, P4, R220, R10, RZ ;  /* 0x0000000adc107210 */ /* 0x008fc80007f9e0ff */
[----:B------:R-:W-:Y:S02]  /*7a9a0*/  LEA.HI.X.SX32 R17, R220, R9, 0x1, P4 ;  /* 0x00000009dc117211 */ /* 0x000fe400020f0eff */
[----:B------:R-:W3:Y:S04]  /*7a9b0*/  LDL.LU R220, [R1+0x62c] ;  /* 0x00062c0001dc7983 */ /* 0x000ee80000300800 */
[----:B------:R-:W3:Y:S01]  /*7a9c0*/  LDL.LU R232, [R1+0x630] ;  /* 0x0006300001e87983 */ /* 0x000ee20000300800 */
[----:B------:R-:W-:-:S04]  /*7a9d0*/  IADD3 R22, P4, R218, R10, RZ ;  /* 0x0000000ada167210 */ /* 0x000fc80007f9e0ff */
[----:B------:R-:W-:Y:S02]  /*7a9e0*/  LEA.HI.X.SX32 R23, R218, R9, 0x1, P4 ;  /* 0x00000009da177211 */ /* 0x000fe400020f0eff */
[----:B------:R-:W3:Y:S01]  /*7a9f0*/  LDL.LU R218, [R1+0x634] ;  /* 0x0006340001da7983 */ /* 0x000ee20000300800 */
[----:B----4-:R-:W-:-:S04]  /*7aa00*/  IADD3 R20, P4, R216, R10, RZ ;  /* 0x0000000ad8147210 */ /* 0x010fc80007f9e0ff */
[----:B------:R-:W-:Y:S02]  /*7aa10*/  LEA.HI.X.SX32 R21, R216, R9, 0x1, P4 ;  /* 0x00000009d8157211 */ /* 0x000fe400020f0eff */
[----:B------:R-:W4:Y:S01]  /*7aa20*/  LDL.LU R216, [R1+0x638] ;  /* 0x0006380001d87983 */ /* 0x000f220000300800 */
[----:B------:R-:W-:-:S03]  /*7aa30*/  PRMT R12, R178, 0x7770, RZ ;  /* 0x00007770b20c7816 */ /* 0x000fc600000000ff */
[----:B------:R-:W4:Y:S04]  /*7aa40*/  LDL.LU R230, [R1+0x63c] ;  /* 0x00063c0001e67983 */ /* 0x000f280000300800 */
[----:B------:R0:W-:Y:S04]  /*7aa50*/  @P2 STG.E.U8 desc[UR6][R14.64], R12 ;  /* 0x0000000c0e002986 */ /* 0x0001e8000c101106 */
[----:B------:R-:W4:Y:S01]  /*7aa60*/  LDL.LU R238, [R1+0x640] ;  /* 0x0006400001ee7983 */ /* 0x000f220000300800 */
[----:B0-----:R-:W-:-:S05]  /*7aa70*/  PRMT R12, R178, 0x7771, RZ ;  /* 0x00007771b20c7816 */ /* 0x001fca00000000ff */
[----:B------:R0:W-:Y:S01]  /*7aa80*/  @P3 STG.E.U8 desc[UR6][R16.64], R12 ;  /* 0x0000000c10003986 */ /* 0x0001e2000c101106 */
[----:B--2---:R-:W-:-:S04]  /*7aa90*/  IADD3 R14, P4, R236, R10, RZ ;  /* 0x0000000aec0e7210 */ /* 0x004fc80007f9e0ff */
[----:B------:R-:W-:Y:S02]  /*7aaa0*/  LEA.HI.X.SX32 R15, R236, R9, 0x1, P4 ;  /* 0x00000009ec0f7211 */ /* 0x000fe400020f0eff */
[----:B0-----:R-:W-:-:S04]  /*7aab0*/  IADD3 R12, P4, R228, R10, RZ ;  /* 0x0000000ae40c7210 */ /* 0x001fc80007f9e0ff */
[----:B------:R-:W-:Y:S02]  /*7aac0*/  LEA.HI.X.SX32 R13, R228, R9, 0x1, P4 ;  /* 0x00000009e40d7211 */ /* 0x000fe400020f0eff */
[----:B------:R-:W2:Y:S01]  /*7aad0*/  LDL.LU R228, [R1+0x644] ;  /* 0x0006440001e47983 */ /* 0x000ea20000300800 */
[----:B------:R-:W-:-:S04]  /*7aae0*/  IADD3 R16, P4, R226, R10, RZ ;  /* 0x0000000ae2107210 */ /* 0x000fc80007f9e0ff */
[----:B------:R-:W-:Y:S02]  /*7aaf0*/  LEA.HI.X.SX32 R17, R226, R9, 0x1, P4 ;  /* 0x00000009e2117211 */ /* 0x000fe400020f0eff */
[----:B------:R-:W2:Y:S01]  /*7ab00*/  LDL.LU R226, [R1+0x648] ;  /* 0x0006480001e27983 */ /* 0x000ea20000300800 */
[----:B------:R-:W-:-:S04]  /*7ab10*/  IADD3 R56, P4, R224, R10, RZ ;  /* 0x0000000ae0387210 */ /* 0x000fc80007f9e0ff */
[----:B------:R-:W-:Y:S02]  /*7ab20*/  LEA.HI.X.SX32 R57, R224, R9, 0x1, P4 ;  /* 0x00000009e0397211 */ /* 0x000fe400020f0eff */
[----:B------:R-:W2:Y:S04]  /*7ab30*/  LDL.LU R224, [R1+0x64c] ;  /* 0x00064c0001e07983 */ /* 0x000ea80000300800 */
[----:B------:R-:W2:Y:S01]  /*7ab40*/  LDL.LU R236, [R1+0x650] ;  /* 0x0006500001ec7983 */ /* 0x000ea20000300800 */
[----:B------:R-:W-:-:S04]  /*7ab50*/  IADD3 R58, P4, R222, R10, RZ ;  /* 0x0000000ade3a7210 */ /* 0x000fc80007f9e0ff */
[----:B------:R-:W-:Y:S02]  /*7ab60*/  LEA.HI.X.SX32 R59, R222, R9, 0x1, P4 ;  /* 0x00000009de3b7211 */ /* 0x000fe400020f0eff */
[----:B------:R-:W2:Y:S01]  /*7ab70*/  LDL.LU R222, [R1+0x654] ;  /* 0x0006540001de7983 */ /* 0x000ea20000300800 */
[----:B------:R-:W-:-:S04]  /*7ab80*/  IADD3 R60, P4, R234, R10, RZ ;  /* 0x0000000aea3c7210 */ /* 0x000fc80007f9e0ff */
[----:B------:R-:W-:Y:S02]  /*7ab90*/  LEA.HI.X.SX32 R61, R234, R9, 0x1, P4 ;  /* 0x00000009ea3d7211 */ /* 0x000fe400020f0eff */
[----:B------:R-:W2:Y:S01]  /*7aba0*/  LDL.LU R234, [R1+0x658] ;  /* 0x0006580001ea7983 */ /* 0x000ea20000300800 */
[----:B---3--:R-:W-:-:S04]  /*7abb0*/  IADD3 R2, P4, R220, R10, RZ ;  /* 0x0000000adc027210 */ /* 0x008fc80007f9e0ff */
[----:B------:R-:W-:Y:S02]  /*7abc0*/  LEA.HI.X.SX32 R3, R220, R9, 0x1, P4 ;  /* 0x00000009dc037211 */ /* 0x000fe400020f0eff */
[----:B------:R-:W3:Y:S04]  /*7abd0*/  LDL.LU R220, [R1+0x65c] ;  /* 0x00065c0001dc7983 */ /* 0x000ee80000300800 */
[----:B------:R0:W-:Y:S02]  /*7abe0*/  STL.64 [R1+0xab0], R2 ;  /* 0x000ab00201007387 */ /* 0x0001e40000100a00 */
[----:B0-----:R-:W-:-:S04]  /*7abf0*/  IADD3 R2, P4, R232, R10, RZ ;  /* 0x0000000ae8027210 */ /* 0x001fc80007f9e0ff */
[----:B------:R-:W-:Y:S02]  /*7ac00*/  LEA.HI.X.SX32 R3, R232, R9, 0x1, P4 ;  /* 0x00000009e8037211 */ /* 0x000fe400020f0eff */
[----:B------:R-:W3:Y:S04]  /*7ac10*/  LDL.LU R232, [R1+0x660] ;  /* 0x0006600001e87983 */ /* 0x000ee80000300800 */
[----:B------:R0:W-:Y:S02]  /*7ac20*/  STL.64 [R1+0xaa8], R2 ;  /* 0x000aa80201007387 */ /* 0x0001e40000100a00 */
[----:B0-----:R-:W-:-:S04]  /*7ac30*/  IADD3 R2, P4, R218, R10, RZ ;  /* 0x0000000ada027210 */ /* 0x001fc80007f9e0ff */
[----:B------:R-:W-:Y:S02]  /*7ac40*/  LEA.HI.X.SX32 R3, R218, R9, 0x1, P4 ;  /* 0x00000009da037211 */ /* 0x000fe400020f0eff */
[----:B------:R-:W3:Y:S04]  /*7ac50*/  LDL.LU R218, [R1+0x664] ;  /* 0x0006640001da7983 */ /* 0x000ee80000300800 */
[----:B------:R4:W-:Y:S02]  /*7ac60*/  STL.64 [R1+0xaa0], R2 ;  /* 0x000aa00201007387 */ /* 0x0009e40000100a00 */
[----:B----4-:R-:W-:-:S04]  /*7ac70*/  IADD3 R2, P4, R216, R10, RZ ;  /* 0x0000000ad8027210 */ /* 0x010fc80007f9e0ff */
[----:B------:R-:W-:Y:S02]  /*7ac80*/  LEA.HI.X.SX32 R3, R216, R9, 0x1, P4 ;  /* 0x00000009d8037211 */ /* 0x000fe400020f0eff */
[----:B------:R-:W4:Y:S04]  /*7ac90*/  LDL.LU R216, [R1+0x668] ;  /* 0x0006680001d87983 */ /* 0x000f280000300800 */
[----:B------:R0:W-:Y:S02]  /*7aca0*/  STL.64 [R1+0xa98], R2 ;  /* 0x000a980201007387 */ /* 0x0001e40000100a00 */
[----:B0-----:R-:W-:-:S04]  /*7acb0*/  IADD3 R2, P4, R230, R10, RZ ;  /* 0x0000000ae6027210 */ /* 0x001fc80007f9e0ff */
[----:B------:R-:W-:Y:S02]  /*7acc0*/  LEA.HI.X.SX32 R3, R230, R9, 0x1, P4 ;  /* 0x00000009e6037211 */ /* 0x000fe400020f0eff */
[----:B------:R-:W4:Y:S01]  /*7acd0*/  LDL.LU R230, [R1+0x66c] ;  /* 0x00066c0001e67983 */ /* 0x000f220000300800 */
[----:B------:R-:W-:-:S03]  /*7ace0*/  IADD3 R174, P4, R238, R10, RZ ;  /* 0x0000000aeeae7210 */ /* 0x000fc60007f9e0ff */
[----:B------:R2:W-:Y:S01]  /*7acf0*/  STL.64 [R1+0xa90], R2 ;  /* 0x000a900201007387 */ /* 0x0005e20000100a00 */
[----:B------:R-:W-:Y:S02]  /*7ad00*/  LEA.HI.X.SX32 R175, R238, R9, 0x1, P4 ;  /* 0x00000009eeaf7211 */ /* 0x000fe400020f0eff */
[----:B--2---:R-:W-:-:S04]  /*7ad10*/  IADD3 R2, P4, R228, R10, RZ ;  /* 0x0000000ae4027210 */ /* 0x004fc80007f9e0ff */
[----:B------:R-:W-:Y:S02]  /*7ad20*/  LEA.HI.X.SX32 R3, R228, R9, 0x1, P4 ;  /* 0x00000009e4037211 */ /* 0x000fe400020f0eff */
[----:B------:R-:W2:Y:S04]  /*7ad30*/  LDL.LU R228, [R1+0x670] ;  /* 0x0006700001e47983 */ /* 0x000ea80000300800 */
[----:B------:R0:W-:Y:S02]  /*7ad40*/  STL.64 [R1+0xa80], R2 ;  /* 0x000a800201007387 */ /* 0x0001e40000100a00 */
[----:B0-----:R-:W-:-:S04]  /*7ad50*/  IADD3 R2, P4, R226, R10, RZ ;  /* 0x0000000ae2027210 */ /* 0x001fc80007f9e0ff */
        /* <DEDUP_REMOVED lines=8> */
[----:B------:R-:W-:-:S05]  /*7ade0*/  LEA.HI.X.SX32 R3, R236, R9, 0x1, P4 ;  /* 0x00000009ec037211 */ /* 0x000fca00020f0eff */
        /* <DEDUP_REMOVED lines=24> */
[----:B------:R0:W-:Y:S04]  /*7af70*/  STL.64 [R1+0xa38], R2 ;  /* 0x000a380201007387 */ /* 0x0001e80000100a00 */
[----:B------:R-:W4:Y:S01]  /*7af80*/  LDL.LU R236, [R1+0x694] ;  /* 0x0006940001ec7983 */ /* 0x000f220000300800 */
[----:B0-----:R-:W-:-:S04]  /*7af90*/  IADD3 R2, P4, R230, R10, RZ ;  /* 0x0000000ae6027210 */ /* 0x001fc80007f9e0ff */
[----:B------:R-:W-:Y:S02]  /*7afa0*/  LEA.HI.X.SX32 R3, R230, R9, 0x1, P4 ;  /* 0x00000009e6037211 */ /* 0x000fe400020f0eff */
[----:B------:R-:W4:Y:S04]  /*7afb0*/  LDL.LU R230, [R1+0x698] ;  /* 0x0006980001e67983 */ /* 0x000f280000300800 */
[----:B------:R0:W-:Y:S01]  /*7afc0*/  STL.64 [R1+0xa30], R2 ;  /* 0x000a300201007387 */ /* 0x0001e20000100a00 */
[----:B--2---:R-:W-:-:S04]  /*7afd0*/  IADD3 R168, P4, R228, R10, RZ ;  /* 0x0000000ae4a87210 */ /* 0x004fc80007f9e0ff */
[----:B------:R-:W-:Y:S02]  /*7afe0*/  LEA.HI.X.SX32 R169, R228, R9, 0x1, P4 ;  /* 0x00000009e4a97211 */ /* 0x000fe400020f0eff */
[----:B------:R-:W2:Y:S04]  /*7aff0*/  LDL.LU R228, [R1+0x69c] ;  /* 0x00069c0001e47983 */ /* 0x000ea80000300800 */
[----:B------:R-:W-:Y:S01]  /*7b000*/  STL.64 [R1+0x1f88], R168 ;  /* 0x001f88a801007387 */ /* 0x000fe20000100a00 */
[----:B0-----:R-:W-:-:S04]  /*7b010*/  IADD3 R2, P4, R226, R10, RZ ;  /* 0x0000000ae2027210 */ /* 0x001fc80007f9e0ff */
[----:B------:R-:W-:Y:S02]  /*7b020*/  LEA.HI.X.SX32 R3, R226, R9, 0x1, P4 ;  /* 0x00000009e2037211 */ /* 0x000fe400020f0eff */
[----:B------:R-:W2:Y:S04]  /*7b030*/  LDL.LU R226, [R1+0x6a0] ;  /* 0x0006a00001e27983 */ /* 0x000ea80000300800 */
[----:B------:R0:W-:Y:S01]  /*7b040*/  STL.64 [R1+0xa20], R2 ;  /* 0x000a200201007387 */ /* 0x0001e20000100a00 */
[----:B------:R-:W-:-:S04]  /*7b050*/  IADD3 R170, P4, R224, R10, RZ ;  /* 0x0000000ae0aa7210 */ /* 0x000fc80007f9e0ff */
[----:B------:R-:W-:Y:S02]  /*7b060*/  LEA.HI.X.SX32 R171, R224, R9, 0x1, P4 ;  /* 0x00000009e0ab7211 */ /* 0x000fe400020f0eff */
[----:B------:R-:W2:Y:S04]  /*7b070*/  LDL.LU R224, [R1+0x6a4] ;  /* 0x0006a40001e07983 */ /* 0x000ea80000300800 */
[----:B------:R-:W-:Y:S01]  /*7b080*/  STL.64 [R1+0x1f90], R170 ;  /* 0x001f90aa01007387 */ /* 0x000fe20000100a00 */
        /* <DEDUP_REMOVED lines=25> */
[----:B------:R-:W-:-:S05]  /*7b220*/  LEA.HI.X.SX32 R3, R236, R9, 0x1, P4 ;  /* 0x00000009ec037211 */ /* 0x000fca00020f0eff */
[----:B------:R0:W-:Y:S02]  /*7b230*/  STL.64 [R1+0x9e0], R2 ;  /* 0x0009e00201007387 */ /* 0x0001e40000100a00 */
[----:B0-----:R-:W-:-:S04]  /*7b240*/  IADD3 R2, P4, R230, R10, RZ ;  /* 0x0000000ae6027210 */ /* 0x001fc80007f9e0ff */
[----:B------:R-:W-:Y:S02]  /*7b250*/  LEA.HI.X.SX32 R3, R230, R9, 0x1, P4 ;  /* 0x00000009e6037211 */ /* 0x000fe400020f0eff */
[----:B------:R-:W4:Y:S04]  /*7b260*/  LDL.LU R230, [R1+0x6c0] ;  /* 0x0006c00001e67983 */ /* 0x000f280000300800 */
[----:B------:R0:W-:Y:S04]  /*7b270*/  STL.64 [R1+0x9d8], R2 ;  /* 0x0009d80201007387 */ /* 0x0001e80000100a00 */
[----:B------:R-:W4:Y:S01]  /*7b280*/  LDL.LU R236, [R1+0x6c4] ;  /* 0x0006c40001ec7983 */ /* 0x000f220000300800 */
[----:B--2---:R-:W-:-:S04]  /*7b290*/  IADD3 R164, P4, R228, R10, RZ ;  /* 0x0000000ae4a47210 */ /* 0x004fc80007f9e0ff */
        /* <DEDUP_REMOVED lines=30> */
[----:B------:R0:W-:Y:S01]  /*7b480*/  STL.64 [R1+0x998], R2 ;  /* 0x0009980201007387 */ /* 0x0001e20000100a00 */
[----:B----4-:R-:W-:-:S04]  /*7b490*/  IADD3 R166, P4, R216, R10, RZ ;  /* 0x0000000ad8a67210 */ /* 0x010fc80007f9e0ff */
[----:B------:R-:W-:Y:S02]  /*7b4a0*/  LEA.HI.X.SX32 R167, R216, R9, 0x1, P4 ;  /* 0x00000009d8a77211 */ /* 0x000fe400020f0eff */
[----:B------:R-:W4:Y:S04]  /*7b4b0*/  LDL.LU R216, [R1+0x6e8] ;  /* 0x0006e80001d87983 */ /* 0x000f280000300800 */
[----:B------:R-:W-:Y:S01]  /*7b4c0*/  STL.64 [R1+0x1f60], R166 ;  /* 0x001f60a601007387 */ /* 0x000fe20000100a00 */
[----:B0-----:R-:W-:-:S04]  /*7b4d0*/  IADD3 R2, P4, R230, R10, RZ ;  /* 0x0000000ae6027210 */ /* 0x001fc80007f9e0ff */
[----:B------:R-:W-:Y:S02]  /*7b4e0*/  LEA.HI.X.SX32 R3, R230, R9, 0x1, P4 ;  /* 0x00000009e6037211 */ /* 0x000fe400020f0eff */
[----:B------:R-:W4:Y:S04]  /*7b4f0*/  LDL.LU R230, [R1+0x6ec] ;  /* 0x0006ec0001e67983 */ /* 0x000f280000300800 */
[----:B------:R0:W-:Y:S02]  /*7b500*/  STL.64 [R1+0x988], R2 ;  /* 0x0009880201007387 */ /* 0x0001e40000100a00 */
[----:B0-----:R-:W-:-:S04]  /*7b510*/  IADD3 R2, P4, R236, R10, RZ ;  /* 0x0000000aec027210 */ /* 0x001fc80007f9e0ff */
[----:B------:R-:W-:-:S05]  /*7b520*/  LEA.HI.X.SX32 R3, R236, R9, 0x1, P4 ;  /* 0x00000009ec037211 */ /* 0x000fca00020f0eff */
[----:B------:R2:W-:Y:S02]  /*7b530*/  STL.64 [R1+0x980], R2 ;  /* 0x0009800201007387 */ /* 0x0005e40000100a00 */
        /* <DEDUP_REMOVED lines=15> */
[----:B------:R0:W-:Y:S04]  /*7b630*/  STL.64 [R1+0x960], R2 ;  /* 0x0009600201007387 */ /* 0x0001e80000100a00 */
[----:B------:R-:W2:Y:S01]  /*7b640*/  LDL.LU R238, [R1+0x700] ;  /* 0x0007000001ee7983 */ /* 0x000ea20000300800 */
[----:B0-----:R-:W-:-:S04]  /*7b650*/  IADD3 R2, P4, R234, R10, RZ ;  /* 0x0000000aea027210 */ /* 0x001fc80007f9e0ff */
[----:B------:R-:W-:-:S05]  /*7b660*/  LEA.HI.X.SX32 R3, R234, R9, 0x1, P4 ;  /* 0x00000009ea037211 */ /* 0x000fca00020f0eff */
[----:B------:R3:W-:Y:S02]  /*7b670*/  STL.64 [R1+0x958], R2 ;  /* 0x0009580201007387 */ /* 0x0007e40000100a00 */
[----:B---3--:R-:W-:-:S04]  /*7b680*/  IADD3 R2, P4, R220, R10, RZ ;  /* 0x0000000adc027210 */ /* 0x008fc80007f9e0ff */
[----:B------:R-:W-:Y:S02]  /*7b690*/  LEA.HI.X.SX32 R3, R220, R9, 0x1, P4 ;  /* 0x00000009dc037211 */ /* 0x000fe400020f0eff */
[----:B------:R-:W3:Y:S04]  /*7b6a0*/  LDL.LU R220, [R1+0x704] ;  /* 0x0007040001dc7983 */ /* 0x000ee80000300800 */
[----:B------:R0:W-:Y:S04]  /*7b6b0*/  STL.64 [R1+0x950], R2 ;  /* 0x0009500201007387 */ /* 0x0001e80000100a00 */
[----:B------:R-:W3:Y:S04]  /*7b6c0*/  LDL.LU R236, [R1+0x708] ;  /* 0x0007080001ec7983 */ /* 0x000ee80000300800 */
[----:B------:R-:W3:Y:S01]  /*7b6d0*/  LDL.LU R234, [R1+0x70c] ;  /* 0x00070c0001ea7983 */ /* 0x000ee20000300800 */
[----:B0-----:R-:W-:-:S04]  /*7b6e0*/  IADD3 R2, P4, R232, R10, RZ ;  /* 0x0000000ae8027210 */ /* 0x001fc80007f9e0ff */
[----:B------:R-:W-:-:S05]  /*7b6f0*/  LEA.HI.X.SX32 R3, R232, R9, 0x1, P4 ;  /* 0x00000009e8037211 */ /* 0x000fca00020f0eff */
[----:B------:R4:W-:Y:S01]  /*7b700*/  STL.64 [R1+0x948], R2 ;  /* 0x0009480201007387 */ /* 0x0009e20000100a00 */
[----:B------:R-:W-:-:S04]  /*7b710*/  IADD3 R160, P4, R218, R10, RZ ;  /* 0x0000000adaa07210 */ /* 0x000fc80007f9e0ff */
[----:B------:R-:W-:Y:S02]  /*7b720*/  LEA.HI.X.SX32 R161, R218, R9, 0x1, P4 ;  /* 0x00000009daa17211 */ /* 0x000fe400020f0eff */
[----:B------:R-:W3:Y:S04]  /*7b730*/  LDL.LU R218, [R1+0x710] ;  /* 0x0007100001da7983 */ /* 0x000ee80000300800 */
[----:B------:R-:W-:Y:S01]  /*7b740*/  STL.64 [R1+0x1f30], R160 ;  /* 0x001f30a001007387 */ /* 0x000fe20000100a00 */
[----:B----4-:R-:W-:-:S04]  /*7b750*/  IADD3 R2, P4, R216, R10, RZ ;  /* 0x0000000ad8027210 */ /* 0x010fc80007f9e0ff */
[----:B------:R-:W-:Y:S02]  /*7b760*/  LEA.HI.X.SX32 R3, R216, R9, 0x1, P4 ;  /* 0x00000009d8037211 */ /* 0x000fe400020f0eff */
[----:B------:R-:W4:Y:S04]  /*7b770*/  LDL.LU R216, [R1+0x714] ;  /* 0x0007140001d87983 */ /* 0x000f280000300800 */
[----:B------:R2:W-:Y:S04]  /*7b780*/  STL.64 [R1+0x938], R2 ;  /* 0x0009380201007387 */ /* 0x0005e80000100a00 */
[----:B------:R-:W4:Y:S01]  /*7b790*/  LDL.LU R232, [R1+0x718] ;  /* 0x0007180001e87983 */ /* 0x000f220000300800 */
[----:B------:R-:W-:-:S04]  /*7b7a0*/  IADD3 R162, P4, R230, R10, RZ ;  /* 0x0000000ae6a27210 */ /* 0x000fc80007f9e0ff */
[----:B------:R-:W-:Y:S02]  /*7b7b0*/  LEA.HI.X.SX32 R163, R230, R9, 0x1, P4 ;  /* 0x00000009e6a37211 */ /* 0x000fe400020f0eff */
[----:B------:R-:W4:Y:S04]  /*7b7c0*/  LDL.LU R230, [R1+0x71c] ;  /* 0x00071c0001e67983 */ /* 0x000f280000300800 */
[----:B------:R-:W-:Y:S01]  /*7b7d0*/  STL.64 [R1+0x1f38], R162 ;  /* 0x001f38a201007387 */ /* 0x000fe20000100a00 */
        /* <DEDUP_REMOVED lines=19> */
[----:B---3--:R-:W-:-:S04]  /*7b910*/  IADD3 R2, P4, R220, R10, RZ ;  /* 0x0000000adc027210 */ /* 0x008fc80007f9e0ff */
[----:B------:R-:W-:Y:S02]  /*7b920*/  LEA.HI.X.SX32 R3, R220, R9, 0x1, P4 ;  /* 0x00000009dc037211 */ /* 0x000fe400020f0eff */
[----:B------:R-:W3:Y:S04]  /*7b930*/  LDL.LU R220, [R1+0x730] ;  /* 0x0007300001dc7983 */ /* 0x000ee80000300800 */
[----:B------:R0:W-:Y:S02]  /*7b940*/  STL.64 [R1+0x900], R2 ;  /* 0x0009000201007387 */ /* 0x0001e40000100a00 */
[----:B0-----:R-:W-:-:S04]  /*7b950*/  IADD3 R2, P4, R236, R10, RZ ;  /* 0x0000000aec027210 */ /* 0x001fc80007f9e0ff */
[----:B------:R-:W-:-:S05]  /*7b960*/  LEA.HI.X.SX32 R3, R236, R9, 0x1, P4 ;  /* 0x00000009ec037211 */ /* 0x000fca00020f0eff */
        /* <DEDUP_REMOVED lines=15> */
[----:B------:R-:W4:Y:S04]  /*7ba60*/  LDL.LU R232, [R1+0x740] ;  /* 0x0007400001e87983 */ /* 0x000f280000300800 */
[----:B------:R0:W-:Y:S02]  /*7ba70*/  STL.64 [R1+0x8d8], R2 ;  /* 0x0008d80201007387 */ /* 0x0001e40000100a00 */
[----:B0-----:R-:W-:-:S04]  /*7ba80*/  IADD3 R2, P4, R230, R10, RZ ;  /* 0x0000000ae6027210 */ /* 0x001fc80007f9e0ff */
[----:B------:R-:W-:Y:S02]  /*7ba90*/  LEA.HI.X.SX32 R3, R230, R9, 0x1, P4 ;  /* 0x00000009e6037211 */ /* 0x000fe400020f0eff */
[----:B------:R-:W4:Y:S04]  /*7baa0*/  LDL.LU R230, [R1+0x744] ;  /* 0x0007440001e67983 */ /* 0x000f280000300800 */
[----:B------:R2:W-:Y:S02]  /*7bab0*/  STL.64 [R1+0x8d0], R2 ;  /* 0x0008d00201007387 */ /* 0x0005e40000100a00 */
[----:B--2---:R-:W-:-:S04]  /*7bac0*/  IADD3 R2, P4, R228, R10, RZ ;  /* 0x0000000ae4027210 */ /* 0x004fc80007f9e0ff */
[----:B------:R-:W-:Y:S02]  /*7bad0*/  LEA.HI.X.SX32 R3, R228, R9, 0x1, P4 ;  /* 0x00000009e4037211 */ /* 0x000fe400020f0eff */
[----:B------:R-:W2:Y:S04]  /*7bae0*/  LDL.LU R228, [R1+0x748] ;  /* 0x0007480001e47983 */ /* 0x000ea80000300800 */
[----:B------:R0:W-:Y:S04]  /*7baf0*/  STL.64 [R1+0x8c8], R2 ;  /* 0x0008c80201007387 */ /* 0x0001e80000100a00 */
[----:B------:R-:W2:Y:S01]  /*7bb00*/  LDL.LU R236, [R1+0x74c] ;  /* 0x00074c0001ec7983 */ /* 0x000ea20000300800 */
[----:B0-----:R-:W-:-:S04]  /*7bb10*/  IADD3 R2, P4, R226, R10, RZ ;  /* 0x0000000ae2027210 */ /* 0x001fc80007f9e0ff */
[----:B------:R-:W-:-:S05]  /*7bb20*/  LEA.HI.X.SX32 R3, R226, R9, 0x1, P4 ;  /* 0x00000009e2037211 */ /* 0x000fca00020f0eff */
[----:B------:R0:W-:Y:S04]  /*7bb30*/  STL.64 [R1+0x8c0], R2 ;  /* 0x0008c00201007387 */ /* 0x0001e80000100a00 */
[----:B------:R-:W2:Y:S01]  /*7bb40*/  LDL.LU R226, [R1+0x750] ;  /* 0x0007500001e27983 */ /* 0x000ea20000300800 */
[----:B0-----:R-:W-:-:S04]  /*7bb50*/  IADD3 R2, P4, R224, R10, RZ ;  /* 0x0000000ae0027210 */ /* 0x001fc80007f9e0ff */
[----:B------:R-:W-:-:S05]  /*7bb60*/  LEA.HI.X.SX32 R3, R224, R9, 0x1, P4 ;  /* 0x00000009e0037211 */ /* 0x000fca00020f0eff */
[----:B------:R0:W-:Y:S04]  /*7bb70*/  STL.64 [R1+0x8b8], R2 ;  /* 0x0008b80201007387 */ /* 0x0001e80000100a00 */
[----:B------:R-:W2:Y:S01]  /*7bb80*/  LDL.LU R224, [R1+0x754] ;  /* 0x0007540001e07983 */ /* 0x000ea20000300800 */
[----:B------:R-:W-:-:S04]  /*7bb90*/  IADD3 R156, P4, R222, R10, RZ ;  /* 0x0000000ade9c7210 */ /* 0x000fc80007f9e0ff */
[----:B------:R-:W-:-:S05]  /*7bba0*/  LEA.HI.X.SX32 R157, R222, R9, 0x1, P4 ;  /* 0x00000009de9d7211 */ /* 0x000fca00020f0eff */
[----:B------:R-:W-:Y:S04]  /*7bbb0*/  STL.64 [R1+0x1f40], R156 ;  /* 0x001f409c01007387 */ /* 0x000fe80000100a00 */
[----:B------:R-:W2:Y:S01]  /*7bbc0*/  LDL.LU R222, [R1+0x758] ;  /* 0x0007580001de7983 */ /* 0x000ea20000300800 */
[----:B---3--:R-:W-:-:S04]  /*7bbd0*/  IADD3 R158, P4, R220, R10, RZ ;  /* 0x0000000adc9e7210 */ /* 0x008fc80007f9e0ff */
[----:B------:R-:W-:Y:S02]  /*7bbe0*/  LEA.HI.X.SX32 R159, R220, R9, 0x1, P4 ;  /* 0x00000009dc9f7211 */ /* 0x000fe400020f0eff */
[----:B------:R-:W3:Y:S04]  /*7bbf0*/  LDL.LU R220, [R1+0x75c] ;  /* 0x00075c0001dc7983 */ /* 0x000ee80000300800 */
[----:B------:R-:W-:Y:S01]  /*7bc00*/  STL.64 [R1+0x1f68], R158 ;  /* 0x001f689e01007387 */ /* 0x000fe20000100a00 */
        /* <DEDUP_REMOVED lines=11> */
[----:B------:R0:W-:Y:S01]  /*7bcc0*/  STL.64 [R1+0x1f70], R2 ;  /* 0x001f700201007387 */ /* 0x0001e20000100a00 */
[----:B------:R-:W-:-:S04]  /*7bcd0*/  IADD3 R62, P4, R232, R10, RZ ;  /* 0x0000000ae83e7210 */ /* 0x000fc80007f9e0ff */
[----:B------:R-:W-:Y:S02]  /*7bce0*/  LEA.HI.X.SX32 R63, R232, R9, 0x1, P4 ;  /* 0x00000009e83f7211 */ /* 0x000fe400020f0eff */
[----:B------:R-:W4:Y:S04]  /*7bcf0*/  LDL.LU R232, [R1+0x76c] ;  /* 0x00076c0001e87983 */ /* 0x000f280000300800 */
[----:B------:R-:W-:Y:S01]  /*7bd00*/  STL.64 [R1+0x888], R62 ;  /* 0x0008883e01007387 */ /* 0x000fe20000100a00 */
[----:B0-----:R-:W-:-:S04]  /*7bd10*/  IADD3 R2, P4, R230, R10, RZ ;  /* 0x0000000ae6027210 */ /* 0x001fc80007f9e0ff */
[----:B------:R-:W-:Y:S02]  /*7bd20*/  LEA.HI.X.SX32 R3, R230, R9, 0x1, P4 ;  /* 0x00000009e6037211 */ /* 0x000fe400020f0eff */
[----:B------:R-:W4:Y:S04]  /*7bd30*/  LDL.LU R230, [R1+0x770] ;  /* 0x0007700001e67983 */ /* 0x000f280000300800 */
        /* <DEDUP_REMOVED lines=42> */
[----:B------:R-:W-:Y:S02]  /*7bfe0*/  LEA.HI.X.SX32 R3, R230, R9, 0x1, P4 ;  /* 0x00000009e6037211 */ /* 0x000fe400020f0eff */
[----:B------:R-:W4:Y:S04]  /*7bff0*/  LDL.LU R230, [R1+0x79c] ;  /* 0x00079c0001e67983 */ /* 0x000f280000300800 */
[----:B------:R0:W-:Y:S01]  /*7c000*/  STL.64 [R1+0x828], R2 ;  /* 0x0008280201007387 */ /* 0x0001e20000100a00 */
[----:B--2---:R-:W-:-:S04]  /*7c010*/  IADD3 R154, P4, R228, R10, RZ ;  /* 0x0000000ae49a7210 */ /* 0x004fc80007f9e0ff */
[----:B------:R-:W-:Y:S02]  /*7c020*/  LEA.HI.X.SX32 R155, R228, R9, 0x1, P4 ;  /* 0x00000009e49b7211 */ /* 0x000fe400020f0eff */
[----:B------:R-:W2:Y:S01]  /*7c030*/  LDL.LU R228, [R1+0x7a0] ;  /* 0x0007a00001e47983 */ /* 0x000ea20000300800 */
        /* <DEDUP_REMOVED lines=47> */
[----:B------:R0:W-:Y:S01]  /*7c330*/  STL.64 [R1+0x7c0], R2 ;  /* 0x0007c00201007387 */ /* 0x0001e20000100a00 */
[----:B------:R-:W-:-:S04]  /*7c340*/  IADD3 R148, P4, R226, R10, RZ ;  /* 0x0000000ae2947210 */ /* 0x000fc80007f9e0ff */
        /* <DEDUP_REMOVED lines=9> */
[----:B------:R0:W-:Y:S01]  /*7c3e0*/  STL.64 [R1+0x7a8], R2 ;  /* 0x0007a80201007387 */ /* 0x0001e20000100a00 */
[----:B---3--:R-:W-:-:S04]  /*7c3f0*/  IADD3 R150, P4, R220, R10, RZ ;  /* 0x0000000adc967210 */ /* 0x008fc80007f9e0ff */
[----:B------:R-:W-:Y:S02]  /*7c400*/  LEA.HI.X.SX32 R151, R220, R9, 0x1, P4 ;  /* 0x00000009dc977211 */ /* 0x000fe400020f0eff */
[----:B------:R-:W3:Y:S01]  /*7c410*/  LDL.LU R220, [R1+0xb28] ;  /* 0x000b280001dc7983 */ /* 0x000ee20000300800 */
        /* <DEDUP_REMOVED lines=54> */
[----:B------:R-:W4:Y:S01]  /*7c780*/  LDL.LU R216, [R1+0xb68] ;  /* 0x000b680001d87983 */ /* 0x000f220000300800 */
        /* <DEDUP_REMOVED lines=45> */
[----:B------:R-:W4:Y:S01]  /*7ca60*/  LDL.LU R232, [R1+0xba0] ;  /* 0x000ba00001e87983 */ /* 0x000f220000300800 */
        /* <DEDUP_REMOVED lines=73> */
[----:B------:R4:W-:Y:S01]  /*7cf00*/  STL.64 [R1+0x638], R2 ;  /* 0x0006380201007387 */ /* 0x0009e20000100a00 */
[----:B------:R-:W-:-:S04]  /*7cf10*/  IADD3 R138, P4, R218, R10, RZ ;  /* 0x0000000ada8a7210 */ /* 0x000fc80007f9e0ff */
[----:B------:R-:W-:Y:S02]  /*7cf20*/  LEA.HI.X.SX32 R139, R218, R9, 0x1, P4 ;  /* 0x00000009da8b7211 */ /* 0x000fe400020f0eff */
[----:B------:R-:W3:Y:S01]  /*7cf30*/  LDL.LU R218, [R1+0xbf8] ;  /* 0x000bf80001da7983 */ /* 0x000ee20000300800 */
        /* <DEDUP_REMOVED lines=51> */
[----:B------:R2:W-:Y:S01]  /*7d270*/  STL.64 [R1+0x5c8], R2 ;  /* 0x0005c80201007387 */ /* 0x0005e20000100a00 */
[----:B------:R-:W-:-:S04]  /*7d280*/  IADD3 R132, P4, R230, R10, RZ ;  /* 0x0000000ae6847210 */ /* 0x000fc80007f9e0ff */
[----:B------:R-:W-:Y:S02]  /*7d290*/  LEA.HI.X.SX32 R133, R230, R9, 0x1, P4 ;  /* 0x00000009e6857211 */ /* 0x000fe400020f0eff */
[----:B------:R-:W4:Y:S01]  /*7d2a0*/  LDL.LU R230, [R1+0xcf8] ;  /* 0x000cf80001e67983 */ /* 0x000f220000300800 */
        /* <DEDUP_REMOVED lines=235> */
[----:B------:R0:W-:Y:S01]  /*7e160*/  STL.64 [R1+0x3d8], R2 ;  /* 0x0003d80201007387 */ /* 0x0001e20000100a00 */
[----:B------:R-:W-:-:S04]  /*7e170*/  IADD3 R116, P4, R234, R10, RZ ;  /* 0x0000000aea747210 */ /* 0x000fc80007f9e0ff */
[----:B------:R-:W-:Y:S02]  /*7e180*/  LEA.HI.X.SX32 R117, R234, R9, 0x1, P4 ;  /* 0x00000009ea757211 */ /* 0x000fe400020f0eff */
[----:B------:R-:W3:Y:S01]  /*7e190*/  LDL.LU R234, [R1+0xf9c] ;  /* 0x000f9c0001ea7983 */ /* 0x000ee20000300800 */
        /* <DEDUP_REMOVED lines=19> */
[----:B------:R0:W-:Y:S01]  /*7e2d0*/  STL.64 [R1+0x3a8], R2 ;  /* 0x0003a80201007387 */ /* 0x0001e20000100a00 */
[----:B------:R-:W-:-:S04]  /*7e2e0*/  IADD3 R246, P4, R236, R10, RZ ;  /* 0x0000000aecf67210 */ /* 0x000fc80007f9e0ff */
[----:B------:R-:W-:Y:S02]  /*7e2f0*/  LEA.HI.X.SX32 R247, R236, R9, 0x1, P4 ;  /* 0x00000009ecf77211 */ /* 0x000fe400020f0eff */
[----:B------:R-:W2:Y:S01]  /*7e300*/  LDL.LU R236, [R1+0xfcc] ;  /* 0x000fcc0001ec7983 */ /* 0x000ea20000300800 */
        /* <DEDUP_REMOVED lines=549> */
[----:B------:R-:W-:-:S04]  /*80560*/  IADD3 R82, P4, R236, R10, RZ ;  /* 0x0000000aec527210 */ /* 0x000fc80007f9e0ff */
[----:B------:R-:W-:Y:S02]  /*80570*/  LEA.HI.X.SX32 R83, R236, R9, 0x1, P4 ;  /* 0x00000009ec537211 */ /* 0x000fe400020f0eff */
        /* <DEDUP_REMOVED lines=50> */
[----:B------:R-:W2:Y:S01]  /*808a0*/  LDL.LU R224, [R1+0xe2c] ;  /* 0x000e2c0001e07983 */ /* 0x000ea20000300800 */
[----:B------:R-:W-:-:S03]  /*808b0*/  IADD3 R76, P4, R236, R10, RZ ;  /* 0x0000000aec4c7210 */ /* 0x000fc60007f9e0ff */
[----:B------:R0:W-:Y:S01]  /*808c0*/  STL.64 [R1+0xde0], R2 ;  /* 0x000de00201007387 */ /* 0x0001e20000100a00 */
[----:B------:R-:W-:Y:S02]  /*808d0*/  LEA.HI.X.SX32 R77, R236, R9, 0x1, P4 ;  /* 0x00000009ec4d7211 */ /* 0x000fe400020f0eff */
        /* <DEDUP_REMOVED lines=20> */
[----:B------:R-:W-:-:S05]  /*80a20*/  LEA.HI.X.SX32 R3, R232, R9, 0x1, P4 ;  /* 0x00000009e8037211 */ /* 0x000fca00020f0eff */
[----:B------:R0:W-:Y:S04]  /*80a30*/  STL.64 [R1+0xdc8], R2 ;  /* 0x000dc80201007387 */ /* 0x0001e80000100a00 */
[----:B------:R-:W4:Y:S04]  /*80a40*/  LDL.LU R75, [R1+0xe44] ;  /* 0x000e4400014b7983 */ /* 0x000f280000300800 */
[----:B------:R-:W4:Y:S01]  /*80a50*/  LDL.LU R242, [R1+0xe48] ;  /* 0x000e480001f27983 */ /* 0x000f220000300800 */
[----:B0-----:R-:W-:-:S04]  /*80a60*/  IADD3 R2, P4, R230, R10, RZ ;  /* 0x0000000ae6027210 */ /* 0x001fc80007f9e0ff */
[----:B------:R-:W-:-:S05]  /*80a70*/  LEA.HI.X.SX32 R3, R230, R9, 0x1, P4 ;  /* 0x00000009e6037211 */ /* 0x000fca00020f0eff */
[----:B------:R2:W-:Y:S04]  /*80a80*/  STL.64 [R1+0xd60], R2 ;  /* 0x000d600201007387 */ /* 0x0005e80000100a00 */
[----:B------:R-:W4:Y:S04]  /*80a90*/  LDL.LU R240, [R1+0xe4c] ;  /* 0x000e4c0001f07983 */ /* 0x000f280000300800 */
[----:B------:R-:W4:Y:S01]  /*80aa0*/  LDL.LU R238, [R1+0xe50] ;  /* 0x000e500001ee7983 */ /* 0x000f220000300800 */
[----:B--2---:R-:W-:-:S04]  /*80ab0*/  IADD3 R2, P4, R228, R10, RZ ;  /* 0x0000000ae4027210 */ /* 0x004fc80007f9e0ff */
[----:B------:R-:W-:-:S05]  /*80ac0*/  LEA.HI.X.SX32 R3, R228, R9, 0x1, P4 ;  /* 0x00000009e4037211 */ /* 0x000fca00020f0eff */
[----:B------:R0:W-:Y:S04]  /*80ad0*/  STL.64 [R1+0xd38], R2 ;  /* 0x000d380201007387 */ /* 0x0001e80000100a00 */
[----:B------:R-:W2:Y:S04]  /*80ae0*/  LDL.LU R236, [R1+0xe54] ;  /* 0x000e540001ec7983 */ /* 0x000ea80000300800 */
[----:B------:R-:W2:Y:S01]  /*80af0*/  LDL.LU R234, [R1+0xe58] ;  /* 0x000e580001ea7983 */ /* 0x000ea20000300800 */
[----:B0-----:R-:W-:-:S04]  /*80b00*/  IADD3 R2, P4, R226, R10, RZ ;  /* 0x0000000ae2027210 */ /* 0x001fc80007f9e0ff */
        /* <DEDUP_REMOVED lines=14> */
[----:B---3--:R-:W-:-:S04]  /*80bf0*/  IADD3 R2, P4, R220, R10, RZ ;  /* 0x0000000adc027210 */ /* 0x008fc80007f9e0ff */
[----:B------:R-:W-:-:S05]  /*80c00*/  LEA.HI.X.SX32 R3, R220, R9, 0x1, P4 ;  /* 0x00000009dc037211 */ /* 0x000fca00020f0eff */
[----:B------:R0:W-:Y:S04]  /*80c10*/  STL.64 [R1+0xc28], R2 ;  /* 0x000c280201007387 */ /* 0x0001e80000100a00 */
        /* <DEDUP_REMOVED lines=11> */
[----:B------:R-:W-:-:S03]  /*80cd0*/  IADD3 R72, P4, R75, R10, RZ ;  /* 0x0000000a4b487210 */ /* 0x000fc60007f9e0ff */
[----:B------:R0:W-:Y:S01]  /*80ce0*/  STL.64 [R1+0xb80], R2 ;  /* 0x000b800201007387 */ /* 0x0001e20000100a00 */
[----:B------:R-:W-:Y:S02]  /*80cf0*/  LEA.HI.X.SX32 R73, R75, R9, 0x1, P4 ;  /* 0x000000094b497211 */ /* 0x000fe400020f0eff */
[----:B0-----:R-:W-:-:S04]  /*80d00*/  IADD3 R2, P4, R242, R10, RZ ;  /* 0x0000000af2027210 */ /* 0x001fc80007f9e0ff */
[----:B------:R-:W-:-:S05]  /*80d10*/  LEA.HI.X.SX32 R3, R242, R9, 0x1, P4 ;  /* 0x00000009f2037211 */ /* 0x000fca00020f0eff */
[----:B------:R0:W-:Y:S02]  /*80d20*/  STL.64 [R1+0xb00], R2 ;  /* 0x000b000201007387 */ /* 0x0001e40000100a00 */
[----:B0-----:R-:W-:-:S04]  /*80d30*/  IADD3 R2, P4, R240, R10, RZ ;  /* 0x0000000af0027210 */ /* 0x001fc80007f9e0ff */
[----:B------:R-:W-:Y:S02]  /*80d40*/  LEA.HI.X.SX32 R3, R240, R9, 0x1, P4 ;  /* 0x00000009f0037211 */ /* 0x000fe400020f0eff */
[----:B------:R-:W-:-:S03]  /*80d50*/  IADD3 R74, P4, R238, R10, RZ ;  /* 0x0000000aee4a7210 */ /* 0x000fc60007f9e0ff */
[----:B------:R2:W-:Y:S01]  /*80d60*/  STL.64 [R1+0x148], R2 ;  /* 0x0001480201007387 */ /* 0x0005e20000100a00 */
[----:B------:R-:W-:Y:S02]  /*80d70*/  LEA.HI.X.SX32 R75, R238, R9, 0x1, P4 ;  /* 0x00000009ee4b7211 */ /* 0x000fe400020f0eff */
[----:B--2---:R-:W-:-:S04]  /*80d80*/  IADD3 R2, P4, R236, R10, RZ ;  /* 0x0000000aec027210 */ /* 0x004fc80007f9e0ff */
[----:B------:R-:W-:-:S05]  /*80d90*/  LEA.HI.X.SX32 R3, R236, R9, 0x1, P4 ;  /* 0x00000009ec037211 */ /* 0x000fca00020f0eff */
[----:B------:R0:W-:Y:S02]  /*80da0*/  STL.64 [R1+0x138], R2 ;  /* 0x0001380201007387 */ /* 0x0001e40000100a00 */
[----:B0-----:R-:W-:-:S04]  /*80db0*/  IADD3 R2, P4, R234, R10, RZ ;  /* 0x0000000aea027210 */ /* 0x001fc80007f9e0ff */
        /* <DEDUP_REMOVED lines=20> */
[----:B---3--:R-:W-:-:S04]  /*80f00*/  IADD3 R2, P4, R220, R10, RZ ;  /* 0x0000000adc027210 */ /* 0x008fc80007f9e0ff */
[----:B------:R-:W-:-:S05]  /*80f10*/  LEA.HI.X.SX32 R3, R220, R9, 0x1, P4 ;  /* 0x00000009dc037211 */ /* 0x000fca00020f0eff */
[----:B------:R0:W-:Y:S02]  /*80f20*/  STL.64 [R1+0xf8], R2 ;  /* 0x0000f80201007387 */ /* 0x0001e40000100a00 */
[----:B0-----:R-:W-:-:S04]  /*80f30*/  IADD3 R2, P4, R218, R10, RZ ;  /* 0x0000000ada027210 */ /* 0x001fc80007f9e0ff */
[----:B------:R-:W-:-:S05]  /*80f40*/  LEA.HI.X.SX32 R3, R218, R9, 0x1, P4 ;  /* 0x00000009da037211 */ /* 0x000fca00020f0eff */
[----:B------:R4:W-:Y:S02]  /*80f50*/  STL.64 [R1+0xf0], R2 ;  /* 0x0000f00201007387 */ /* 0x0009e40000100a00 */
[----:B----4-:R-:W-:-:S04]  /*80f60*/  IADD3 R2, P4, R216, R10, RZ ;  /* 0x0000000ad8027210 */ /* 0x010fc80007f9e0ff */
[----:B------:R-:W-:-:S05]  /*80f70*/  LEA.HI.X.SX32 R3, R216, R9, 0x1, P4 ;  /* 0x00000009d8037211 */ /* 0x000fca00020f0eff */
[----:B------:R0:W-:Y:S02]  /*80f80*/  STL.64 [R1+0xe8], R2 ;  /* 0x0000e80201007387 */ /* 0x0001e40000100a00 */
        /* <DEDUP_REMOVED lines=70> */
[----:B------:R0:W-:Y:S01]  /*813f0*/  STL.64 [R1+0x20], R2 ;  /* 0x0000200201007387 */ /* 0x0001e20000100a00 */
[----:B------:R-:W-:Y:S01]  /*81400*/  IMAD.MOV.U32 R164, RZ, RZ, R56 ;  /* 0x000000ffffa47224 */ /* 0x000fe200078e0038 */
[CC--:B------:R-:W-:Y:S02]  /*81410*/  IADD3 R56, P4, R45.reuse, R10.reuse, RZ ;  /* 0x0000000a2d387210 */ /* 0x0c0fe40007f9e0ff */
[----:B0-----:R-:W2:Y:S01]  /*81420*/  LDL.LU R3, [R1+0xf4c] ;  /* 0x000f4c0001037983 */ /* 0x001ea20000300800 */
[----:B------:R-:W-:Y:S01]  /*81430*/  IMAD.MOV.U32 R165, RZ, RZ, R57 ;  /* 0x000000ffffa57224 */ /* 0x000fe200078e0039 */
[-C--:B------:R-:W-:Y:S01]  /*81440*/  LEA.HI.X.SX32 R57, R45, R9.reuse, 0x1, P4 ;  /* 0x000000092d397211 */ /* 0x080fe200020f0eff */
[----:B------:R-:W-:Y:S01]  /*81450*/  IMAD.MOV.U32 R170, RZ, RZ, R58 ;  /* 0x000000ffffaa7224 */ /* 0x000fe200078e003a */
[C---:B------:R-:W-:Y:S01]  /*81460*/  IADD3 R58, P4, R46.reuse, R10, RZ ;  /* 0x0000000a2e3a7210 */ /* 0x040fe20007f9e0ff */
[----:B------:R-:W-:Y:S02]  /*81470*/  IMAD.MOV.U32 R171, RZ, RZ, R59 ;  /* 0x000000ffffab7224 */ /* 0x000fe400078e003b */
[----:B------:R-:W-:Y:S01]  /*81480*/  IMAD.MOV.U32 R168, RZ, RZ, R60 ;  /* 0x000000ffffa87224 */ /* 0x000fe200078e003c */
[----:B------:R-:W-:-:S02]  /*81490*/  LEA.HI.X.SX32 R59, R46, R9, 0x1, P4 ;  /* 0x000000092e3b7211 */ /* 0x000fc400020f0eff */
[----:B------:R-:W-:Y:S01]  /*814a0*/  IADD3 R60, P4, R48, R10, RZ ;  /* 0x0000000a303c7210 */ /* 0x000fe20007f9e0ff */
[----:B------:R-:W-:-:S03]  /*814b0*/  IMAD.MOV.U32 R169, RZ, RZ, R61 ;  /* 0x000000ffffa97224 */ /* 0x000fc600078e003d */
[----:B------:R-:W-:Y:S02]  /*814c0*/  LEA.HI.X.SX32 R61, R48, R9, 0x1, P4 ;  /* 0x00000009303d7211 */ /* 0x000fe400020f0eff */
[----:B------:R-:W-:Y:S01]  /*814d0*/  IADD3 R62, P4, R49, R10, RZ ;  /* 0x0000000a313e7210 */ /* 0x000fe20007f9e0ff */
[----:B------:R-:W-:-:S03]  /*814e0*/  IMAD.MOV.U32 R160, RZ, RZ, R12 ;  /* 0x000000ffffa07224 */ /* 0x000fc600078e000c */
[-C--:B------:R-:W-:Y:S02]  /*814f0*/  LEA.HI.X.SX32 R63, R49, R9.reuse, 0x1, P4 ;  /* 0x00000009313f7211 */ /* 0x080fe400020f0eff */
[CC--:B------:R-:W-:Y:S01]  /*81500*/  IADD3 R12, P4, R50.reuse, R10.reuse, RZ ;  /* 0x0000000a320c7210 */ /* 0x0c0fe20007f9e0ff */
[----:B------:R-:W-:Y:S02]  /*81510*/  IMAD.MOV.U32 R161, RZ, RZ, R13 ;  /* 0x000000ffffa17224 */ /* 0x000fe400078e000d */
[----:B------:R-:W-:Y:S01]  /*81520*/  IMAD.MOV.U32 R162, RZ, RZ, R14 ;  /* 0x000000ffffa27224 */ /* 0x000fe200078e000e */
[-C--:B------:R-:W-:Y:S02]  /*81530*/  LEA.HI.X.SX32 R13, R50, R9.reuse, 0x1, P4 ;  /* 0x00000009320d7211 */ /* 0x080fe400020f0eff */
        /* <DEDUP_REMOVED lines=13> */
[----:B------:R-:W-:Y:S02]  /*81610*/  LEA.HI.X.SX32 R21, R53, R9, 0x1, P4 ;  /* 0x0000000935157211 */ /* 0x000fe400020f0eff */
[----:B------:R-:W-:Y:S01]  /*81620*/  IADD3 R22, P4, R54, R10, RZ ;  /* 0x0000000a36167210 */ /* 0x000fe20007f9e0ff */
[----:B------:R-:W-:-:S03]  /*81630*/  IMAD.MOV.U32 R159, RZ, RZ, R23 ;  /* 0x000000ffff9f7224 */ /* 0x000fc600078e0017 */
[----:B------:R-:W-:Y:S02]  /*81640*/  LEA.HI.X.SX32 R23, R54, R9, 0x1, P4 ;  /* 0x0000000936177211 */ /* 0x000fe400020f0eff */
[----:B------:R-:W-:-:S04]  /*81650*/  IADD3 R24, P4, R181, R10, RZ ;  /* 0x0000000ab5187210 */ /* 0x000fc80007f9e0ff */
        /* <DEDUP_REMOVED lines=95> */
[----:B--2---:R-:W-:-:S04]  /*81c50*/  IADD3 R10, P4, R3, R10, RZ ;  /* 0x0000000a030a7210 */ /* 0x004fc80007f9e0ff */
[----:B------:R-:W-:Y:S02]  /*81c60*/  LEA.HI.X.SX32 R11, R3, R9, 0x1, P4 ;  /* 0x00000009030b7211 */ /* 0x000fe400020f0eff */
[C---:B------:R-:W-:Y:S02]  /*81c70*/  LOP3.LUT P4, RZ, R6.reuse, 0x2000, RZ, 0xc0, !PT ;  /* 0x0000200006ff7812 */ /* 0x040fe4000788c0ff */
[C---:B------:R-:W-:Y:S02]  /*81c80*/  LOP3.LUT P5, RZ, R6.reuse, 0x4000, RZ, 0xc0, !PT ;  /* 0x0000400006ff7812 */ /* 0x040fe400078ac0ff */
[----:B------:R-:W-:Y:S02]  /*81c90*/  PRMT R2, R179, 0x7770, RZ ;  /* 0x00007770b3027816 */ /* 0x000fe400000000ff */
[C---:B------:R-:W-:Y:S02]  /*81ca0*/  LOP3.LUT P6, RZ, R6.reuse, 0x8000, RZ, 0xc0, !PT ;  /* 0x0000800006ff7812 */ /* 0x040fe400078cc0ff */
[----:B------:R-:W-:-:S05]  /*81cb0*/  LOP3.LUT P0, RZ, R6, 0x10000, RZ, 0xc0, !PT ;  /* 0x0001000006ff7812 */ /* 0x000fca000780c0ff */
[----:B------:R0:W-:Y:S01]  /*81cc0*/  @P4 STG.E.U8 desc[UR6][R158.64], R2 ;  /* 0x000000029e004986 */ /* 0x0001e2000c101106 */
[----:B------:R-:W-:Y:S02]  /*81cd0*/  LOP3.LUT P1, RZ, R6, 0x20000, RZ, 0xc0, !PT ;  /* 0x0002000006ff7812 */ /* 0x000fe4000782c0ff */
[----:B0-----:R-:W-:-:S05]  /*81ce0*/  PRMT R2, R179, 0x7771, RZ ;  /* 0x00007771b3027816 */ /* 0x001fca00000000ff */
[----:B------:R0:W-:Y:S01]  /*81cf0*/  @P5 STG.E.U8 desc[UR6][R156.64], R2 ;  /* 0x000000029c005986 */ /* 0x0001e2000c101106 */
[----:B------:R-:W-:Y:S02]  /*81d00*/  LOP3.LUT P2, RZ, R6, 0x40000, RZ, 0xc0, !PT ;  /* 0x0004000006ff7812 */ /* 0x000fe4000784c0ff */
[----:B0-----:R-:W-:-:S05]  /*81d10*/  PRMT R2, R176, 0x7772, RZ ;  /* 0x00007772b0027816 */ /* 0x001fca00000000ff */
[----:B------:R0:W-:Y:S01]  /*81d20*/  @P6 STG.E.U8 desc[UR6][R162.64], R2 ;  /* 0x00000002a2006986 */ /* 0x0001e2000c101106 */
[----:B------:R-:W-:Y:S02]  /*81d30*/  LOP3.LUT P3, RZ, R6, 0x80000, RZ, 0xc0, !PT ;  /* 0x0008000006ff7812 */ /* 0x000fe4000786c0ff */
[----:B0-----:R-:W-:-:S05]  /*81d40*/  PRMT R2, R176, 0x7773, RZ ;  /* 0x00007773b0027816 */ /* 0x001fca00000000ff */
[----:B------:R0:W-:Y:S02]  /*81d50*/  @P0 STG.E.U8 desc[UR6][R160.64], R2 ;  /* 0x00000002a0000986 */ /* 0x0001e4000c101106 */
[C---:B0-----:R-:W-:Y:S02]  /*81d60*/  PRMT R2, R177.reuse, 0x7772, RZ ;  /* 0x00007772b1027816 */ /* 0x041fe400000000ff */
[----:B------:R-:W-:-:S03]  /*81d70*/  PRMT R177, R177, 0x7773, RZ ;  /* 0x00007773b1b17816 */ /* 0x000fc600000000ff */
[----:B------:R-:W-:Y:S04]  /*81d80*/  @P1 STG.E.U8 desc[UR6][R166.64], R2 ;  /* 0x00000002a6001986 */ /* 0x000fe8000c101106 */
[----:B------:R0:W-:Y:S02]  /*81d90*/  @P2 STG.E.U8 desc[UR6][R164.64], R177 ;  /* 0x000000b1a4002986 */ /* 0x0001e4000c101106 */
[----:B0-----:R-:W-:-:S05]  /*81da0*/  PRMT R177, R178, 0x7772, RZ ;  /* 0x00007772b2b17816 */ /* 0x001fca00000000ff */
[----:B------:R0:W-:Y:S02]  /*81db0*/  @P3 STG.E.U8 desc[UR6][R170.64], R177 ;  /* 0x000000b1aa003986 */ /* 0x0001e4000c101106 */
[----:B0-----:R-:W-:Y:S02]  /*81dc0*/  IMAD.MOV.U32 R170, RZ, RZ, R168 ;  /* 0x000000ffffaa7224 */ /* 0x001fe400078e00a8 */
[----:B------:R-:W-:Y:S02]  /*81dd0*/  IMAD.MOV.U32 R171, RZ, RZ, R169 ;  /* 0x000000ffffab7224 */ /* 0x000fe400078e00a9 */
[----:B------:R-:W2:Y:S04]  /*81de0*/  LDL.LU.64 R168, [R1+0xab0] ;  /* 0x000ab00001a87983 */ /* 0x000ea80000300a00 */
[----:B------:R-:W3:Y:S04]  /*81df0*/  LDL.LU.64 R162, [R1+0xaa8] ;  /* 0x000aa80001a27983 */ /* 0x000ee80000300a00 */
[----:B------:R-:W4:Y:S04]  /*81e00*/  LDL.LU.64 R160, [R1+0xaa0] ;  /* 0x000aa00001a07983 */ /* 0x000f280000300a00 */
[----:B------:R-:W4:Y:S04]  /*81e10*/  LDL.LU.64 R166, [R1+0xa98] ;  /* 0x000a980001a67983 */ /* 0x000f280000300a00 */
[----:B------:R-:W4:Y:S01]  /*81e20*/  LDL.LU.64 R164, [R1+0xa90] ;  /* 0x000a900001a47983 */ /* 0x000f220000300a00 */
[----:B------:R-:W-:-:S02]  /*81e30*/  LOP3.LUT P4, RZ, R5, 0x1, RZ, 0xc0, !PT ;  /* 0x0000000105ff7812 */ /* 0x000fc4000788c0ff */
[----:B------:R-:W-:Y:S01]  /*81e40*/  LOP3.LUT R9, R9, 0xefffffff, RZ, 0xc0, !PT ;  /* 0xefffffff09097812 */ /* 0x000fe200078ec0ff */
[----:B------:R-:W4:Y:S10]  /*81e50*/  LDL.LU.64 R152, [R1+0xa80] ;  /* 0x000a800001987983 */ /* 0x000f340000300a00 */
[----:B------:R-:W-:-:S02]  /*81e60*/  @P4 LOP3.LUT R9, R9, 0x10000000, RZ, 0xfc, !PT ;  /* 0x1000000009094812 */ /* 0x000fc400078efcff */
[----:B------:R-:W-:Y:S02]  /*81e70*/  LOP3.LUT P4, RZ, R6, 0x80000000, RZ, 0xc0, !PT ;  /* 0x8000000006ff7812 */ /* 0x000fe4000788c0ff */
[----:B------:R-:W-:-:S11]  /*81e80*/  LOP3.LUT R9, R9, 0xdfffffff, RZ, 0xc0, !PT ;  /* 0xdfffffff09097812 */ /* 0x000fd600078ec0ff */
[----:B------:R-:W-:Y:S02]  /*81e90*/  @P4 LOP3.LUT R9, R9, 0x20000000, RZ, 0xfc, !PT ;  /* 0x2000000009094812 */ /* 0x000fe400078efcff */
        /* <DEDUP_REMOVED lines=13> */
[----:B------:R-:W-:Y:S02]  /*81f70*/  LOP3.LUT R176, R176, 0xfffffffb, RZ, 0xc0, !PT ;  /* 0xfffffffbb0b07812 */ /* 0x000fe400078ec0ff */
[C---:B------:R-:W-:Y:S02]  /*81f80*/  LOP3.LUT P0, RZ, R6.reuse, 0x100000, RZ, 0xc0, !PT ;  /* 0x0010000006ff7812 */ /* 0x040fe4000780c0ff */
[----:B------:R-:W-:-:S07]  /*81f90*/  LOP3.LUT P1, RZ, R6, 0x200000, RZ, 0xc0, !PT ;  /* 0x0020000006ff7812 */ /* 0x000fce000782c0ff */
[----:B------:R-:W-:Y:S02]  /*81fa0*/  @P4 LOP3.LUT R176, R176, 0x4, RZ, 0xfc, !PT ;  /* 0x00000004b0b04812 */ /* 0x000fe400078efcff */
[C---:B------:R-:W-:Y:S02]  /*81fb0*/  LOP3.LUT P4, RZ, R6.reuse, 0x2000000, RZ, 0xc0, !PT ;  /* 0x0200000006ff7812 */ /* 0x040fe4000788c0ff */
[C---:B------:R-:W-:Y:S02]  /*81fc0*/  LOP3.LUT P2, RZ, R6.reuse, 0x400000, RZ, 0xc0, !PT ;  /* 0x0040000006ff7812 */ /* 0x040fe4000784c0ff */
[----:B------:R-:W-:Y:S02]  /*81fd0*/  LOP3.LUT P3, RZ, R6, 0x800000, RZ, 0xc0, !PT ;  /* 0x0080000006ff7812 */ /* 0x000fe4000786c0ff */
[----:B------:R-:W-:Y:S02]  /*81fe0*/  LOP3.LUT R176, R176, 0xfffffff7, RZ, 0xc0, !PT ;  /* 0xfffffff7b0b07812 */ /* 0x000fe400078ec0ff */
[----:B------:R-:W-:-:S02]  /*81ff0*/  PRMT R178, R178, 0x7773, RZ ;  /* 0x00007773b2b27816 */ /* 0x000fc400000000ff */
[----:B------:R-:W-:-:S03]  /*82000*/  PRMT R177, R179, 0x7772, RZ ;  /* 0x00007772b3b17816 */ /* 0x000fc600000000ff */
[----:B------:R-:W-:Y:S01]  /*82010*/  @P4 LOP3.LUT R176, R176, 0x8, RZ, 0xfc, !PT ;  /* 0x00000008b0b04812 */ /* 0x000fe200078efcff */
[----:B------:R0:W-:Y:S01]  /*82020*/  @P0 STG.E.U8 desc[UR6][R170.64], R178 ;  /* 0x000000b2aa000986 */ /* 0x0001e2000c101106 */
[----:B------:R-:W-:Y:S02]  /*82030*/  LOP3.LUT P4, RZ, R6, 0x1000000, RZ, 0xc0, !PT ;  /* 0x0100000006ff7812 */ /* 0x000fe4000788c0ff */
[----:B------:R-:W-:Y:S01]  /*82040*/  PRMT R179, R179, 0x7773, RZ ;  /* 0x00007773b3b37816 */ /* 0x000fe200000000ff */
[----:B0-----:R-:W4:Y:S04]  /*82050*/  LDL.LU.64 R170, [R1+0xa78] ;  /* 0x000a780001aa7983 */ /* 0x001f280000300a00 */
[----:B--2---:R0:W-:Y:S04]  /*82060*/  @P1 STG.E.U8 desc[UR6][R168.64], R177 ;  /* 0x000000b1a8001986 */ /* 0x0041e8000c101106 */
[----:B---3--:R1:W-:Y:S01]  /*82070*/  @P2 STG.E.U8 desc[UR6][R162.64], R179 ;  /* 0x000000b3a2002986 */ /* 0x0083e2000c101106 */
[----:B0-----:R-:W-:-:S03]  /*82080*/  PRMT R177, R172, 0x7770, RZ ;  /* 0x00007770acb17816 */ /* 0x001fc600000000ff */
[----:B------:R-:W2:Y:S04]  /*82090*/  LDL.LU.64 R168, [R1+0xa70] ;  /* 0x000a700001a87983 */ /* 0x000ea80000300a00 */
[----:B----4-:R0:W-:Y:S04]  /*820a0*/  @P3 STG.E.U8 desc[UR6][R160.64], R177 ;  /* 0x000000b1a0003986 */ /* 0x0101e8000c101106 */
[----:B-1----:R-:W3:Y:S04]  /*820b0*/  LDL.LU.64 R178, [R1+0xa68] ;  /* 0x000a680001b27983 */ /* 0x002ee80000300a00 */
[----:B------:R-:W4:Y:S01]  /*820c0*/  LDL.LU.64 R2, [R1+0xa60] ;  /* 0x000a600001027983 */ /* 0x000f220000300a00 */
[----:B0-----:R-:W-:-:S03]  /*820d0*/  PRMT R177, R172, 0x7771, RZ ;  /* 0x00007771acb17816 */ /* 0x001fc600000000ff */
[----:B------:R-:W4:Y:S04]  /*820e0*/  LDL.LU.64 R158, [R1+0xa58] ;  /* 0x000a5800019e7983 */ /* 0x000f280000300a00 */
[----:B------:R0:W-:Y:S01]  /*820f0*/  @P4 STG.E.U8 desc[UR6][R166.64], R177 ;  /* 0x000000b1a6004986 */ /* 0x0001e2000c101106 */
[----:B------:R-:W-:-:S03]  /*82100*/  LOP3.LUT P4, RZ, R176, 0x8, RZ, 0xc0, !PT ;  /* 0x00000008b0ff7812 */ /* 0x000fc6000788c0ff */
[----:B------:R-:W4:Y:S04]  /*82110*/  LDL.LU.64 R156, [R1+0xa50] ;  /* 0x000a5000019c7983 */ /* 0x000f280000300a00 */
[----:B------:R-:W4:Y:S01]  /*82120*/  LDL.LU.64 R162, [R1+0xa48] ;  /* 0x000a480001a27983 */ /* 0x000f220000300a00 */
[----:B0-----:R-:W-:-:S03]  /*82130*/  PRMT R177, R173, 0x7770, RZ ;  /* 0x00007770adb17816 */ /* 0x001fc600000000ff */
[----:B------:R-:W4:Y:S04]  /*82140*/  LDL.LU.64 R160, [R1+0xa40] ;  /* 0x000a400001a07983 */ /* 0x000f280000300a00 */
[----:B------:R0:W-:Y:S01]  /*82150*/  @P4 STG.E.U8 desc[UR6][R164.64], R177 ;  /* 0x000000b1a4004986 */ /* 0x0001e2000c101106 */
[----:B------:R-:W-:-:S03]  /*82160*/  LOP3.LUT P4, RZ, R176, 0x4, RZ, 0xc0, !PT ;  /* 0x00000004b0ff7812 */ /* 0x000fc6000788c0ff */
[----:B------:R-:W4:Y:S01]  /*82170*/  LDL.LU.64 R166, [R1+0xa38] ;  /* 0x000a380001a67983 */ /* 0x000f220000300a00 */
[----:B0-----:R-:W-:-:S03]  /*82180*/  PRMT R177, R173, 0x7771, RZ ;  /* 0x00007771adb17816 */ /* 0x001fc600000000ff */
[----:B------:R-:W4:Y:S06]  /*82190*/  LDL.LU.64 R164, [R1+0xa30] ;  /* 0x000a300001a47983 */ /* 0x000f2c0000300a00 */
[----:B------:R0:W-:Y:S04]  /*821a0*/  @P4 STG.E.U8 desc[UR6][R174.64], R177 ;  /* 0x000000b1ae004986 */ /* 0x0001e8000c101106 */
[----:B0-----:R-:W2:Y:S01]  /*821b0*/  LDL.LU.64 R174, [R1+0x1fa0] ;  /* 0x001fa00001ae7983 */ /* 0x001ea20000300a00 */
[----:B------:R-:W-:-:S02]  /*821c0*/  LOP3.LUT P4, RZ, R176, 0x2, RZ, 0xc0, !PT ;  /* 0x00000002b0ff7812 */ /* 0x000fc4000788c0ff */
[----:B--2---:R-:W-:-:S11]  /*821d0*/  PRMT R177, R174, 0x7770, RZ ;  /* 0x00007770aeb17816 */ /* 0x004fd600000000ff */
[----:B------:R0:W-:Y:S01]  /*821e0*/  @P4 STG.E.U8 desc[UR6][R152.64], R177 ;  /* 0x000000b198004986 */ /* 0x0001e2000c101106 */
[----:B------:R-:W-:Y:S02]  /*821f0*/  LOP3.LUT P4, RZ, R176, 0x1, RZ, 0xc0, !PT ;  /* 0x00000001b0ff7812 */ /* 0x000fe4000788c0ff */
[----:B------:R-:W-:Y:S01]  /*82200*/  PRMT R176, R174, 0x7771, RZ ;  /* 0x00007771aeb07816 */ /* 0x000fe200000000ff */
[----:B0-----:R-:W2:Y:S10]  /*82210*/  LDL.LU.64 R152, [R1+0x1f98] ;  /* 0x001f980001987983 */ /* 0x001eb40000300a00 */
[----:B------:R0:W-:Y:S01]  /*82220*/  @P4 STG.E.U8 desc[UR6][R170.64], R176 ;  /* 0x000000b0aa004986 */ /* 0x0001e2000c101106 */
[----:B------:R-:W-:-:S02]  /*82230*/  LOP3.LUT P4, RZ, R9, 0x80000000, RZ, 0xc0, !PT ;  /* 0x8000000009ff7812 */ /* 0x000fc4000788c0ff */
[----:B0-----:R-:W-:Y:S01]  /*82240*/  PRMT R176, R175, 0x7770, RZ ;  /* 0x00007770afb07816 */ /* 0x001fe200000000ff */
[----:B------:R-:W2:Y:S10]  /*82250*/  LDL.LU.64 R170, [R1+0x1f90] ;  /* 0x001f900001aa7983 */ /* 0x000eb40000300a00 */
[----:B------:R0:W-:Y:S04]  /*82260*/  @P4 STG.E.U8 desc[UR6][R168.64], R176 ;  /* 0x000000b0a8004986 */ /* 0x0001e8000c101106 */
[----:B0-----:R-:W2:Y:S01]  /*82270*/  LDL.LU.64 R168, [R1+0x1f88] ;  /* 0x001f880001a87983 */ /* 0x001ea20000300a00 */
[----:B------:R-:W-:-:S02]  /*82280*/  LOP3.LUT P4, RZ, R9, 0x40000000, RZ, 0xc0, !PT ;  /* 0x4000000009ff7812 */ /* 0x000fc4000788c0ff */
[----:B------:R-:W-:-:S11]  /*82290*/  PRMT R176, R175, 0x7771, RZ ;  /* 0x00007771afb07816 */ /* 0x000fd600000000ff */
[----:B---3--:R0:W-:Y:S01]  /*822a0*/  @P4 STG.E.U8 desc[UR6][R178.64], R176 ;  /* 0x000000b0b2004986 */ /* 0x0081e2000c101106 */
[----:B------:R-:W-:Y:S02]  /*822b0*/  LOP3.LUT P4, RZ, R9, 0x20000000, RZ, 0xc0, !PT ;  /* 0x2000000009ff7812 */ /* 0x000fe4000788c0ff */
[----:B0-----:R-:W-:-:S11]  /*822c0*/  PRMT R176, R172, 0x7772, RZ ;  /* 0x00007772acb07816 */ /* 0x001fd600000000ff */
[----:B----4-:R-:W-:Y:S01]  /*822d0*/  @P4 STG.E.U8 desc[UR6][R2.64], R176 ;  /* 0x000000b002004986 */ /* 0x010fe2000c101106 */
[----:B------:R-:W-:Y:S02]  /*822e0*/  LOP3.LUT P4, RZ, R9, 0x10000000, RZ, 0xc0, !PT ;  /* 0x1000000009ff7812 */ /* 0x000fe4000788c0ff */
[C---:B------:R-:W-:Y:S02]  /*822f0*/  LOP3.LUT P5, RZ, R5.reuse, 0x2, RZ, 0xc0, !PT ;  /* 0x0000000205ff7812 */ /* 0x040fe400078ac0ff */
[----:B------:R-:W-:Y:S02]  /*82300*/  PRMT R172, R172, 0x7773, RZ ;  /* 0x00007773acac7816 */ /* 0x000fe400000000ff */
[C---:B------:R-:W-:Y:S02]  /*82310*/  LOP3.LUT P6, RZ, R5.reuse, 0x4, RZ, 0xc0, !PT ;  /* 0x0000000405ff7812 */ /* 0x040fe400078cc0ff */
[----:B------:R-:W-:-:S05]  /*82320*/  LOP3.LUT P0, RZ, R5, 0x8, RZ, 0xc0, !PT ;  /* 0x0000000805ff7812 */ /* 0x000fca000780c0ff */
[----:B------:R0:W-:Y:S01]  /*82330*/  @P4 STG.E.U8 desc[UR6][R158.64], R172 ;  /* 0x000000ac9e004986 */ /* 0x0001e2000c101106 */
[C---:B------:R-:W-:Y:S02]  /*82340*/  LOP3.LUT P1, RZ, R5.reuse, 0x10, RZ, 0xc0, !PT ;  /* 0x0000001005ff7812 */ /* 0x040fe4000782c0ff */
[C---:B------:R-:W-:Y:S02]  /*82350*/  LOP3.LUT P2, RZ, R5.reuse, 0x20, RZ, 0xc0, !PT ;  /* 0x0000002005ff7812 */ /* 0x040fe4000784c0ff */
[----:B------:R-:W-:Y:S02]  /*82360*/  LOP3.LUT P3, RZ, R5, 0x40, RZ, 0xc0, !PT ;  /* 0x0000004005ff7812 */ /* 0x000fe4000786c0ff */
[C---:B0-----:R-:W-:Y:S02]  /*82370*/  PRMT R172, R173.reuse, 0x7772, RZ ;  /* 0x00007772adac7816 */ /* 0x041fe400000000ff */
[----:B------:R-:W-:-:S03]  /*82380*/  PRMT R173, R173, 0x7773, RZ ;  /* 0x00007773adad7816 */ /* 0x000fc600000000ff */
[----:B------:R0:W-:Y:S04]  /*82390*/  @P5 STG.E.U8 desc[UR6][R156.64], R172 ;  /* 0x000000ac9c005986 */ /* 0x0001e8000c101106 */
[----:B------:R-:W-:Y:S01]  /*823a0*/  @P6 STG.E.U8 desc[UR6][R162.64], R173 ;  /* 0x000000ada2006986 */ /* 0x000fe2000c101106 */
[C---:B0-----:R-:W-:Y:S02]  /*823b0*/  PRMT R172, R174.reuse, 0x7772, RZ ;  /* 0x00007772aeac7816 */ /* 0x041fe400000000ff */
[----:B------:R-:W-:-:S03]  /*823c0*/  PRMT R174, R174, 0x7773, RZ ;  /* 0x00007773aeae7816 */ /* 0x000fc600000000ff */
[----:B------:R0:W-:Y:S04]  /*823d0*/  @P0 STG.E.U8 desc[UR6][R160.64], R172 ;  /* 0x000000aca0000986 */ /* 0x0001e8000c101106 */
[----:B------:R-:W-:Y:S01]  /*823e0*/  @P1 STG.E.U8 desc[UR6][R166.64], R174 ;  /* 0x000000aea6001986 */ /* 0x000fe2000c101106 */
[C---:B0-----:R-:W-:Y:S02]  /*823f0*/  PRMT R172, R175.reuse, 0x7772, RZ ;  /* 0x00007772afac7816 */ /* 0x041fe400000000ff */
[----:B------:R-:W-:-:S03]  /*82400*/  PRMT R175, R175, 0x7773, RZ ;  /* 0x00007773afaf7816 */ /* 0x000fc600000000ff */
[----:B------:R-:W-:Y:S04]  /*82410*/  @P2 STG.E.U8 desc[UR6][R164.64], R172 ;  /* 0x000000aca4002986 */ /* 0x000fe8000c101106 */
[----:B--2---:R0:W-:Y:S04]  /*82420*/  @P3 STG.E.U8 desc[UR6][R168.64], R175 ;  /* 0x000000afa8003986 */ /* 0x0041e8000c101106 */
[----:B0-----:R-:W2:Y:S04]  /*82430*/  LDL.LU.64 R168, [R1+0x1f80] ;  /* 0x001f800001a87983 */ /* 0x001ea80000300a00 */
[----:B------:R-:W3:Y:S01]  /*82440*/  LDL.LU.64 R164, [R1+0xa20] ;  /* 0x000a200001a47983 */ /* 0x000ee20000300a00 */
[----:B------:R-:W-:-:S02]  /*82450*/  LOP3.LUT P0, RZ, R5, 0x80, RZ, 0xc0, !PT ;  /* 0x0000008005ff7812 */ /* 0x000fc4000780c0ff */
[C---:B------:R-:W-:Y:S01]  /*82460*/  LOP3.LUT P1, RZ, R5.reuse, 0x100, RZ, 0xc0, !PT ;  /* 0x0000010005ff7812 */ /* 0x040fe2000782c0ff */
[----:B------:R-:W4:Y:S04]  /*82470*/  LDL.LU.64 R178, [R1+0xa10] ;  /* 0x000a100001b27983 */ /* 0x000f280000300a00 */
[----:B------:R-:W4:Y:S04]  /*82480*/  LDL.LU.64 R156, [R1+0xa08] ;  /* 0x000a0800019c7983 */ /* 0x000f280000300a00 */
[----:B------:R-:W4:Y:S04]  /*82490*/  LDL.LU.64 R162, [R1+0xa00] ;  /* 0x000a000001a27983 */ /* 0x000f280000300a00 */
[----:B------:R-:W4:Y:S04]  /*824a0*/  LDL.LU.64 R160, [R1+0x9f8] ;  /* 0x0009f80001a07983 */ /* 0x000f280000300a00 */
[----:B------:R-:W4:Y:S04]  /*824b0*/  LDL.LU.64 R2, [R1+0x9f0] ;  /* 0x0009f00001027983 */ /* 0x000f280000300a00 */
[----:B------:R-:W4:Y:S04]  /*824c0*/  LDL.LU.64 R158, [R1+0x9e8] ;  /* 0x0009e800019e7983 */ /* 0x000f280000300a00 */
[----:B------:R-:W4:Y:S01]  /*824d0*/  LDL.LU.64 R166, [R1+0x9e0] ;  /* 0x0009e00001a67983 */ /* 0x000f220000300a00 */
[----:B------:R-:W-:-:S02]  /*824e0*/  LOP3.LUT P4, RZ, R5, 0x80000, RZ, 0xc0, !PT ;  /* 0x0008000005ff7812 */ /* 0x000fc4000788c0ff */
[----:B------:R-:W-:-:S11]  /*824f0*/  LOP3.LUT R9, R9, 0xffefffff, RZ, 0xc0, !PT ;  /* 0xffefffff09097812 */ /* 0x000fd600078ec0ff */
[----:B------:R-:W-:Y:S02]  /*82500*/  @P4 LOP3.LUT R9, R9, 0x100000, RZ, 0xfc, !PT ;  /* 0x0010000009094812 */ /* 0x000fe400078efcff */
[----:B------:R-:W-:Y:S02]  /*82510*/  LOP3.LUT P4, RZ, R5, 0x40000, RZ, 0xc0, !PT ;  /* 0x0004000005ff7812 */ /* 0x000fe4000788c0ff */
[----:B------:R-:W-:-:S11]  /*82520*/  LOP3.LUT R9, R9, 0xffdfffff, RZ, 0xc0, !PT ;  /* 0xffdfffff09097812 */ /* 0x000fd600078ec0ff */
[----:B------:R-:W-:Y:S02]  /*82530*/  @P4 LOP3.LUT R9, R9, 0x200000, RZ, 0xfc, !PT ;  /* 0x0020000009094812 */ /* 0x000fe400078efcff */
[----:B------:R-:W-:Y:S02]  /*82540*/  LOP3.LUT P4, RZ, R5, 0x20000, RZ, 0xc0, !PT ;  /* 0x0002000005ff7812 */ /* 0x000fe4000788c0ff */
[----:B------:R-:W-:Y:S02]  /*82550*/  LOP3.LUT R9, R9, 0xffbfffff, RZ, 0xc0, !PT ;  /* 0xffbfffff09097812 */ /* 0x000fe400078ec0ff */
[----:B--2---:R-:W-:-:S05]  /*82560*/  PRMT R172, R168, 0x7770, RZ ;  /* 0x00007770a8ac7816 */ /* 0x004fca00000000ff */
[----:B---3--:R0:W-:Y:S02]  /*82570*/  @P0 STG.E.U8 desc[UR6][R164.64], R172 ;  /* 0x000000aca4000986 */ /* 0x0081e4000c101106 */
[----:B0-----:R-:W-:-:S05]  /*82580*/  PRMT R172, R168, 0x7771, RZ ;  /* 0x00007771a8ac7816 */ /* 0x001fca00000000ff */
[----:B------:R0:W-:Y:S04]  /*82590*/  @P1 STG.E.U8 desc[UR6][R170.64], R172 ;  /* 0x000000acaa001986 */ /* 0x0001e8000c101106 */
[----:B0-----:R-:W2:Y:S04]  /*825a0*/  LDL.LU.64 R170, [R1+0x1f78] ;  /* 0x001f780001aa7983 */ /* 0x001ea80000300a00 */
[----:B------:R-:W3:Y:S01]  /*825b0*/  LDL.LU.64 R164, [R1+0x9d8] ;  /* 0x0009d80001a47983 */ /* 0x000ee20000300a00 */
[----:B------:R-:W-:Y:S02]  /*825c0*/  @P4 LOP3.LUT R9, R9, 0x400000, RZ, 0xfc, !PT ;  /* 0x0040000009094812 */ /* 0x000fe400078efcff */
[----:B------:R-:W-:Y:S01]  /*825d0*/  LOP3.LUT P4, RZ, R5, 0x10000, RZ, 0xc0, !PT ;  /* 0x0001000005ff7812 */ /* 0x000fe2000788c0ff */
[----:B------:R-:W3:Y:S01]  /*825e0*/  LDL.LU.64 R174, [R1+0x9c0] ;  /* 0x0009c00001ae7983 */ /* 0x000ee20000300a00 */
[----:B------:R-:W-:-:S02]  /*825f0*/  LOP3.LUT R9, R9, 0xff7fffff, RZ, 0xc0, !PT ;  /* 0xff7fffff09097812 */ /* 0x000fc400078ec0ff */
[----:B------:R-:W-:Y:S01]  /*82600*/  LOP3.LUT P2, RZ, R5, 0x200, RZ, 0xc0, !PT ;  /* 0x0000020005ff7812 */ /* 0x000fe2000784c0ff */
[----:B------:R-:W3:Y:S08]  /*82610*/  LDL.LU.64 R176, [R1+0x9b8] ;  /* 0x0009b80001b07983 */ /* 0x000ef00000300a00 */
[----:B------:R-:W-:Y:S02]  /*82620*/  @P4 LOP3.LUT R9, R9, 0x800000, RZ, 0xfc, !PT ;  /* 0x0080000009094812 */ /* 0x000fe400078efcff */
        /* <DEDUP_REMOVED lines=8> */
[----:B------:R-:W-:-:S09]  /*826b0*/  LOP3.LUT P3, RZ, R5, 0x400, RZ, 0xc0, !PT ;  /* 0x0000040005ff7812 */ /* 0x000fd2000786c0ff */
[----:B------:R-:W-:Y:S02]  /*826c0*/  @P4 LOP3.LUT R9, R9, 0x4000000, RZ, 0xfc, !PT ;  /* 0x0400000009094812 */ /* 0x000fe400078efcff */
[----:B------:R-:W-:Y:S02]  /*826d0*/  LOP3.LUT P4, RZ, R5, 0x1000, RZ, 0xc0, !PT ;  /* 0x0000100005ff7812 */ /* 0x000fe4000788c0ff */
[----:B------:R-:W-:Y:S02]  /*826e0*/  LOP3.LUT R9, R9, 0xf7ffffff, RZ, 0xc0, !PT ;  /* 0xf7ffffff09097812 */ /* 0x000fe400078ec0ff */
[----:B------:R-:W-:-:S05]  /*826f0*/  PRMT R172, R169, 0x7770, RZ ;  /* 0x00007770a9ac7816 */ /* 0x000fca00000000ff */
[----:B----4-:R0:W-:Y:S04]  /*82700*/  @P2 STG.E.U8 desc[UR6][R178.64], R172 ;  /* 0x000000acb2002986 */ /* 0x0101e8000c101106 */
[----:B------:R-:W-:Y:S02]  /*82710*/  @P4 LOP3.LUT R9, R9, 0x8000000, RZ, 0xfc, !PT ;  /* 0x0800000009094812 */ /* 0x000fe400078efcff */
[----:B------:R-:W-:Y:S02]  /*82720*/  LOP3.LUT P4, RZ, R5, 0x800, RZ, 0xc0, !PT ;  /* 0x0000080005ff7812 */ /* 0x000fe4000788c0ff */
[----:B0-----:R-:W-:Y:S01]  /*82730*/  PRMT R172, R169, 0x7771, RZ ;  /* 0x00007771a9ac7816 */ /* 0x001fe200000000ff */
[----:B------:R-:W4:Y:S04]  /*82740*/  LDL.LU.64 R178, [R1+0x9b0] ;  /* 0x0009b00001b27983 */ /* 0x000f280000300a00 */
[----:B------:R0:W-:Y:S04]  /*82750*/  @P3 STG.E.U8 desc[UR6][R156.64], R172 ;  /* 0x000000ac9c003986 */ /* 0x0001e8000c101106 */
[----:B0-----:R-:W4:Y:S01]  /*82760*/  LDL.LU.64 R156, [R1+0x9a8] ;  /* 0x0009a800019c7983 */ /* 0x001f220000300a00 */
[----:B--2---:R-:W-:-:S05]  /*82770*/  PRMT R172, R170, 0x7770, RZ ;  /* 0x00007770aaac7816 */ /* 0x004fca00000000ff */
[----:B------:R0:W-:Y:S01]  /*82780*/  @P4 STG.E.U8 desc[UR6][R162.64], R172 ;  /* 0x000000aca2004986 */ /* 0x0001e2000c101106 */
[C---:B------:R-:W-:Y:S02]  /*82790*/  LOP3.LUT P4, RZ, R9.reuse, 0x8000000, RZ, 0xc0, !PT ;  /* 0x0800000009ff7812 */ /* 0x040fe4000788c0ff */
[----:B0-----:R-:W-:Y:S01]  /*827a0*/  PRMT R172, R170, 0x7771, RZ ;  /* 0x00007771aaac7816 */ /* 0x001fe200000000ff */
[----:B------:R-:W2:Y:S10]  /*827b0*/  LDL.LU.64 R162, [R1+0x9a0] ;  /* 0x0009a00001a27983 */ /* 0x000eb40000300a00 */
[----:B------:R0:W-:Y:S01]  /*827c0*/  @P4 STG.E.U8 desc[UR6][R160.64], R172 ;  /* 0x000000aca0004986 */ /* 0x0001e2000c101106 */
[----:B------:R-:W-:-:S02]  /*827d0*/  LOP3.LUT P4, RZ, R9, 0x4000000, RZ, 0xc0, !PT ;  /* 0x0400000009ff7812 */ /* 0x000fc4000788c0ff */
        /* <DEDUP_REMOVED lines=12> */
[----:B------:R-:W-:Y:S01]  /*828a0*/  PRMT R168, R168, 0x7773, RZ ;  /* 0x00007773a8a87816 */ /* 0x000fe200000000ff */
[----:B0-----:R-:W2:Y:S04]  /*828b0*/  LDL.LU.64 R166, [R1+0x1f60] ;  /* 0x001f600001a67983 */ /* 0x001ea80000300a00 */
[----:B------:R-:W4:Y:S06]  /*828c0*/  LDL.LU.64 R172, [R1+0x9c8] ;  /* 0x0009c80001ac7983 */ /* 0x000f2c0000300a00 */
[----:B---3--:R0:W-:Y:S04]  /*828d0*/  @P4 STG.E.U8 desc[UR6][R164.64], R168 ;  /* 0x000000a8a4004986 */ /* 0x0081e8000c101106 */
[----:B0-----:R-:W3:Y:S01]  /*828e0*/  LDL.LU.64 R164, [R1+0x1f58] ;  /* 0x001f580001a47983 */ /* 0x001ee20000300a00 */
[----:B------:R-:W-:-:S02]  /*828f0*/  LOP3.LUT P4, RZ, R9, 0x400000, RZ, 0xc0, !PT ;  /* 0x0040000009ff7812 */ /* 0x000fc4000788c0ff */
[C---:B------:R-:W-:Y:S02]  /*82900*/  PRMT R168, R169.reuse, 0x7772, RZ ;  /* 0x00007772a9a87816 */ /* 0x040fe400000000ff */
[----:B------:R-:W-:Y:S02]  /*82910*/  PRMT R169, R169, 0x7773, RZ ;  /* 0x00007773a9a97816 */ /* 0x000fe400000000ff */
[C---:B------:R-:W-:Y:S02]  /*82920*/  LOP3.LUT P5, RZ, R5.reuse, 0x100000, RZ, 0xc0, !PT ;  /* 0x0010000005ff7812 */ /* 0x040fe400078ac0ff */
[----:B------:R-:W-:-:S05]  /*82930*/  LOP3.LUT P6, RZ, R5, 0x200000, RZ, 0xc0, !PT ;  /* 0x0020000005ff7812 */ /* 0x000fca00078cc0ff */
[----:B---3--:R0:W-:Y:S04]  /*82940*/  @P4 STG.E.U8 desc[UR6][R164.64], R168 ;  /* 0x000000a8a4004986 */ /* 0x0081e8000c101106 */
[----:B0-----:R-:W3:Y:S01]  /*82950*/  LDL.LU.64 R164, [R1+0x1f50] ;  /* 0x001f500001a47983 */ /* 0x001ee20000300a00 */
[----:B------:R-:W-:Y:S02]  /*82960*/  LOP3.LUT P4, RZ, R9, 0x200000, RZ, 0xc0, !PT ;  /* 0x0020000009ff7812 */ /* 0x000fe4000788c0ff */
[----:B------:R-:W-:-:S11]  /*82970*/  PRMT R168, R170, 0x7772, RZ ;  /* 0x00007772aaa87816 */ /* 0x000fd600000000ff */
[----:B----4-:R-:W-:Y:S01]  /*82980*/  @P4 STG.E.U8 desc[UR6][R172.64], R169 ;  /* 0x000000a9ac004986 */ /* 0x010fe2000c101106 */
[----:B------:R-:W-:Y:S02]  /*82990*/  LOP3.LUT P4, RZ, R9, 0x100000, RZ, 0xc0, !PT ;  /* 0x0010000009ff7812 */ /* 0x000fe4000788c0ff */
[C---:B------:R-:W-:Y:S02]  /*829a0*/  LOP3.LUT P0, RZ, R5.reuse, 0x400000, RZ, 0xc0, !PT ;  /* 0x0040000005ff7812 */ /* 0x040fe4000780c0ff */
[C---:B------:R-:W-:Y:S02]  /*829b0*/  LOP3.LUT P1, RZ, R5.reuse, 0x800000, RZ, 0xc0, !PT ;  /* 0x0080000005ff7812 */ /* 0x040fe4000782c0ff */
[----:B------:R-:W-:Y:S02]  /*829c0*/  PRMT R170, R170, 0x7773, RZ ;  /* 0x00007773aaaa7816 */ /* 0x000fe400000000ff */
[----:B------:R-:W-:-:S05]  /*829d0*/  LOP3.LUT P2, RZ, R5, 0x1000000, RZ, 0xc0, !PT ;  /* 0x0100000005ff7812 */ /* 0x000fca000784c0ff */
[----:B------:R0:W-:Y:S04]  /*829e0*/  @P4 STG.E.U8 desc[UR6][R174.64], R168 ;  /* 0x000000a8ae004986 */ /* 0x0001e8000c101106 */
[----:B------:R-:W-:Y:S01]  /*829f0*/  @P5 STG.E.U8 desc[UR6][R176.64], R170 ;  /* 0x000000aab0005986 */ /* 0x000fe2000c101106 */
[C---:B0-----:R-:W-:Y:S02]  /*82a00*/  PRMT R168, R171.reuse, 0x7772, RZ ;  /* 0x00007772aba87816 */ /* 0x041fe400000000ff */
[----:B------:R-:W-:-:S03]  /*82a10*/  PRMT R171, R171, 0x7773, RZ ;  /* 0x00007773abab7816 */ /* 0x000fc600000000ff */
[----:B------:R3:W-:Y:S01]  /*82a20*/  @P6 STG.E.U8 desc[UR6][R178.64], R168 ;  /* 0x000000a8b2006986 */ /* 0x0007e2000c101106 */
[----:B------:R-:W-:-:S03]  /*82a30*/  LOP3.LUT P3, RZ, R5, 0x2000000, RZ, 0xc0, !PT ;  /* 0x0200000005ff7812 */ /* 0x000fc6000786c0ff */
[----:B------:R-:W-:Y:S01]  /*82a40*/  @P0 STG.E.U8 desc[UR6][R156.64], R171 ;  /* 0x000000ab9c000986 */ /* 0x000fe2000c101106 */
[----:B---3--:R-:W-:-:S05]  /*82a50*/  PRMT R168, R164, 0x7770, RZ ;  /* 0x00007770a4a87816 */ /* 0x008fca00000000ff */
[----:B--2---:R0:W-:Y:S02]  /*82a60*/  @P1 STG.E.U8 desc[UR6][R162.64], R168 ;  /* 0x000000a8a2001986 */ /* 0x0041e4000c101106 */
[----:B0-----:R-:W-:-:S05]  /*82a70*/  PRMT R168, R164, 0x7771, RZ ;  /* 0x00007771a4a87816 */ /* 0x001fca00000000ff */
[----:B------:R0:W-:Y:S02]  /*82a80*/  @P2 STG.E.U8 desc[UR6][R160.64], R168 ;  /* 0x000000a8a0002986 */ /* 0x0001e4000c101106 */
[----:B0-----:R-:W-:-:S05]  /*82a90*/  PRMT R168, R165, 0x7770, RZ ;  /* 0x00007770a5a87816 */ /* 0x001fca00000000ff */
[----:B------:R0:W-:Y:S04]  /*82aa0*/  @P3 STG.E.U8 desc[UR6][R166.64], R168 ;  /* 0x000000a8a6003986 */ /* 0x0001e8000c101106 */
[----:B0-----:R-:W2:Y:S04]  /*82ab0*/  LDL.LU.64 R166, [R1+0x1f48] ;  /* 0x001f480001a67983 */ /* 0x001ea80000300a00 */
[----:B------:R-:W3:Y:S04]  /*82ac0*/  LDL.LU.64 R160, [R1+0x988] ;  /* 0x0009880001a07983 */ /* 0x000ee80000300a00 */
[----:B------:R-:W4:Y:S04]  /*82ad0*/  LDL.LU.64 R156, [R1+0x980] ;  /* 0x00098000019c7983 */ /* 0x000f280000300a00 */
[----:B------:R-:W4:Y:S04]  /*82ae0*/  LDL.LU.64 R170, [R1+0x978] ;  /* 0x0009780001aa7983 */ /* 0x000f280000300a00 */
[----:B------:R-:W4:Y:S04]  /*82af0*/  LDL.LU.64 R172, [R1+0x970] ;  /* 0x0009700001ac7983 */ /* 0x000f280000300a00 */
[----:B------:R-:W4:Y:S04]  /*82b00*/  LDL.LU.64 R174, [R1+0x968] ;  /* 0x0009680001ae7983 */ /* 0x000f280000300a00 */
[----:B------:R-:W4:Y:S04]  /*82b10*/  LDL.LU.64 R176, [R1+0x960] ;  /* 0x0009600001b07983 */ /* 0x000f280000300a00 */
[----:B------:R-:W4:Y:S01]  /*82b20*/  LDL.LU.64 R178, [R1+0x958] ;  /* 0x0009580001b27983 */ /* 0x000f220000300a00 */
[----:B------:R-:W-:-:S03]  /*82b30*/  LOP3.LUT P0, RZ, R5, 0x4000000, RZ, 0xc0, !PT ;  /* 0x0400000005ff7812 */ /* 0x000fc6000780c0ff */
[----:B------:R-:W4:Y:S01]  /*82b40*/  LDL.LU.64 R162, [R1+0x950] ;  /* 0x0009500001a27983 */ /* 0x000f220000300a00 */
[----:B------:R-:W-:Y:S02]  /*82b50*/  PRMT R168, R165, 0x7771, RZ ;  /* 0x00007771a5a87816 */ /* 0x000fe400000000ff */
        /* <DEDUP_REMOVED lines=15> */
[----:B------:R-:W-:Y:S01]  /*82c50*/  LOP3.LUT P4, RZ, R4, 0x2, RZ, 0xc0, !PT ;  /* 0x0000000204ff7812 */ /* 0x000fe2000788c0ff */
[----:B---3--:R0:W-:Y:S04]  /*82c60*/  @P0 STG.E.U8 desc[UR6][R160.64], R168 ;  /* 0x000000a8a0000986 */ /* 0x0081e8000c101106 */
[----:B0-----:R-:W3:Y:S01]  /*82c70*/  LDL.LU.64 R160, [R1+0x948] ;  /* 0x0009480001a07983 */ /* 0x001ee20000300a00 */
[----:B------:R-:W-:-:S07]  /*82c80*/  LOP3.LUT R9, R9, 0xfffdffff, RZ, 0xc0, !PT ;  /* 0xfffdffff09097812 */ /* 0x000fce00078ec0ff */
[----:B------:R-:W-:Y:S02]  /*82c90*/  @P4 LOP3.LUT R9, R9, 0x20000, RZ, 0xfc, !PT ;  /* 0x0002000009094812 */ /* 0x000fe400078efcff */
[----:B------:R-:W-:Y:S02]  /*82ca0*/  LOP3.LUT P4, RZ, R4, 0x1, RZ, 0xc0, !PT ;  /* 0x0000000104ff7812 */ /* 0x000fe4000788c0ff */
[----:B------:R-:W-:Y:S02]  /*82cb0*/  LOP3.LUT R9, R9, 0xfffbffff, RZ, 0xc0, !PT ;  /* 0xfffbffff09097812 */ /* 0x000fe400078ec0ff */
[C---:B------:R-:W-:Y:S02]  /*82cc0*/  LOP3.LUT P1, RZ, R5.reuse, 0x8000000, RZ, 0xc0, !PT ;  /* 0x0800000005ff7812 */ /* 0x040fe4000782c0ff */
[----:B------:R-:W-:Y:S02]  /*82cd0*/  LOP3.LUT P2, RZ, R5, 0x10000000, RZ, 0xc0, !PT ;  /* 0x1000000005ff7812 */ /* 0x000fe4000784c0ff */
[----:B--2---:R-:W-:-:S05]  /*82ce0*/  PRMT R168, R166, 0x7770, RZ ;  /* 0x00007770a6a87816 */ /* 0x004fca00000000ff */
[----:B------:R-:W-:Y:S02]  /*82cf0*/  @P4 LOP3.LUT R9, R9, 0x40000, RZ, 0xfc, !PT ;  /* 0x0004000009094812 */ /* 0x000fe400078efcff */
[C---:B------:R-:W-:Y:S02]  /*82d00*/  LOP3.LUT P4, RZ, R5.reuse, 0x80000000, RZ, 0xc0, !PT ;  /* 0x8000000005ff7812 */ /* 0x040fe4000788c0ff */
[----:B------:R-:W-:Y:S01]  /*82d10*/  LOP3.LUT P3, RZ, R5, 0x20000000, RZ, 0xc0, !PT ;  /* 0x2000000005ff7812 */ /* 0x000fe2000786c0ff */
[----:B----4-:R0:W-:Y:S01]  /*82d20*/  @P1 STG.E.U8 desc[UR6][R156.64], R168 ;  /* 0x000000a89c001986 */ /* 0x0101e2000c101106 */
[----:B------:R-:W-:Y:S02]  /*82d30*/  LOP3.LUT R9, R9, 0xfff7ffff, RZ, 0xc0, !PT ;  /* 0xfff7ffff09097812 */ /* 0x000fe400078ec0ff */
[----:B0-----:R-:W-:Y:S01]  /*82d40*/  PRMT R168, R166, 0x7771, RZ ;  /* 0x00007771a6a87816 */ /* 0x001fe200000000ff */
[----:B------:R-:W2:Y:S06]  /*82d50*/  LDL.LU.64 R156, [R1+0x1f40] ;  /* 0x001f4000019c7983 */ /* 0x000eac0000300a00 */
[----:B------:R-:W-:-:S02]  /*82d60*/  @P4 LOP3.LUT R9, R9, 0x80000, RZ, 0xfc, !PT ;  /* 0x0008000009094812 */ /* 0x000fc400078efcff */
[----:B------:R-:W-:Y:S01]  /*82d70*/  LOP3.LUT P4, RZ, R5, 0x40000000, RZ, 0xc0, !PT ;  /* 0x4000000005ff7812 */ /* 0x000fe2000788c0ff */
[----:B------:R0:W-:Y:S02]  /*82d80*/  @P2 STG.E.U8 desc[UR6][R170.64], R168 ;  /* 0x000000a8aa002986 */ /* 0x0001e4000c101106 */
[C---:B0-----:R-:W-:Y:S02]  /*82d90*/  PRMT R168, R167.reuse, 0x7770, RZ ;  /* 0x00007770a7a87816 */ /* 0x041fe400000000ff */
[----:B------:R-:W4:Y:S04]  /*82da0*/  LDL.LU.64 R170, [R1+0x918] ;  /* 0x0009180001aa7983 */ /* 0x000f280000300a00 */
[----:B------:R0:W-:Y:S02]  /*82db0*/  @P3 STG.E.U8 desc[UR6][R172.64], R168 ;  /* 0x000000a8ac003986 */ /* 0x0001e4000c101106 */
[----:B0-----:R-:W-:-:S02]  /*82dc0*/  PRMT R168, R167, 0x7771, RZ ;  /* 0x00007771a7a87816 */ /* 0x001fc400000000ff */
[----:B------:R-:W2:Y:S04]  /*82dd0*/  LDL.LU.64 R172, [R1+0x910] ;  /* 0x0009100001ac7983 */ /* 0x000ea80000300a00 */
[----:B------:R0:W-:Y:S01]  /*82de0*/  @P4 STG.E.U8 desc[UR6][R174.64], R168 ;  /* 0x000000a8ae004986 */ /* 0x0001e2000c101106 */
[----:B------:R-:W-:Y:S02]  /*82df0*/  LOP3.LUT P4, RZ, R9, 0x80000, RZ, 0xc0, !PT ;  /* 0x0008000009ff7812 */ /* 0x000fe4000788c0ff */
[----:B0-----:R-:W-:-:S11]  /*82e00*/  PRMT R168, R164, 0x7772, RZ ;  /* 0x00007772a4a87816 */ /* 0x001fd600000000ff */
[----:B------:R0:W-:Y:S01]  /*82e10*/  @P4 STG.E.U8 desc[UR6][R176.64], R168 ;  /* 0x000000a8b0004986 */ /* 0x0001e2000c101106 */
[C---:B------:R-:W-:Y:S02]  /*82e20*/  LOP3.LUT P4, RZ, R9.reuse, 0x40000, RZ, 0xc0, !PT ;  /* 0x0004000009ff7812 */ /* 0x040fe4000788c0ff */
[----:B------:R-:W-:Y:S01]  /*82e30*/  PRMT R164, R164, 0x7773, RZ ;  /* 0x00007773a4a47816 */ /* 0x000fe200000000ff */
[----:B0-----:R-:W4:Y:S10]  /*82e40*/  LDL.LU.64 R168, [R1+0x920] ;  /* 0x0009200001a87983 */ /* 0x001f340000300a00 */
[----:B------:R0:W-:Y:S01]  /*82e50*/  @P4 STG.E.U8 desc[UR6][R178.64], R164 ;  /* 0x000000a4b2004986 */ /* 0x0001e2000c101106 */
[----:B------:R-:W-:-:S03]  /*82e60*/  LOP3.LUT P4, RZ, R9, 0x20000, RZ, 0xc0, !PT ;  /* 0x0002000009ff7812 */ /* 0x000fc6000788c0ff */
[----:B------:R-:W2:Y:S04]  /*82e70*/  LDL.LU.64 R174, [R1+0x908] ;  /* 0x0009080001ae7983 */ /* 0x000ea80000300a00 */
[----:B------:R-:W2:Y:S01]  /*82e80*/  LDL.LU.64 R176, [R1+0x900] ;  /* 0x0009000001b07983 */ /* 0x000ea20000300a00 */
[----:B0-----:R-:W-:-:S03]  /*82e90*/  PRMT R164, R165, 0x7772, RZ ;  /* 0x00007772a5a47816 */ /* 0x001fc600000000ff */
[----:B------:R-:W2:Y:S04]  /*82ea0*/  LDL.LU.64 R178, [R1+0x8f8] ;  /* 0x0008f80001b27983 */ /* 0x000ea80000300a00 */
[----:B------:R0:W-:Y:S01]  /*82eb0*/  @P4 STG.E.U8 desc[UR6][R162.64], R164 ;  /* 0x000000a4a2004986 */ /* 0x0001e2000c101106 */
[----:B------:R-:W-:Y:S02]  /*82ec0*/  LOP3.LUT P4, RZ, R9, 0x10000, RZ, 0xc0, !PT ;  /* 0x0001000009ff7812 */ /* 0x000fe4000788c0ff */
[----:B------:R-:W-:Y:S01]  /*82ed0*/  PRMT R165, R165, 0x7773, RZ ;  /* 0x00007773a5a57816 */ /* 0x000fe200000000ff */
[----:B0-----:R-:W4:Y:S10]  /*82ee0*/  LDL.LU.64 R162, [R1+0x1f38] ;  /* 0x001f380001a27983 */ /* 0x001f340000300a00 */
[----:B---3--:R0:W-:Y:S04]  /*82ef0*/  @P4 STG.E.U8 desc[UR6][R160.64], R165 ;  /* 0x000000a5a0004986 */ /* 0x0081e8000c101106 */
[----:B0-----:R-:W3:Y:S01]  /*82f00*/  LDL.LU.64 R160, [R1+0x1f30] ;  /* 0x001f300001a07983 */ /* 0x001ee20000300a00 */
[----:B------:R-:W-:-:S02]  /*82f10*/  LOP3.LUT P4, RZ, R9, 0x8000, RZ, 0xc0, !PT ;  /* 0x0000800009ff7812 */ /* 0x000fc4000788c0ff */
[----:B------:R-:W-:-:S11]  /*82f20*/  PRMT R164, R166, 0x7772, RZ ;  /* 0x00007772a6a47816 */ /* 0x000fd600000000ff */
[----:B---3--:R0:W-:Y:S04]  /*82f30*/  @P4 STG.E.U8 desc[UR6][R160.64], R164 ;  /* 0x000000a4a0004986 */ /* 0x0081e8000c101106 */
[----:B0-----:R-:W3:Y:S04]  /*82f40*/  LDL.LU.64 R160, [R1+0x1f28] ;  /* 0x001f280001a07983 */ /* 0x001ee80000300a00 */
[----:B------:R-:W2:Y:S01]  /*82f50*/  LDL.LU.64 R164, [R1+0x938] ;  /* 0x0009380001a47983 */ /* 0x000ea20000300a00 */
[----:B------:R-:W-:Y:S02]  /*82f60*/  LOP3.LUT P4, RZ, R9, 0x4000, RZ, 0xc0, !PT ;  /* 0x0000400009ff7812 */ /* 0x000fe4000788c0ff */
[----:B------:R-:W-:-:S11]  /*82f70*/  PRMT R166, R166, 0x7773, RZ ;  /* 0x00007773a6a67816 */ /* 0x000fd600000000ff */
[----:B--2---:R0:W-:Y:S01]  /*82f80*/  @P4 STG.E.U8 desc[UR6][R164.64], R166 ;  /* 0x000000a6a4004986 */ /* 0x0041e2000c101106 */
[----:B------:R-:W-:Y:S02]  /*82f90*/  LOP3.LUT P4, RZ, R9, 0x2000, RZ, 0xc0, !PT ;  /* 0x0000200009ff7812 */ /* 0x000fe4000788c0ff */
[----:B0-----:R-:W-:-:S11]  /*82fa0*/  PRMT R164, R167, 0x7772, RZ ;  /* 0x00007772a7a47816 */ /* 0x001fd600000000ff */
[----:B----4-:R0:W-:Y:S04]  /*82fb0*/  @P4 STG.E.U8 desc[UR6][R162.64], R164 ;  /* 0x000000a4a2004986 */ /* 0x0101e8000c101106 */
[----:B0-----:R-:W2:Y:S04]  /*82fc0*/  LDL.LU.64 R162, [R1+0x1f20] ;  /* 0x001f200001a27983 */ /* 0x001ea80000300a00 */
[----:B------:R-:W4:Y:S01]  /*82fd0*/  LDL.LU.64 R164, [R1+0x928] ;  /* 0x0009280001a47983 */ /* 0x000f220000300a00 */
[----:B------:R-:W-:Y:S02]  /*82fe0*/  LOP3.LUT P4, RZ, R9, 0x1000, RZ, 0xc0, !PT ;  /* 0x0000100009ff7812 */ /* 0x000fe4000788c0ff */
[----:B------:R-:W-:-:S02]  /*82ff0*/  LOP3.LUT P5, RZ, R4, 0x80, RZ, 0xc0, !PT ;  /* 0x0000008004ff7812 */ /* 0x000fc400078ac0ff */
[----:B------:R-:W-:Y:S02]  /*83000*/  PRMT R167, R167, 0x7773, RZ ;  /* 0x00007773a7a77816 */ /* 0x000fe400000000ff */
[C---:B------:R-:W-:Y:S02]  /*83010*/  LOP3.LUT P6, RZ, R4.reuse, 0x100, RZ, 0xc0, !PT ;  /* 0x0000010004ff7812 */ /* 0x040fe400078cc0ff */
[C---:B------:R-:W-:Y:S02]  /*83020*/  LOP3.LUT P0, RZ, R4.reuse, 0x200, RZ, 0xc0, !PT ;  /* 0x0000020004ff7812 */ /* 0x040fe4000780c0ff */
[C---:B------:R-:W-:Y:S02]  /*83030*/  LOP3.LUT P1, RZ, R4.reuse, 0x400, RZ, 0xc0, !PT ;  /* 0x0000040004ff7812 */ /* 0x040fe4000782c0ff */
[C---:B------:R-:W-:Y:S02]  /*83040*/  LOP3.LUT P2, RZ, R4.reuse, 0x800, RZ, 0xc0, !PT ;  /* 0x0000080004ff7812 */ /* 0x040fe4000784c0ff */
[----:B------:R-:W-:-:S02]  /*83050*/  LOP3.LUT P3, RZ, R4, 0x1000, RZ, 0xc0, !PT ;  /* 0x0000100004ff7812 */ /* 0x000fc4000786c0ff */
[----:B------:R-:W-:Y:S01]  /*83060*/  LOP3.LUT R9, R9, 0xffffffef, RZ, 0xc0, !PT ;  /* 0xffffffef09097812 */ /* 0x000fe200078ec0ff */
[----:B----4-:R3:W-:Y:S02]  /*83070*/  @P4 STG.E.U8 desc[UR6][R164.64], R167 ;  /* 0x000000a7a4004986 */ /* 0x0107e4000c101106 */
[C---:B---3--:R-:W-:Y:S02]  /*83080*/  PRMT R164, R160.reuse, 0x7770, RZ ;  /* 0x00007770a0a47816 */ /* 0x048fe400000000ff */
[----:B------:R-:W3:Y:S04]  /*83090*/  LDL.LU.64 R166, [R1+0x8f0] ;  /* 0x0008f00001a67983 */ /* 0x000ee80000300a00 */
[----:B------:R0:W-:Y:S02]  /*830a0*/  @P5 STG.E.U8 desc[UR6][R168.64], R164 ;  /* 0x000000a4a8005986 */ /* 0x0001e4000c101106 */
[----:B0-----:R-:W-:-:S02]  /*830b0*/  PRMT R164, R160, 0x7771, RZ ;  /* 0x00007771a0a47816 */ /* 0x001fc400000000ff */
[----:B------:R-:W4:Y:S04]  /*830c0*/  LDL.LU.64 R168, [R1+0x8e8] ;  /* 0x0008e80001a87983 */ /* 0x000f280000300a00 */
[----:B------:R0:W-:Y:S02]  /*830d0*/  @P6 STG.E.U8 desc[UR6][R170.64], R164 ;  /* 0x000000a4aa006986 */ /* 0x0001e4000c101106 */
[C---:B0-----:R-:W-:Y:S02]  /*830e0*/  PRMT R164, R161.reuse, 0x7770, RZ ;  /* 0x00007770a1a47816 */ /* 0x041fe400000000ff */
[----:B------:R-:W4:Y:S04]  /*830f0*/  LDL.LU.64 R170, [R1+0x8e0] ;  /* 0x0008e00001aa7983 */ /* 0x000f280000300a00 */
[----:B------:R0:W-:Y:S02]  /*83100*/  @P0 STG.E.U8 desc[UR6][R172.64], R164 ;  /* 0x000000a4ac000986 */ /* 0x0001e4000c101106 */
[----:B0-----:R-:W-:-:S02]  /*83110*/  PRMT R164, R161, 0x7771, RZ ;  /* 0x00007771a1a47816 */ /* 0x001fc400000000ff */
[----:B------:R-:W4:Y:S04]  /*83120*/  LDL.LU.64 R172, [R1+0x8d8] ;  /* 0x0008d80001ac7983 */ /* 0x000f280000300a00 */
[----:B------:R0:W-:Y:S04]  /*83130*/  @P1 STG.E.U8 desc[UR6][R174.64], R164 ;  /* 0x000000a4ae001986 */ /* 0x0001e8000c101106 */
[----:B0-----:R-:W4:Y:S01]  /*83140*/  LDL.LU.64 R174, [R1+0x8d0] ;  /* 0x0008d00001ae7983 */ /* 0x001f220000300a00 */
[----:B--2---:R-:W-:-:S05]  /*83150*/  PRMT R164, R162, 0x7770, RZ ;  /* 0x00007770a2a47816 */ /* 0x004fca00000000ff */
[----:B------:R0:W-:Y:S04]  /*83160*/  @P2 STG.E.U8 desc[UR6][R176.64], R164 ;  /* 0x000000a4b0002986 */ /* 0x0001e8000c101106 */
[----:B0-----:R-:W2:Y:S01]  /*83170*/  LDL.LU.64 R176, [R1+0x8c8] ;  /* 0x0008c80001b07983 */ /* 0x001ea20000300a00 */
[----:B------:R-:W-:-:S05]  /*83180*/  PRMT R164, R162, 0x7771, RZ ;  /* 0x00007771a2a47816 */ /* 0x000fca00000000ff */
[----:B------:R0:W-:Y:S04]  /*83190*/  @P3 STG.E.U8 desc[UR6][R178.64], R164 ;  /* 0x000000a4b2003986 */ /* 0x0001e8000c101106 */
[----:B0-----:R-:W2:Y:S01]  /*831a0*/  LDL.LU.64 R178, [R1+0x8c0] ;  /* 0x0008c00001b27983 */ /* 0x001ea20000300a00 */
[----:B------:R-:W-:-:S13]  /*831b0*/  LOP3.LUT P4, RZ, R4, 0x2000000, RZ, 0xc0, !PT ;  /* 0x0200000004ff7812 */ /* 0x000fda000788c0ff */
        /* <DEDUP_REMOVED lines=16> */
[C---:B------:R-:W-:Y:S02]  /*832c0*/  LOP3.LUT P4, RZ, R4.reuse, 0x80000, RZ, 0xc0, !PT ;  /* 0x0008000004ff7812 */ /* 0x040fe4000788c0ff */
[C---:B------:R-:W-:Y:S02]  /*832d0*/  LOP3.LUT P0, RZ, R4.reuse, 0x2000, RZ, 0xc0, !PT ;  /* 0x0000200004ff7812 */ /* 0x040fe4000780c0ff */
[----:B------:R-:W-:Y:S02]  /*832e0*/  LOP3.LUT R9, R9, 0xfffffbff, RZ, 0xc0, !PT ;  /* 0xfffffbff09097812 */ /* 0x000fe400078ec0ff */
[----:B------:R-:W-:Y:S02]  /*832f0*/  LOP3.LUT P1, RZ, R4, 0x4000, RZ, 0xc0, !PT ;  /* 0x0000400004ff7812 */ /* 0x000fe4000782c0ff */
[----:B------:R-:W-:-:S05]  /*83300*/  PRMT R164, R163, 0x7770, RZ ;  /* 0x00007770a3a47816 */ /* 0x000fca00000000ff */
[----:B------:R-:W-:Y:S02]  /*83310*/  @P4 LOP3.LUT R9, R9, 0x400, RZ, 0xfc, !PT ;  /* 0x0000040009094812 */ /* 0x000fe400078efcff */
[C---:B------:R-:W-:Y:S02]  /*83320*/  LOP3.LUT P4, RZ, R4.reuse, 0x40000, RZ, 0xc0, !PT ;  /* 0x0004000004ff7812 */ /* 0x040fe4000788c0ff */
[C---:B------:R-:W-:Y:S02]  /*83330*/  LOP3.LUT P2, RZ, R4.reuse, 0x8000, RZ, 0xc0, !PT ;  /* 0x0000800004ff7812 */ /* 0x040fe4000784c0ff */
[----:B------:R-:W-:Y:S02]  /*83340*/  LOP3.LUT P3, RZ, R4, 0x10000, RZ, 0xc0, !PT ;  /* 0x0001000004ff7812 */ /* 0x000fe4000786c0ff */
[----:B------:R-:W-:-:S07]  /*83350*/  LOP3.LUT R9, R9, 0xfffff7ff, RZ, 0xc0, !PT ;  /* 0xfffff7ff09097812 */ /* 0x000fce00078ec0ff */
[----:B------:R-:W-:Y:S02]  /*83360*/  @P4 LOP3.LUT R9, R9, 0x800, RZ, 0xfc, !PT ;  /* 0x0000080009094812 */ /* 0x000fe400078efcff */
[----:B------:R-:W-:Y:S01]  /*83370*/  LOP3.LUT P4, RZ, R4, 0x20000, RZ, 0xc0, !PT ;  /* 0x0002000004ff7812 */ /* 0x000fe2000788c0ff */
[----:B---3--:R0:W-:Y:S02]  /*83380*/  @P0 STG.E.U8 desc[UR6][R166.64], R164 ;  /* 0x000000a4a6000986 */ /* 0x0081e4000c101106 */
[----:B0-----:R-:W-:-:S05]  /*83390*/  PRMT R164, R163, 0x7771, RZ ;  /* 0x00007771a3a47816 */ /* 0x001fca00000000ff */
[----:B----4-:R0:W-:Y:S02]  /*833a0*/  @P1 STG.E.U8 desc[UR6][R168.64], R164 ;  /* 0x000000a4a8001986 */ /* 0x0101e4000c101106 */
[C---:B0-----:R-:W-:Y:S02]  /*833b0*/  PRMT R164, R160.reuse, 0x7772, RZ ;  /* 0x00007772a0a47816 */ /* 0x041fe400000000ff */
[----:B------:R-:W-:-:S03]  /*833c0*/  PRMT R160, R160, 0x7773, RZ ;  /* 0x00007773a0a07816 */ /* 0x000fc600000000ff */
[----:B------:R0:W-:Y:S04]  /*833d0*/  @P2 STG.E.U8 desc[UR6][R170.64], R164 ;  /* 0x000000a4aa002986 */ /* 0x0001e8000c101106 */
[----:B0-----:R-:W3:Y:S04]  /*833e0*/  LDL.LU.64 R164, [R1+0x8a0] ;  /* 0x0008a00001a47983 */ /* 0x001ee80000300a00 */
[----:B------:R-:W4:Y:S04]  /*833f0*/  LDL.LU.64 R166, [R1+0x898] ;  /* 0x0008980001a67983 */ /* 0x000f280000300a00 */
[----:B------:R0:W-:Y:S04]  /*83400*/  @P3 STG.E.U8 desc[UR6][R172.64], R160 ;  /* 0x000000a0ac003986 */ /* 0x0001e8000c101106 */
[----:B------:R-:W4:Y:S04]  /*83410*/  LDL.LU.64 R168, [R1+0x888] ;  /* 0x0008880001a87983 */ /* 0x000f280000300a00 */
[----:B------:R-:W4:Y:S01]  /*83420*/  LDL.LU.64 R170, [R1+0x880] ;  /* 0x0008800001aa7983 */ /* 0x000f220000300a00 */
[----:B0-----:R-:W-:-:S03]  /*83430*/  PRMT R160, R161, 0x7772, RZ ;  /* 0x00007772a1a07816 */ /* 0x001fc600000000ff */
[----:B------:R-:W4:Y:S04]  /*83440*/  LDL.LU.64 R172, [R1+0x878] ;  /* 0x0008780001ac7983 */ /* 0x000f280000300a00 */
[----:B------:R0:W-:Y:S01]  /*83450*/  @P4 STG.E.U8 desc[UR6][R174.64], R160 ;  /* 0x000000a0ae004986 */ /* 0x0001e2000c101106 */
[----:B------:R-:W-:Y:S02]  /*83460*/  LOP3.LUT P4, RZ, R9, 0x800, RZ, 0xc0, !PT ;  /* 0x0000080009ff7812 */ /* 0x000fe4000788c0ff */
[----:B------:R-:W-:Y:S02]  /*83470*/  PRMT R161, R161, 0x7773, RZ ;  /* 0x00007773a1a17816 */ /* 0x000fe400000000ff */
[----:B0-----:R-:W-:Y:S01]  /*83480*/  PRMT R160, R162, 0x7772, RZ ;  /* 0x00007772a2a07816 */ /* 0x001fe200000000ff */
[----:B------:R-:W4:Y:S08]  /*83490*/  LDL.LU.64 R174, [R1+0x870] ;  /* 0x0008700001ae7983 */ /* 0x000f300000300a00 */
[----:B--2---:R0:W-:Y:S01]  /*834a0*/  @P4 STG.E.U8 desc[UR6][R176.64], R161 ;  /* 0x000000a1b0004986 */ /* 0x0041e2000c101106 */
[----:B------:R-:W-:-:S03]  /*834b0*/  LOP3.LUT P4, RZ, R9, 0x400, RZ, 0xc0, !PT ;  /* 0x0000040009ff7812 */ /* 0x000fc6000788c0ff */
[----:B0-----:R-:W2:Y:S10]  /*834c0*/  LDL.LU.64 R176, [R1+0x868] ;  /* 0x0008680001b07983 */ /* 0x001eb40000300a00 */
[----:B------:R0:W-:Y:S04]  /*834d0*/  @P4 STG.E.U8 desc[UR6][R178.64], R160 ;  /* 0x000000a0b2004986 */ /* 0x0001e8000c101106 */
[----:B0-----:R-:W3:Y:S01]  /*834e0*/  LDL.LU.64 R160, [R1+0x8b8] ;  /* 0x0008b80001a07983 */ /* 0x001ee20000300a00 */
[----:B------:R-:W-:-:S02]  /*834f0*/  LOP3.LUT P4, RZ, R9, 0x200, RZ, 0xc0, !PT ;  /* 0x0000020009ff7812 */ /* 0x000fc4000788c0ff */
[----:B------:R-:W-:Y:S01]  /*83500*/  PRMT R162, R162, 0x7773, RZ ;  /* 0x00007773a2a27816 */ /* 0x000fe200000000ff */
[----:B------:R-:W2:Y:S10]  /*83510*/  LDL.LU.64 R178, [R1+0x860] ;  /* 0x0008600001b27983 */ /* 0x000eb40000300a00 */
[----:B---3--:R0:W-:Y:S01]  /*83520*/  @P4 STG.E.U8 desc[UR6][R160.64], R162 ;  /* 0x000000a2a0004986 */ /* 0x0081e2000c101106 */
[----:B------:R-:W-:-:S02]  /*83530*/  LOP3.LUT P4, RZ, R9, 0x100, RZ, 0xc0, !PT ;  /* 0x0000010009ff7812 */ /* 0x000fc4000788c0ff */
[----:B0-----:R-:W-:-:S11]  /*83540*/  PRMT R160, R163, 0x7772, RZ ;  /* 0x00007772a3a07816 */ /* 0x001fd600000000ff */
[----:B------:R0:W-:Y:S04]  /*83550*/  @P4 STG.E.U8 desc[UR6][R156.64], R160 ;  /* 0x000000a09c004986 */ /* 0x0001e8000c101106 */
[----:B0-----:R-:W3:Y:S01]  /*83560*/  LDL.LU.64 R156, [R1+0x1f18] ;  /* 0x001f1800019c7983 */ /* 0x001ee20000300a00 */
[----:B------:R-:W-:Y:S02]  /*83570*/  LOP3.LUT P4, RZ, R9, 0x80, RZ, 0xc0, !PT ;  /* 0x0000008009ff7812 */ /* 0x000fe4000788c0ff */
[----:B------:R-:W-:-:S11]  /*83580*/  PRMT R163, R163, 0x7773, RZ ;  /* 0x00007773a3a37816 */ /* 0x000fd600000000ff */
[----:B------:R0:W-:Y:S04]  /*83590*/  @P4 STG.E.U8 desc[UR6][R158.64], R163 ;  /* 0x000000a39e004986 */ /* 0x0001e8000c101106 */
[----:B0-----:R-:W2:Y:S01]  /*835a0*/  LDL.LU.64 R158, [R1+0x1f10] ;  /* 0x001f1000019e7983 */ /* 0x001ea20000300a00 */
[----:B------:R-:W-:Y:S02]  /*835b0*/  LOP3.LUT P4, RZ, R9, 0x40, RZ, 0xc0, !PT ;  /* 0x0000004009ff7812 */ /* 0x000fe4000788c0ff */
[C---:B------:R-:W-:Y:S02]  /*835c0*/  LOP3.LUT P5, RZ, R4.reuse, 0x4000000, RZ, 0xc0, !PT ;  /* 0x0400000004ff7812 */ /* 0x040fe400078ac0ff */
[C---:B------:R-:W-:Y:S02]  /*835d0*/  LOP3.LUT P6, RZ, R4.reuse, 0x8000000, RZ, 0xc0, !PT ;  /* 0x0800000004ff7812 */ /* 0x040fe400078cc0ff */
[----:B------:R-:W-:-:S02]  /*835e0*/  LOP3.LUT P0, RZ, R4, 0x10000000, RZ, 0xc0, !PT ;  /* 0x1000000004ff7812 */ /* 0x000fc4000780c0ff */
[----:B------:R-:W-:Y:S02]  /*835f0*/  LOP3.LUT P1, RZ, R4, 0x20000000, RZ, 0xc0, !PT ;  /* 0x2000000004ff7812 */ /* 0x000fe4000782c0ff */
[----:B---3--:R-:W-:-:S05]  /*83600*/  PRMT R160, R156, 0x7770, RZ ;  /* 0x000077709ca07816 */ /* 0x008fca00000000ff */
[----:B------:R0:W-:Y:S01]  /*83610*/  @P4 STG.E.U8 desc[UR6][R164.64], R160 ;  /* 0x000000a0a4004986 */ /* 0x0001e2000c101106 */
[----:B------:R-:W-:Y:S02]  /*83620*/  LOP3.LUT P4, RZ, R9, 0x20, RZ, 0xc0, !PT ;  /* 0x0000002009ff7812 */ /* 0x000fe4000788c0ff */
[----:B0-----:R-:W-:-:S11]  /*83630*/  PRMT R160, R156, 0x7771, RZ ;  /* 0x000077719ca07816 */ /* 0x001fd600000000ff */
[----:B----4-:R0:W-:Y:S01]  /*83640*/  @P4 STG.E.U8 desc[UR6][R166.64], R160 ;  /* 0x000000a0a6004986 */ /* 0x0101e2000c101106 */
[----:B------:R-:W-:Y:S02]  /*83650*/  LOP3.LUT P4, RZ, R9, 0x10, RZ, 0xc0, !PT ;  /* 0x0000001009ff7812 */ /* 0x000fe4000788c0ff */
[----:B0-----:R-:W-:-:S11]  /*83660*/  PRMT R160, R157, 0x7770, RZ ;  /* 0x000077709da07816 */ /* 0x001fd600000000ff */
[----:B------:R0:W-:Y:S04]  /*83670*/  @P4 STG.E.U8 desc[UR6][R2.64], R160 ;  /* 0x000000a002004986 */ /* 0x0001e8000c101106 */
[----:B0-----:R-:W3:Y:S01]  /*83680*/  LDL.LU.64 R2, [R1+0x1f08] ;  /* 0x001f080001027983 */ /* 0x001ee20000300a00 */
[----:B------:R-:W-:-:S05]  /*83690*/  PRMT R160, R157, 0x7771, RZ ;  /* 0x000077719da07816 */ /* 0x000fca00000000ff */
[----:B------:R2:W-:Y:S02]  /*836a0*/  @P5 STG.E.U8 desc[UR6][R168.64], R160 ;  /* 0x000000a0a8005986 */ /* 0x0005e4000c101106 */
[C---:B--2---:R-:W-:Y:S02]  /*836b0*/  PRMT R160, R158.reuse, 0x7770, RZ ;  /* 0x000077709ea07816 */ /* 0x044fe400000000ff */
[----:B------:R-:W2:Y:S04]  /*836c0*/  LDL.LU.64 R168, [R1+0x858] ;  /* 0x0008580001a87983 */ /* 0x000ea80000300a00 */
[----:B------:R0:W-:Y:S02]  /*836d0*/  @P6 STG.E.U8 desc[UR6][R170.64], R160 ;  /* 0x000000a0aa006986 */ /* 0x0001e4000c101106 */
[----:B0-----:R-:W-:-:S02]  /*836e0*/  PRMT R160, R158, 0x7771, RZ ;  /* 0x000077719ea07816 */ /* 0x001fc400000000ff */
[----:B------:R-:W4:Y:S04]  /*836f0*/  LDL.LU.64 R170, [R1+0x850] ;  /* 0x0008500001aa7983 */ /* 0x000f280000300a00 */
[----:B------:R0:W-:Y:S02]  /*83700*/  @P0 STG.E.U8 desc[UR6][R172.64], R160 ;  /* 0x000000a0ac000986 */ /* 0x0001e4000c101106 */
[----:B0-----:R-:W-:Y:S02]  /*83710*/  PRMT R160, R159, 0x7770, RZ ;  /* 0x000077709fa07816 */ /* 0x001fe400000000ff */
[----:B------:R-:W4:Y:S04]  /*83720*/  LDL.LU.64 R172, [R1+0x848] ;  /* 0x0008480001ac7983 */ /* 0x000f280000300a00 */
[----:B------:R0:W-:Y:S04]  /*83730*/  @P1 STG.E.U8 desc[UR6][R174.64], R160 ;  /* 0x000000a0ae001986 */ /* 0x0001e8000c101106 */
[----:B0-----:R-:W4:Y:S01]  /*83740*/  LDL.LU.64 R174, [R1+0x840] ;  /* 0x0008400001ae7983 */ /* 0x001f220000300a00 */
[----:B------:R-:W-:-:S02]  /*83750*/  LOP3.LUT P2, RZ, R4, 0x40000000, RZ, 0xc0, !PT ;  /* 0x4000000004ff7812 */ /* 0x000fc4000784c0ff */
[C---:B------:R-:W-:Y:S02]  /*83760*/  LOP3.LUT P3, RZ, R4.reuse, 0x80000000, RZ, 0xc0, !PT ;  /* 0x8000000004ff7812 */ /* 0x040fe4000786c0ff */
[----:B------:R-:W-:Y:S02]  /*83770*/  LOP3.LUT R4, R4, 0xefffffff, RZ, 0xc0, !PT ;  /* 0xefffffff04047812 */ /* 0x000fe400078ec0ff */
[----:B------:R-:W-:Y:S02]  /*83780*/  LOP3.LUT R9, R9, 0xfffffffe, RZ, 0xc0, !PT ;  /* 0xfffffffe09097812 */ /* 0x000fe400078ec0ff */
[----:B------:R-:W-:-:S05]  /*83790*/  PRMT R160, R159, 0x7771, RZ ;  /* 0x000077719fa07816 */ /* 0x000fca00000000ff */
[----:B------:R0:W-:Y:S04]  /*837a0*/  @P2 STG.E.U8 desc[UR6][R176.64], R160 ;  /* 0x000000a0b0002986 */ /* 0x0001e8000c101106 */
[----:B0-----:R-:W4:Y:S01]  /*837b0*/  LDL.LU.64 R176, [R1+0x830] ;  /* 0x0008300001b07983 */ /* 0x001f220000300a00 */
[----:B------:R-:W-:-:S05]  /*837c0*/  PRMT R160, R156, 0x7772, RZ ;  /* 0x000077729ca07816 */ /* 0x000fca00000000ff */
[----:B------:R0:W-:Y:S04]  /*837d0*/  @P3 STG.E.U8 desc[UR6][R178.64], R160 ;  /* 0x000000a0b2003986 */ /* 0x0001e8000c101106 */
[----:B0-----:R-:W4:Y:S01]  /*837e0*/  LDL.LU.64 R178, [R1+0x828] ;  /* 0x0008280001b27983 */ /* 0x001f220000300a00 */
[----:B------:R-:W-:-:S03]  /*837f0*/  PRMT R156, R156, 0x7773, RZ ;  /* 0x000077739c9c7816 */ /* 0x000fc600000000ff */
[----:B------:R-:W4:Y:S04]  /*83800*/  LDL.LU.64 R160, [R1+0x810] ;  /* 0x0008100001a07983 */ /* 0x000f280000300a00 */
[----:B------:R-:W4:Y:S04]  /*83810*/  LDL.LU.64 R162, [R1+0x808] ;  /* 0x0008080001a27983 */ /* 0x000f280000300a00 */
[----:B------:R-:W4:Y:S04]  /*83820*/  LDL.LU.64 R164, [R1+0x800] ;  /* 0x0008000001a47983 */ /* 0x000f280000300a00 */
[----:B------:R-:W4:Y:S01]  /*83830*/  LDL.LU.64 R166, [R1+0x7f8] ;  /* 0x0007f80001a67983 */ /* 0x000f220000300a00 */
[----:B---3--:R-:W-:-:S13]  /*83840*/  LOP3.LUT P4, RZ, R3, 0x1000, RZ, 0xc0, !PT ;  /* 0x0000100003ff7812 */ /* 0x008fda000788c0ff */
        /* <DEDUP_REMOVED lines=10> */
[----:B------:R-:W-:-:S13]  /*838f0*/  LOP3.LUT P4, RZ, R3, 0x100, RZ, 0xc0, !PT ;  /* 0x0000010003ff7812 */ /* 0x000fda000788c0ff */
        /* <DEDUP_REMOVED lines=8> */
[C---:B------:R-:W-:Y:S02]  /*83980*/  LOP3.LUT P4, RZ, R3.reuse, 0x20, RZ, 0xc0, !PT ;  /* 0x0000002003ff7812 */ /* 0x040fe4000788c0ff */
[----:B------:R-:W-:Y:S02]  /*83990*/  LOP3.LUT P1, RZ, R3, 0x2, RZ, 0xc0, !PT ;  /* 0x0000000203ff7812 */ /* 0x000fe4000782c0ff */
[----:B------:R-:W-:Y:S02]  /*839a0*/  LOP3.LUT R9, R9, 0xfffffff7, RZ, 0xc0, !PT ;  /* 0xfffffff709097812 */ /* 0x000fe400078ec0ff */
[C---:B------:R-:W-:Y:S01]  /*839b0*/  LOP3.LUT P2, RZ, R3.reuse, 0x4, RZ, 0xc0, !PT ;  /* 0x0000000403ff7812 */ /* 0x040fe2000784c0ff */
[----:B--2---:R0:W-:Y:S01]  /*839c0*/  @P0 STG.E.U8 desc[UR6][R168.64], R156 ;  /* 0x0000009ca8000986 */ /* 0x0041e2000c101106 */
[----:B------:R-:W-:-:S05]  /*839d0*/  LOP3.LUT P3, RZ, R3, 0x8, RZ, 0xc0, !PT ;  /* 0x0000000803ff7812 */ /* 0x000fca000786c0ff */
[----:B------:R-:W-:Y:S02]  /*839e0*/  @P4 LOP3.LUT R9, R9, 0x8, RZ, 0xfc, !PT ;  /* 0x0000000809094812 */ /* 0x000fe400078efcff */
[----:B------:R-:W-:Y:S02]  /*839f0*/  LOP3.LUT P4, RZ, R3, 0x10, RZ, 0xc0, !PT ;  /* 0x0000001003ff7812 */ /* 0x000fe4000788c0ff */
[C---:B0-----:R-:W-:Y:S02]  /*83a00*/  PRMT R156, R157.reuse, 0x7772, RZ ;  /* 0x000077729d9c7816 */ /* 0x041fe400000000ff */
[----:B------:R-:W-:-:S03]  /*83a10*/  PRMT R157, R157, 0x7773, RZ ;  /* 0x000077739d9d7816 */ /* 0x000fc600000000ff */
[----:B----4-:R0:W-:Y:S04]  /*83a20*/  @P1 STG.E.U8 desc[UR6][R170.64], R156 ;  /* 0x0000009caa001986 */ /* 0x0101e8000c101106 */
[----:B------:R-:W-:Y:S01]  /*83a30*/  @P2 STG.E.U8 desc[UR6][R172.64], R157 ;  /* 0x0000009dac002986 */ /* 0x000fe2000c101106 */
[C---:B0-----:R-:W-:Y:S02]  /*83a40*/  PRMT R156, R158.reuse, 0x7772, RZ ;  /* 0x000077729e9c7816 */ /* 0x041fe400000000ff */
[----:B------:R-:W-:-:S03]  /*83a50*/  PRMT R158, R158, 0x7773, RZ ;  /* 0x000077739e9e7816 */ /* 0x000fc600000000ff */
[----:B------:R-:W-:Y:S04]  /*83a60*/  @P3 STG.E.U8 desc[UR6][R174.64], R156 ;  /* 0x0000009cae003986 */ /* 0x000fe8000c101106 */
[----:B------:R0:W-:Y:S04]  /*83a70*/  @P4 STG.E.U8 desc[UR6][R152.64], R158 ;  /* 0x0000009e98004986 */ /* 0x0001e8000c101106 */
[----:B0-----:R-:W2:Y:S01]  /*83a80*/  LDL.LU.64 R152, [R1+0x1f00] ;  /* 0x001f000001987983 */ /* 0x001ea20000300a00 */
[----:B------:R-:W-:Y:S02]  /*83a90*/  LOP3.LUT P4, RZ, R9, 0x8, RZ, 0xc0, !PT ;  /* 0x0000000809ff7812 */ /* 0x000fe4000788c0ff */
[C---:B------:R-:W-:Y:S01]  /*83aa0*/  PRMT R156, R159.reuse, 0x7772, RZ ;  /* 0x000077729f9c7816 */ /* 0x040fe200000000ff */
[----:B------:R-:W3:Y:S01]  /*83ab0*/  LDL.LU.64 R168, [R1+0x7f0] ;  /* 0x0007f00001a87983 */ /* 0x000ee20000300a00 */
[----:B------:R-:W-:-:S03]  /*83ac0*/  PRMT R159, R159, 0x7773, RZ ;  /* 0x000077739f9f7816 */ /* 0x000fc600000000ff */
[----:B------:R-:W4:Y:S04]  /*83ad0*/  LDL.LU.64 R170, [R1+0x7e8] ;  /* 0x0007e80001aa7983 */ /* 0x000f280000300a00 */
[----:B------:R-:W4:Y:S04]  /*83ae0*/  LDL.LU.64 R172, [R1+0x7e0] ;  /* 0x0007e00001ac7983 */ /* 0x000f280000300a00 */
[----:B------:R0:W-:Y:S01]  /*83af0*/  @P4 STG.E.U8 desc[UR6][R176.64], R156 ;  /* 0x0000009cb0004986 */ /* 0x0001e2000c101106 */
[----:B------:R-:W-:-:S03]  /*83b00*/  LOP3.LUT P4, RZ, R9, 0x4, RZ, 0xc0, !PT ;  /* 0x0000000409ff7812 */ /* 0x000fc6000788c0ff */
[----:B------:R-:W4:Y:S04]  /*83b10*/  LDL.LU.64 R174, [R1+0x7d8] ;  /* 0x0007d80001ae7983 */ /* 0x000f280000300a00 */
[----:B0-----:R-:W4:Y:S06]  /*83b20*/  LDL.LU.64 R176, [R1+0x7d0] ;  /* 0x0007d00001b07983 */ /* 0x001f2c0000300a00 */
[----:B------:R0:W-:Y:S04]  /*83b30*/  @P4 STG.E.U8 desc[UR6][R178.64], R159 ;  /* 0x0000009fb2004986 */ /* 0x0001e8000c101106 */
[----:B0-----:R-:W3:Y:S01]  /*83b40*/  LDL.LU.64 R158, [R1+0x818] ;  /* 0x00081800019e7983 */ /* 0x001ee20000300a00 */
[----:B------:R-:W-:-:S03]  /*83b50*/  LOP3.LUT P4, RZ, R9, 0x2, RZ, 0xc0, !PT ;  /* 0x0000000209ff7812 */ /* 0x000fc6000788c0ff */
[----:B------:R-:W4:Y:S01]  /*83b60*/  LDL.LU.64 R178, [R1+0x7c8] ;  /* 0x0007c80001b27983 */ /* 0x000f220000300a00 */
[----:B--2---:R-:W-:-:S09]  /*83b70*/  PRMT R156, R152, 0x7770, RZ ;  /* 0x00007770989c7816 */ /* 0x004fd200000000ff */
[----:B------:R0:W-:Y:S04]  /*83b80*/  @P4 STG.E.U8 desc[UR6][R154.64], R156 ;  /* 0x0000009c9a004986 */ /* 0x0001e8000c101106 */
[----:B0-----:R-:W2:Y:S01]  /*83b90*/  LDL.LU.64 R154, [R1+0x1ef8] ;  /* 0x001ef800019a7983 */ /* 0x001ea20000300a00 */
[----:B------:R-:W-:Y:S02]  /*83ba0*/  LOP3.LUT P4, RZ, R9, 0x1, RZ, 0xc0, !PT ;  /* 0x0000000109ff7812 */ /* 0x000fe4000788c0ff */
[----:B------:R-:W-:-:S11]  /*83bb0*/  PRMT R9, R152, 0x7771, RZ ;  /* 0x0000777198097816 */ /* 0x000fd600000000ff */
[----:B---3--:R0:W-:Y:S01]  /*83bc0*/  @P4 STG.E.U8 desc[UR6][R158.64], R9 ;  /* 0x000000099e004986 */ /* 0x0081e2000c101106 */
[----:B------:R-:W-:Y:S02]  /*83bd0*/  LOP3.LUT P4, RZ, R4, 0x80000000, RZ, 0xc0, !PT ;  /* 0x8000000004ff7812 */ /* 0x000fe4000788c0ff */
[----:B0-----:R-:W-:-:S11]  /*83be0*/  PRMT R9, R153, 0x7770, RZ ;  /* 0x0000777099097816 */ /* 0x001fd600000000ff */
[----:B------:R0:W-:Y:S01]  /*83bf0*/  @P4 STG.E.U8 desc[UR6][R160.64], R9 ;  /* 0x00000009a0004986 */ /* 0x0001e2000c101106 */
[----:B------:R-:W-:Y:S02]  /*83c00*/  LOP3.LUT P4, RZ, R4, 0x40000000, RZ, 0xc0, !PT ;  /* 0x4000000004ff7812 */ /* 0x000fe4000788c0ff */
[----:B0-----:R-:W-:-:S11]  /*83c10*/  PRMT R9, R153, 0x7771, RZ ;  /* 0x0000777199097816 */ /* 0x001fd600000000ff */
[----:B------:R2:W-:Y:S01]  /*83c20*/  @P4 STG.E.U8 desc[UR6][R162.64], R9 ;  /* 0x00000009a2004986 */ /* 0x0005e2000c101106 */
[----:B------:R-:W-:Y:S02]  /*83c30*/  LOP3.LUT P4, RZ, R4, 0x20000000, RZ, 0xc0, !PT ;  /* 0x2000000004ff7812 */ /* 0x000fe4000788c0ff */
[C---:B------:R-:W-:Y:S02]  /*83c40*/  LOP3.LUT P5, RZ, R3.reuse, 0x2000, RZ, 0xc0, !PT ;  /* 0x0000200003ff7812 */ /* 0x040fe400078ac0ff */
[C---:B------:R-:W-:Y:S02]  /*83c50*/  LOP3.LUT P6, RZ, R3.reuse, 0x4000, RZ, 0xc0, !PT ;  /* 0x0000400003ff7812 */ /* 0x040fe400078cc0ff */
[----:B------:R-:W-:Y:S02]  /*83c60*/  LOP3.LUT P0, RZ, R3, 0x8000, RZ, 0xc0, !PT ;  /* 0x0000800003ff7812 */ /* 0x000fe4000780c0ff */
[----:B--2---:R-:W-:-:S05]  /*83c70*/  PRMT R9, R154, 0x7770, RZ ;  /* 0x000077709a097816 */ /* 0x004fca00000000ff */
[----:B------:R0:W-:Y:S01]  /*83c80*/  @P4 STG.E.U8 desc[UR6][R164.64], R9 ;  /* 0x00000009a4004986 */ /* 0x0001e2000c101106 */
[----:B------:R-:W-:Y:S02]  /*83c90*/  LOP3.LUT P4, RZ, R4, 0x10000000, RZ, 0xc0, !PT ;  /* 0x1000000004ff7812 */ /* 0x000fe4000788c0ff */
[----:B0-----:R-:W-:-:S11]  /*83ca0*/  PRMT R9, R154, 0x7771, RZ ;  /* 0x000077719a097816 */ /* 0x001fd600000000ff */
[----:B------:R0:W-:Y:S02]  /*83cb0*/  @P4 STG.E.U8 desc[UR6][R166.64], R9 ;  /* 0x00000009a6004986 */ /* 0x0001e4000c101106 */
[----:B0-----:R-:W-:-:S05]  /*83cc0*/  PRMT R9, R155, 0x7770, RZ ;  /* 0x000077709b097816 */ /* 0x001fca00000000ff */
[----:B------:R0:W-:Y:S02]  /*83cd0*/  @P5 STG.E.U8 desc[UR6][R168.64], R9 ;  /* 0x00000009a8005986 */ /* 0x0001e4000c101106 */
[----:B0-----:R-:W-:-:S05]  /*83ce0*/  PRMT R9, R155, 0x7771, RZ ;  /* 0x000077719b097816 */ /* 0x001fca00000000ff */
[----:B----4-:R0:W-:Y:S02]  /*83cf0*/  @P6 STG.E.U8 desc[UR6][R170.64], R9 ;  /* 0x00000009aa006986 */ /* 0x0101e4000c101106 */
[----:B0-----:R-:W-:-:S05]  /*83d00*/  PRMT R9, R152, 0x7772, RZ ;  /* 0x0000777298097816 */ /* 0x001fca00000000ff */
[----:B------:R0:W-:Y:S04]  /*83d10*/  @P0 STG.E.U8 desc[UR6][R172.64], R9 ;  /* 0x00000009ac000986 */ /* 0x0001e8000c101106 */
[----:B0-----:R-:W2:Y:S01]  /*83d20*/  LDL.LU.64 R172, [R1+0x7c0] ;  /* 0x0007c00001ac7983 */ /* 0x001ea20000300a00 */
[C---:B------:R-:W-:Y:S02]  /*83d30*/  LOP3.LUT P1, RZ, R3.reuse, 0x10000, RZ, 0xc0, !PT ;  /* 0x0001000003ff7812 */ /* 0x040fe4000782c0ff */
[C---:B------:R-:W-:Y:S02]  /*83d40*/  LOP3.LUT P2, RZ, R3.reuse, 0x20000, RZ, 0xc0, !PT ;  /* 0x0002000003ff7812 */ /* 0x040fe4000784c0ff */
[----:B------:R-:W-:Y:S02]  /*83d50*/  PRMT R152, R152, 0x7773, RZ ;  /* 0x0000777398987816 */ /* 0x000fe400000000ff */
[----:B------:R-:W-:-:S02]  /*83d60*/  LOP3.LUT P3, RZ, R3, 0x40000, RZ, 0xc0, !PT ;  /* 0x0004000003ff7812 */ /* 0x000fc4000786c0ff */
[----:B------:R-:W-:Y:S02]  /*83d70*/  LOP3.LUT P0, RZ, R3, 0x80000, RZ, 0xc0, !PT ;  /* 0x0008000003ff7812 */ /* 0x000fe4000780c0ff */
[----:B------:R-:W-:-:S03]  /*83d80*/  PRMT R9, R153, 0x7772, RZ ;  /* 0x0000777299097816 */ /* 0x000fc600000000ff */
[----:B------:R0:W-:Y:S01]  /*83d90*/  @P1 STG.E.U8 desc[UR6][R174.64], R152 ;  /* 0x00000098ae001986 */ /* 0x0001e2000c101106 */
[----:B------:R-:W-:Y:S02]  /*83da0*/  LOP3.LUT P1, RZ, R3, 0x100000, RZ, 0xc0, !PT ;  /* 0x0010000003ff7812 */ /* 0x000fe4000782c0ff */
[----:B------:R-:W-:Y:S01]  /*83db0*/  PRMT R153, R153, 0x7773, RZ ;  /* 0x0000777399997816 */ /* 0x000fe200000000ff */
[----:B------:R1:W-:Y:S04]  /*83dc0*/  @P2 STG.E.U8 desc[UR6][R176.64], R9 ;  /* 0x00000009b0002986 */ /* 0x0003e8000c101106 */
[----:B------:R3:W-:Y:S04]  /*83dd0*/  @P3 STG.E.U8 desc[UR6][R178.64], R153 ;  /* 0x00000099b2003986 */ /* 0x0007e8000c101106 */
[----:B0-----:R-:W4:Y:S01]  /*83de0*/  LDL.LU.64 R174, [R1+0x7b0] ;  /* 0x0007b00001ae7983 */ /* 0x001f220000300a00 */
[----:B-1----:R-:W-:-:S03]  /*83df0*/  PRMT R9, R154, 0x7772, RZ ;  /* 0x000077729a097816 */ /* 0x002fc600000000ff */
[----:B------:R-:W4:Y:S01]  /*83e00*/  LDL.LU.64 R176, [R1+0x7a8] ;  /* 0x0007a80001b07983 */ /* 0x000f220000300a00 */
[----:B------:R-:W-:-:S03]  /*83e10*/  PRMT R154, R154, 0x7773, RZ ;  /* 0x000077739a9a7816 */ /* 0x000fc600000000ff */
[----:B---3--:R-:W3:Y:S04]  /*83e20*/  LDL.LU.64 R178, [R1+0x798] ;  /* 0x0007980001b27983 */ /* 0x008ee80000300a00 */
[----:B------:R-:W3:Y:S04]  /*83e30*/  LDL.LU.64 R156, [R1+0x790] ;  /* 0x00079000019c7983 */ /* 0x000ee80000300a00 */
[----:B------:R-:W3:Y:S01]  /*83e40*/  LDL.LU.64 R158, [R1+0x788] ;  /* 0x00078800019e7983 */ /* 0x000ee20000300a00 */
[----:B------:R-:W-:Y:S02]  /*83e50*/  LOP3.LUT P4, RZ, R3, 0x80000000, RZ, 0xc0, !PT ;  /* 0x8000000003ff7812 */ /* 0x000fe4000788c0ff */
[----:B------:R-:W-:-:S11]  /*83e60*/  LOP3.LUT R4, R4, 0xffefffff, RZ, 0xc0, !PT ;  /* 0xffefffff04047812 */ /* 0x000fd600078ec0ff */
[----:B------:R-:W-:Y:S02]  /*83e70*/  @P4 LOP3.LUT R4, R4, 0x100000, RZ, 0xfc, !PT ;  /* 0x0010000004044812 */ /* 0x000fe400078efcff */
[----:B------:R-:W-:Y:S02]  /*83e80*/  LOP3.LUT P4, RZ, R3, 0x40000000, RZ, 0xc0, !PT ;  /* 0x4000000003ff7812 */ /* 0x000fe4000788c0ff */
[----:B------:R-:W-:-:S11]  /*83e90*/  LOP3.LUT R4, R4, 0xffdfffff, RZ, 0xc0, !PT ;  /* 0xffdfffff04047812 */ /* 0x000fd600078ec0ff */
[----:B------:R-:W-:Y:S02]  /*83ea0*/  @P4 LOP3.LUT R4, R4, 0x200000, RZ, 0xfc, !PT ;  /* 0x0020000004044812 */ /* 0x000fe400078efcff */
[----:B------:R-:W-:Y:S02]  /*83eb0*/  LOP3.LUT P4, RZ, R3, 0x20000000, RZ, 0xc0, !PT ;  /* 0x2000000003ff7812 */ /* 0x000fe4000788c0ff */
[----:B------:R-:W-:Y:S01]  /*83ec0*/  LOP3.LUT R4, R4, 0xffbfffff, RZ, 0xc0, !PT ;  /* 0xffbfffff04047812 */ /* 0x000fe200078ec0ff */
[----:B--2---:R-:W-:Y:S04]  /*83ed0*/  @P0 STG.E.U8 desc[UR6][R172.64], R9 ;  /* 0x00000009ac000986 */ /* 0x004fe8000c101106 */
[----:B------:R0:W-:Y:S04]  /*83ee0*/  @P1 STG.E.U8 desc[UR6][R148.64], R154 ;  /* 0x0000009a94001986 */ /* 0x0001e8000c101106 */
[----:B0-----:R-:W2:Y:S02]  /*83ef0*/  LDL.LU.64 R148, [R1+0x1ef0] ;  /* 0x001ef00001947983 */ /* 0x001ea40000300a00 */
[----:B------:R-:W-:-:S02]  /*83f00*/  @P4 LOP3.LUT R4, R4, 0x400000, RZ, 0xfc, !PT ;  /* 0x0040000004044812 */ /* 0x000fc400078efcff */
[C---:B------:R-:W-:Y:S01]  /*83f10*/  LOP3.LUT P4, RZ, R3.reuse, 0x10000000, RZ, 0xc0, !PT ;  /* 0x1000000003ff7812 */ /* 0x040fe2000788c0ff */
[----:B------:R-:W3:Y:S01]  /*83f20*/  LDL.LU.64 R160, [R1+0x780] ;  /* 0x0007800001a07983 */ /* 0x000ee20000300a00 */
[----:B------:R-:W-:Y:S02]  /*83f30*/  LOP3.LUT R4, R4, 0xff7fffff, RZ, 0xc0, !PT ;  /* 0xff7fffff04047812 */ /* 0x000fe400078ec0ff */
[C---:B------:R-:W-:Y:S01]  /*83f40*/  LOP3.LUT P2, RZ, R3.reuse, 0x200000, RZ, 0xc0, !PT ;  /* 0x0020000003ff7812 */ /* 0x040fe2000784c0ff */
[----:B------:R-:W3:Y:S01]  /*83f50*/  LDL.LU.64 R162, [R1+0x778] ;  /* 0x0007780001a27983 */ /* 0x000ee20000300a00 */
[----:B------:R-:W-:Y:S02]  /*83f60*/  LOP3.LUT P3, RZ, R3, 0x400000, RZ, 0xc0, !PT ;  /* 0x0040000003ff7812 */ /* 0x000fe4000786c0ff */
[----:B------:R-:W-:Y:S01]  /*83f70*/  PRMT R9, R155, 0x7772, RZ ;  /* 0x000077729b097816 */ /* 0x000fe200000000ff */
[----:B------:R-:W3:Y:S04]  /*83f80*/  LDL.LU.64 R164, [R1+0x770] ;  /* 0x0007700001a47983 */ /* 0x000ee80000300a00 */
[----:B------:R-:W-:Y:S01]  /*83f90*/  @P4 LOP3.LUT R4, R4, 0x800000, RZ, 0xfc, !PT ;  /* 0x0080000004044812 */ /* 0x000fe200078efcff */
[----:B------:R-:W3:Y:S01]  /*83fa0*/  LDL.LU.64 R166, [R1+0x768] ;  /* 0x0007680001a67983 */ /* 0x000ee20000300a00 */
[----:B------:R-:W-:-:S02]  /*83fb0*/  LOP3.LUT P4, RZ, R3, 0x8000000, RZ, 0xc0, !PT ;  /* 0x0800000003ff7812 */ /* 0x000fc4000788c0ff */
[----:B------:R-:W-:Y:S01]  /*83fc0*/  LOP3.LUT R4, R4, 0xfeffffff, RZ, 0xc0, !PT ;  /* 0xfeffffff04047812 */ /* 0x000fe200078ec0ff */
[----:B----4-:R2:W-:Y:S01]  /*83fd0*/  @P2 STG.E.U8 desc[UR6][R174.64], R9 ;  /* 0x00000009ae002986 */ /* 0x0105e2000c101106 */
[----:B------:R-:W-:-:S03]  /*83fe0*/  PRMT R155, R155, 0x7773, RZ ;  /* 0x000077739b9b7816 */ /* 0x000fc600000000ff */
[----:B------:R-:W4:Y:S06]  /*83ff0*/  LDL.LU.64 R168, [R1+0x760] ;  /* 0x0007600001a87983 */ /* 0x000f2c0000300a00 */
[----:B------:R-:W-:Y:S01]  /*84000*/  @P4 LOP3.LUT R4, R4, 0x1000000, RZ, 0xfc, !PT ;  /* 0x0100000004044812 */ /* 0x000fe200078efcff */
[----:B------:R-:W-:Y:S01]  /*84010*/  @P3 STG.E.U8 desc[UR6][R176.64], R155 ;  /* 0x0000009bb0003986 */ /* 0x000fe2000c101106 */
[----:B------:R-:W-:Y:S02]  /*84020*/  LOP3.LUT P4, RZ, R3, 0x4000000, RZ, 0xc0, !PT ;  /* 0x0400000003ff7812 */ /* 0x000fe4000788c0ff */
        /* <DEDUP_REMOVED lines=10> */
[----:B--2---:R-:W-:-:S11]  /*840d0*/  PRMT R9, R148, 0x7770, RZ ;  /* 0x0000777094097816 */ /* 0x004fd600000000ff */
[----:B------:R0:W-:Y:S04]  /*840e0*/  @P4 STG.E.U8 desc[UR6][R150.64], R9 ;  /* 0x0000000996004986 */ /* 0x0001e8000c101106 */
[----:B0-----:R-:W2:Y:S01]  /*840f0*/  LDL.LU.64 R150, [R1+0x1ee8] ;  /* 0x001ee80001967983 */ /* 0x001ea20000300a00 */
[----:B------:R-:W-:-:S03]  /*84100*/  LOP3.LUT P4, RZ, R4, 0x8000000, RZ, 0xc0, !PT ;  /* 0x0800000004ff7812 */ /* 0x000fc6000788c0ff */
[----:B------:R-:W4:Y:S01]  /*84110*/  LDL.LU.64 R172, [R1+0x750] ;  /* 0x0007500001ac7983 */ /* 0x000f220000300a00 */
[----:B------:R-:W-:-:S03]  /*84120*/  PRMT R9, R148, 0x7771, RZ ;  /* 0x0000777194097816 */ /* 0x000fc600000000ff */
[----:B------:R-:W4:Y:S04]  /*84130*/  LDL.LU.64 R174, [R1+0x748] ;  /* 0x0007480001ae7983 */ /* 0x000f280000300a00 */
[----:B------:R-:W4:Y:S04]  /*84140*/  LDL.LU.64 R176, [R1+0x740] ;  /* 0x0007400001b07983 */ /* 0x000f280000300a00 */
[----:B---3--:R0:W-:Y:S04]  /*84150*/  @P4 STG.E.U8 desc[UR6][R178.64], R9 ;  /* 0x00000009b2004986 */ /* 0x0081e8000c101106 */
[----:B0-----:R-:W3:Y:S01]  /*84160*/  LDL.LU.64 R178, [R1+0x738] ;  /* 0x0007380001b27983 */ /* 0x001ee20000300a00 */
[----:B------:R-:W-:-:S02]  /*84170*/  LOP3.LUT P4, RZ, R4, 0x4000000, RZ, 0xc0, !PT ;  /* 0x0400000004ff7812 */ /* 0x000fc4000788c0ff */
[----:B------:R-:W-:-:S11]  /*84180*/  PRMT R9, R149, 0x7770, RZ ;  /* 0x0000777095097816 */ /* 0x000fd600000000ff */
[----:B------:R0:W-:Y:S01]  /*84190*/  @P4 STG.E.U8 desc[UR6][R156.64], R9 ;  /* 0x000000099c004986 */ /* 0x0001e2000c101106 */
[----:B------:R-:W-:Y:S02]  /*841a0*/  LOP3.LUT P4, RZ, R4, 0x2000000, RZ, 0xc0, !PT ;  /* 0x0200000004ff7812 */ /* 0x000fe4000788c0ff */
[----:B0-----:R-:W-:-:S11]  /*841b0*/  PRMT R9, R149, 0x7771, RZ ;  /* 0x0000777195097816 */ /* 0x001fd600000000ff */
[----:B------:R2:W-:Y:S01]  /*841c0*/  @P4 STG.E.U8 desc[UR6][R158.64], R9 ;  /* 0x000000099e004986 */ /* 0x0005e2000c101106 */
[----:B------:R-:W-:Y:S02]  /*841d0*/  LOP3.LUT P4, RZ, R4, 0x1000000, RZ, 0xc0, !PT ;  /* 0x0100000004ff7812 */ /* 0x000fe4000788c0ff */
[C---:B------:R-:W-:Y:S02]  /*841e0*/  LOP3.LUT P5, RZ, R2.reuse, 0x1, RZ, 0xc0, !PT ;  /* 0x0000000102ff7812 */ /* 0x040fe400078ac0ff */
[C---:B------:R-:W-:Y:S02]  /*841f0*/  LOP3.LUT P6, RZ, R2.reuse, 0x2, RZ, 0xc0, !PT ;  /* 0x0000000202ff7812 */ /* 0x040fe400078cc0ff */
[C---:B------:R-:W-:Y:S02]  /*84200*/  LOP3.LUT P0, RZ, R2.reuse, 0x4, RZ, 0xc0, !PT ;  /* 0x0000000402ff7812 */ /* 0x040fe4000780c0ff */
[C---:B------:R-:W-:Y:S02]  /*84210*/  LOP3.LUT P1, RZ, R2.reuse, 0x8, RZ, 0xc0, !PT ;  /* 0x0000000802ff7812 */ /* 0x040fe4000782c0ff */
[----:B------:R-:W-:-:S02]  /*84220*/  LOP3.LUT P2, RZ, R2, 0x10, RZ, 0xc0, !PT ;  /* 0x0000001002ff7812 */ /* 0x000fc4000784c0ff */
[----:B------:R-:W-:Y:S02]  /*84230*/  LOP3.LUT P3, RZ, R2, 0x20, RZ, 0xc0, !PT ;  /* 0x0000002002ff7812 */ /* 0x000fe4000786c0ff */
[----:B--2---:R-:W-:-:S05]  /*84240*/  PRMT R9, R150, 0x7770, RZ ;  /* 0x0000777096097816 */ /* 0x004fca00000000ff */
[----:B------:R0:W-:Y:S01]  /*84250*/  @P4 STG.E.U8 desc[UR6][R160.64], R9 ;  /* 0x00000009a0004986 */ /* 0x0001e2000c101106 */
[----:B------:R-:W-:Y:S02]  /*84260*/  LOP3.LUT P4, RZ, R4, 0x800000, RZ, 0xc0, !PT ;  /* 0x0080000004ff7812 */ /* 0x000fe4000788c0ff */
[----:B0-----:R-:W-:-:S11]  /*84270*/  PRMT R9, R150, 0x7771, RZ ;  /* 0x0000777196097816 */ /* 0x001fd600000000ff */
        /* <DEDUP_REMOVED lines=8> */
[C---:B0-----:R-:W-:Y:S02]  /*84300*/  PRMT R9, R148.reuse, 0x7772, RZ ;  /* 0x0000777294097816 */ /* 0x041fe400000000ff */
[----:B------:R-:W-:-:S09]  /*84310*/  PRMT R148, R148, 0x7773, RZ ;  /* 0x0000777394947816 */ /* 0x000fd200000000ff */
[----:B----4-:R0:W-:Y:S04]  /*84320*/  @P4 STG.E.U8 desc[UR6][R168.64], R9 ;  /* 0x00000009a8004986 */ /* 0x0101e8000c101106 */
[----:B------:R-:W-:Y:S01]  /*84330*/  @P5 STG.E.U8 desc[UR6][R170.64], R148 ;  /* 0x00000094aa005986 */ /* 0x000fe2000c101106 */
[C---:B0-----:R-:W-:Y:S02]  /*84340*/  PRMT R9, R149.reuse, 0x7772, RZ ;  /* 0x0000777295097816 */ /* 0x041fe400000000ff */
[----:B------:R-:W-:-:S03]  /*84350*/  PRMT R149, R149, 0x7773, RZ ;  /* 0x0000777395957816 */ /* 0x000fc600000000ff */
[----:B------:R0:W-:Y:S04]  /*84360*/  @P6 STG.E.U8 desc[UR6][R172.64], R9 ;  /* 0x00000009ac006986 */ /* 0x0001e8000c101106 */
[----:B------:R-:W-:Y:S01]  /*84370*/  @P0 STG.E.U8 desc[UR6][R174.64], R149 ;  /* 0x00000095ae000986 */ /* 0x000fe2000c101106 */
[C---:B0-----:R-:W-:Y:S02]  /*84380*/  PRMT R9, R150.reuse, 0x7772, RZ ;  /* 0x0000777296097816 */ /* 0x041fe400000000ff */
[----:B------:R-:W-:-:S03]  /*84390*/  PRMT R150, R150, 0x7773, RZ ;  /* 0x0000777396967816 */ /* 0x000fc600000000ff */
[----:B------:R0:W-:Y:S04]  /*843a0*/  @P1 STG.E.U8 desc[UR6][R176.64], R9 ;  /* 0x00000009b0001986 */ /* 0x0001e8000c101106 */
[----:B---3--:R-:W-:Y:S01]  /*843b0*/  @P2 STG.E.U8 desc[UR6][R178.64], R150 ;  /* 0x00000096b2002986 */ /* 0x008fe2000c101106 */
[----:B0-----:R-:W-:-:S05]  /*843c0*/  PRMT R9, R151, 0x7772, RZ ;  /* 0x0000777297097816 */ /* 0x001fca00000000ff */
[----:B------:R0:W-:Y:S04]  /*843d0*/  @P3 STG.E.U8 desc[UR6][R144.64], R9 ;  /* 0x0000000990003986 */ /* 0x0001e8000c101106 */
[----:B0-----:R-:W2:Y:S04]  /*843e0*/  LDL.LU.64 R144, [R1+0x1ee0] ;  /* 0x001ee00001907983 */ /* 0x001ea80000300a00 */
[----:B------:R-:W3:Y:S04]  /*843f0*/  LDL.LU.64 R170, [R1+0x728] ;  /* 0x0007280001aa7983 */ /* 0x000ee80000300a00 */
[----:B------:R-:W4:Y:S01]  /*84400*/  LDL.LU.64 R172, [R1+0x720] ;  /* 0x0007200001ac7983 */ /* 0x000f220000300a00 */
[----:B------:R-:W-:-:S02]  /*84410*/  LOP3.LUT P0, RZ, R2, 0x40, RZ, 0xc0, !PT ;  /* 0x0000004002ff7812 */ /* 0x000fc4000780c0ff */
[C---:B------:R-:W-:Y:S01]  /*84420*/  LOP3.LUT P1, RZ, R2.reuse, 0x80, RZ, 0xc0, !PT ;  /* 0x0000008002ff7812 */ /* 0x040fe2000782c0ff */
[----:B------:R-:W4:Y:S01]  /*84430*/  LDL.LU.64 R174, [R1+0x710] ;  /* 0x0007100001ae7983 */ /* 0x000f220000300a00 */
[C---:B------:R-:W-:Y:S02]  /*84440*/  LOP3.LUT P2, RZ, R2.reuse, 0x100, RZ, 0xc0, !PT ;  /* 0x0000010002ff7812 */ /* 0x040fe4000784c0ff */
[----:B------:R-:W-:Y:S01]  /*84450*/  PRMT R151, R151, 0x7773, RZ ;  /* 0x0000777397977816 */ /* 0x000fe200000000ff */
        /* <DEDUP_REMOVED lines=15> */
[C---:B--2---:R-:W-:Y:S01]  /*84550*/  PRMT R9, R144.reuse, 0x7770, RZ ;  /* 0x0000777090097816 */ /* 0x044fe200000000ff */
[----:B---3--:R-:W-:Y:S04]  /*84560*/  @P0 STG.E.U8 desc[UR6][R170.64], R151 ;  /* 0x00000097aa000986 */ /* 0x008fe8000c101106 */
[----:B----4-:R0:W-:Y:S02]  /*84570*/  @P1 STG.E.U8 desc[UR6][R172.64], R9 ;  /* 0x00000009ac001986 */ /* 0x0101e4000c101106 */
[----:B0-----:R-:W-:-:S05]  /*84580*/  PRMT R9, R144, 0x7771, RZ ;  /* 0x0000777190097816 */ /* 0x001fca00000000ff */
[----:B------:R0:W-:Y:S04]  /*84590*/  @P2 STG.E.U8 desc[UR6][R146.64], R9 ;  /* 0x0000000992002986 */ /* 0x0001e8000c101106 */
[----:B0-----:R-:W2:Y:S01]  /*845a0*/  LDL.LU.64 R146, [R1+0x1ed8] ;  /* 0x001ed80001927983 */ /* 0x001ea20000300a00 */
[----:B------:R-:W-:Y:S02]  /*845b0*/  @P4 LOP3.LUT R4, R4, 0x4000, RZ, 0xfc, !PT ;  /* 0x0000400004044812 */ /* 0x000fe400078efcff */
[----:B------:R-:W-:Y:S01]  /*845c0*/  LOP3.LUT P4, RZ, R2, 0x8000, RZ, 0xc0, !PT ;  /* 0x0000800002ff7812 */ /* 0x000fe2000788c0ff */
[----:B------:R-:W3:Y:S01]  /*845d0*/  LDL.LU.64 R168, [R1+0x6c8] ;  /* 0x0006c80001a87983 */ /* 0x000ee20000300a00 */
[----:B------:R-:W-:Y:S02]  /*845e0*/  LOP3.LUT R4, R4, 0xffff7fff, RZ, 0xc0, !PT ;  /* 0xffff7fff04047812 */ /* 0x000fe400078ec0ff */
[----:B------:R-:W-:Y:S01]  /*845f0*/  LOP3.LUT P3, RZ, R2, 0x200, RZ, 0xc0, !PT ;  /* 0x0000020002ff7812 */ /* 0x000fe2000786c0ff */
[----:B------:R-:W4:Y:S01]  /*84600*/  LDL.LU.64 R170, [R1+0x6c0] ;  /* 0x0006c00001aa7983 */ /* 0x000f220000300a00 */
[----:B------:R-:W-:-:S03]  /*84610*/  PRMT R9, R145, 0x7770, RZ ;  /* 0x0000777091097816 */ /* 0x000fc600000000ff */
[----:B------:R-:W4:Y:S04]  /*84620*/  LDL.LU.64 R172, [R1+0x6b8] ;  /* 0x0006b80001ac7983 */ /* 0x000f280000300a00 */
        /* <DEDUP_REMOVED lines=12> */
[----:B------:R0:W-:Y:S10]  /*846f0*/  @P3 STG.E.U8 desc[UR6][R174.64], R9 ;  /* 0x00000009ae003986 */ /* 0x0001f4000c101106 */
[----:B------:R-:W-:-:S02]  /*84700*/  @P4 LOP3.LUT R4, R4, 0x80000, RZ, 0xfc, !PT ;  /* 0x0008000004044812 */ /* 0x000fc400078efcff */
[----:B------:R-:W-:Y:S01]  /*84710*/  LOP3.LUT P4, RZ, R2, 0x400, RZ, 0xc0, !PT ;  /* 0x0000040002ff7812 */ /* 0x000fe2000788c0ff */
[----:B0-----:R-:W4:Y:S01]  /*84720*/  LDL.LU.64 R174, [R1+0x6b0] ;  /* 0x0006b00001ae7983 */ /* 0x001f220000300a00 */
[----:B------:R-:W-:-:S11]  /*84730*/  PRMT R9, R145, 0x7771, RZ ;  /* 0x0000777191097816 */ /* 0x000fd600000000ff */
[----:B------:R0:W-:Y:S01]  /*84740*/  @P4 STG.E.U8 desc[UR6][R176.64], R9 ;  /* 0x00000009b0004986 */ /* 0x0001e2000c101106 */
[----:B------:R-:W-:-:S03]  /*84750*/  LOP3.LUT P4, RZ, R4, 0x80000, RZ, 0xc0, !PT ;  /* 0x0008000004ff7812 */ /* 0x000fc6000788c0ff */
[----:B0-----:R-:W4:Y:S01]  /*84760*/  LDL.LU.64 R176, [R1+0x6a8] ;  /* 0x0006a80001b07983 */ /* 0x001f220000300a00 */
[----:B--2---:R-:W-:-:S09]  /*84770*/  PRMT R9, R146, 0x7770, RZ ;  /* 0x0000777092097816 */ /* 0x004fd200000000ff */
[----:B------:R0:W-:Y:S01]  /*84780*/  @P4 STG.E.U8 desc[UR6][R178.64], R9 ;  /* 0x00000009b2004986 */ /* 0x0001e2000c101106 */
[----:B------:R-:W-:Y:S02]  /*84790*/  LOP3.LUT P4, RZ, R4, 0x40000, RZ, 0xc0, !PT ;  /* 0x0004000004ff7812 */ /* 0x000fe4000788c0ff */
[----:B0-----:R-:W-:Y:S01]  /*847a0*/  PRMT R9, R146, 0x7771, RZ ;  /* 0x0000777192097816 */ /* 0x001fe200000000ff */
[----:B------:R-:W2:Y:S10]  /*847b0*/  LDL.LU.64 R178, [R1+0x6a0] ;  /* 0x0006a00001b27983 */ /* 0x000eb40000300a00 */
[----:B------:R0:W-:Y:S01]  /*847c0*/  @P4 STG.E.U8 desc[UR6][R158.64], R9 ;  /* 0x000000099e004986 */ /* 0x0001e2000c101106 */
[----:B------:R-:W-:-:S02]  /*847d0*/  LOP3.LUT P4, RZ, R4, 0x20000, RZ, 0xc0, !PT ;  /* 0x0002000004ff7812 */ /* 0x000fc4000788c0ff */
        /* <DEDUP_REMOVED lines=9> */
[----:B------:R-:W-:-:S11]  /*84870*/  PRMT R144, R144, 0x7773, RZ ;  /* 0x0000777390907816 */ /* 0x000fd600000000ff */
[----:B------:R-:W-:Y:S01]  /*84880*/  @P4 STG.E.U8 desc[UR6][R166.64], R144 ;  /* 0x00000090a6004986 */ /* 0x000fe2000c101106 */
[----:B------:R-:W-:Y:S02]  /*84890*/  LOP3.LUT P4, RZ, R4, 0x2000, RZ, 0xc0, !PT ;  /* 0x0000200004ff7812 */ /* 0x000fe4000788c0ff */
[----:B0-----:R-:W-:-:S11]  /*848a0*/  PRMT R9, R145, 0x7772, RZ ;  /* 0x0000777291097816 */ /* 0x001fd600000000ff */
[----:B------:R0:W-:Y:S04]  /*848b0*/  @P4 STG.E.U8 desc[UR6][R140.64], R9 ;  /* 0x000000098c004986 */ /* 0x0001e8000c101106 */
[----:B0-----:R-:W2:Y:S01]  /*848c0*/  LDL.LU.64 R140, [R1+0x1ed0] ;  /* 0x001ed000018c7983 */ /* 0x001ea20000300a00 */
[----:B------:R-:W-:Y:S02]  /*848d0*/  LOP3.LUT P4, RZ, R4, 0x1000, RZ, 0xc0, !PT ;  /* 0x0000100004ff7812 */ /* 0x000fe4000788c0ff */
[C---:B------:R-:W-:Y:S02]  /*848e0*/  LOP3.LUT P5, RZ, R2.reuse, 0x80000, RZ, 0xc0, !PT ;  /* 0x0008000002ff7812 */ /* 0x040fe400078ac0ff */
[C---:B------:R-:W-:Y:S02]  /*848f0*/  LOP3.LUT P6, RZ, R2.reuse, 0x100000, RZ, 0xc0, !PT ;  /* 0x0010000002ff7812 */ /* 0x040fe400078cc0ff */
[----:B------:R-:W-:-:S02]  /*84900*/  LOP3.LUT P0, RZ, R2, 0x200000, RZ, 0xc0, !PT ;  /* 0x0020000002ff7812 */ /* 0x000fc4000780c0ff */
[----:B------:R-:W-:Y:S02]  /*84910*/  PRMT R145, R145, 0x7773, RZ ;  /* 0x0000777391917816 */ /* 0x000fe400000000ff */
[----:B------:R-:W-:Y:S02]  /*84920*/  PRMT R9, R146, 0x7772, RZ ;  /* 0x0000777292097816 */ /* 0x000fe400000000ff */
[C---:B------:R-:W-:Y:S01]  /*84930*/  LOP3.LUT P1, RZ, R2.reuse, 0x400000, RZ, 0xc0, !PT ;  /* 0x0040000002ff7812 */ /* 0x040fe2000782c0ff */
[----:B---3--:R-:W-:Y:S01]  /*84940*/  @P4 STG.E.U8 desc[UR6][R168.64], R145 ;  /* 0x00000091a8004986 */ /* 0x008fe2000c101106 */
[----:B------:R-:W-:Y:S02]  /*84950*/  LOP3.LUT P2, RZ, R2, 0x800000, RZ, 0xc0, !PT ;  /* 0x0080000002ff7812 */ /* 0x000fe4000784c0ff */
[----:B------:R-:W-:Y:S01]  /*84960*/  PRMT R146, R146, 0x7773, RZ ;  /* 0x0000777392927816 */ /* 0x000fe200000000ff */
[----:B----4-:R0:W-:Y:S01]  /*84970*/  @P5 STG.E.U8 desc[UR6][R170.64], R9 ;  /* 0x00000009aa005986 */ /* 0x0101e2000c101106 */
[----:B------:R-:W-:-:S03]  /*84980*/  LOP3.LUT P3, RZ, R2, 0x1000000, RZ, 0xc0, !PT ;  /* 0x0100000002ff7812 */ /* 0x000fc6000786c0ff */
[----:B------:R-:W-:Y:S01]  /*84990*/  @P6 STG.E.U8 desc[UR6][R172.64], R146 ;  /* 0x00000092ac006986 */ /* 0x000fe2000c101106 */
[C---:B0-----:R-:W-:Y:S02]  /*849a0*/  PRMT R9, R147.reuse, 0x7772, RZ ;  /* 0x0000777293097816 */ /* 0x041fe400000000ff */
[----:B------:R-:W-:-:S03]  /*849b0*/  PRMT R147, R147, 0x7773, RZ ;  /* 0x0000777393937816 */ /* 0x000fc600000000ff */
[----:B------:R2:W-:Y:S04]  /*849c0*/  @P0 STG.E.U8 desc[UR6][R174.64], R9 ;  /* 0x00000009ae000986 */ /* 0x0005e8000c101106 */
[----:B------:R-:W-:Y:S01]  /*849d0*/  @P1 STG.E.U8 desc[UR6][R176.64], R147 ;  /* 0x00000093b0001986 */ /* 0x000fe2000c101106 */
[----:B--2---:R-:W-:-:S05]  /*849e0*/  PRMT R9, R140, 0x7770, RZ ;  /* 0x000077708c097816 */ /* 0x004fca00000000ff */
[----:B------:R0:W-:Y:S02]  /*849f0*/  @P2 STG.E.U8 desc[UR6][R178.64], R9 ;  /* 0x00000009b2002986 */ /* 0x0001e4000c101106 */
[----:B0-----:R-:W-:-:S05]  /*84a00*/  PRMT R9, R140, 0x7771, RZ ;  /* 0x000077718c097816 */ /* 0x001fca00000000ff */
[----:B------:R0:W-:Y:S04]  /*84a10*/  @P3 STG.E.U8 desc[UR6][R142.64], R9 ;  /* 0x000000098e003986 */ /* 0x0001e8000c101106 */
[----:B0-----:R-:W2:Y:S04]  /*84a20*/  LDL.LU.64 R142, [R1+0x1ec8] ;  /* 0x001ec800018e7983 */ /* 0x001ea80000300a00 */
[----:B------:R-:W3:Y:S04]  /*84a30*/  LDL.LU.64 R166, [R1+0x690] ;  /* 0x0006900001a67983 */ /* 0x000ee80000300a00 */
[----:B------:R-:W4:Y:S04]  /*84a40*/  LDL.LU.64 R168, [R1+0x688] ;  /* 0x0006880001a87983 */ /* 0x000f280000300a00 */
[----:B------:R-:W2:Y:S04]  /*84a50*/  LDL.LU.64 R170, [R1+0x680] ;  /* 0x0006800001aa7983 */ /* 0x000ea80000300a00 */
[----:B------:R-:W2:Y:S04]  /*84a60*/  LDL.LU.64 R172, [R1+0x678] ;  /* 0x0006780001ac7983 */ /* 0x000ea80000300a00 */
[----:B------:R-:W2:Y:S04]  /*84a70*/  LDL.LU.64 R174, [R1+0x670] ;  /* 0x0006700001ae7983 */ /* 0x000ea80000300a00 */
[----:B------:R-:W2:Y:S04]  /*84a80*/  LDL.LU.64 R176, [R1+0x668] ;  /* 0x0006680001b07983 */ /* 0x000ea80000300a00 */
[----:B------:R-:W2:Y:S04]  /*84a90*/  LDL.LU.64 R178, [R1+0x660] ;  /* 0x0006600001b27983 */ /* 0x000ea80000300a00 */
[----:B------:R-:W2:Y:S04]  /*84aa0*/  LDL.LU.64 R160, [R1+0x658] ;  /* 0x0006580001a07983 */ /* 0x000ea80000300a00 */
[----:B------:R-:W2:Y:S01]  /*84ab0*/  LDL.LU.64 R162, [R1+0x650] ;  /* 0x0006500001a27983 */ /* 0x000ea20000300a00 */
[----:B------:R-:W-:-:S03]  /*84ac0*/  LOP3.LUT P0, RZ, R2, 0x2000000, RZ, 0xc0, !PT ;  /* 0x0200000002ff7812 */ /* 0x000fc6000780c0ff */
[----:B------:R-:W2:Y:S01]  /*84ad0*/  LDL.LU.64 R164, [R1+0x640] ;  /* 0x0006400001a47983 */ /* 0x000ea20000300a00 */
        /* <DEDUP_REMOVED lines=21> */
[----:B---3--:R0:W-:Y:S04]  /*84c30*/  @P0 STG.E.U8 desc[UR6][R166.64], R9 ;  /* 0x00000009a6000986 */ /* 0x0081e8000c101106 */
[----:B0-----:R-:W3:Y:S01]  /*84c40*/  LDL.LU.64 R166, [R1+0x638] ;  /* 0x0006380001a67983 */ /* 0x001ee20000300a00 */
[----:B------:R-:W-:-:S05]  /*84c50*/  LOP3.LUT P1, RZ, R2, 0x4000000, RZ, 0xc0, !PT ;  /* 0x0400000002ff7812 */ /* 0x000fca000782c0ff */
[----:B------:R-:W-:Y:S02]  /*84c60*/  @P4 LOP3.LUT R4, R4, 0x400, RZ, 0xfc, !PT ;  /* 0x0000040004044812 */ /* 0x000fe400078efcff */
[C---:B------:R-:W-:Y:S02]  /*84c70*/  LOP3.LUT P4, RZ, R2.reuse, 0x40000000, RZ, 0xc0, !PT ;  /* 0x4000000002ff7812 */ /* 0x040fe4000788c0ff */
[C---:B------:R-:W-:Y:S02]  /*84c80*/  LOP3.LUT P2, RZ, R2.reuse, 0x8000000, RZ, 0xc0, !PT ;  /* 0x0800000002ff7812 */ /* 0x040fe4000784c0ff */
[----:B------:R-:W-:Y:S02]  /*84c90*/  PRMT R9, R141, 0x7771, RZ ;  /* 0x000077718d097816 */ /* 0x000fe400000000ff */
[----:B------:R-:W-:Y:S02]  /*84ca0*/  LOP3.LUT P3, RZ, R2, 0x10000000, RZ, 0xc0, !PT ;  /* 0x1000000002ff7812 */ /* 0x000fe4000786c0ff */
[----:B------:R-:W-:Y:S01]  /*84cb0*/  LOP3.LUT R4, R4, 0xfffff7ff, RZ, 0xc0, !PT ;  /* 0xfffff7ff04047812 */ /* 0x000fe200078ec0ff */
[----:B----4-:R2:W-:Y:S04]  /*84cc0*/  @P1 STG.E.U8 desc[UR6][R168.64], R9 ;  /* 0x00000009a8001986 */ /* 0x0105e8000c101106 */
[----:B------:R-:W-:-:S02]  /*84cd0*/  @P4 LOP3.LUT R4, R4, 0x800, RZ, 0xfc, !PT ;  /* 0x0000080004044812 */ /* 0x000fc400078efcff */
[----:B------:R-:W-:Y:S02]  /*84ce0*/  LOP3.LUT P4, RZ, R2, 0x20000000, RZ, 0xc0, !PT ;  /* 0x2000000002ff7812 */ /* 0x000fe4000788c0ff */
[C---:B--2---:R-:W-:Y:S01]  /*84cf0*/  PRMT R9, R142.reuse, 0x7770, RZ ;  /* 0x000077708e097816 */ /* 0x044fe200000000ff */
[----:B------:R-:W2:Y:S04]  /*84d00*/  LDL.LU.64 R168, [R1+0x628] ;  /* 0x0006280001a87983 */ /* 0x000ea80000300a00 */
[----:B------:R0:W-:Y:S02]  /*84d10*/  @P2 STG.E.U8 desc[UR6][R170.64], R9 ;  /* 0x00000009aa002986 */ /* 0x0001e4000c101106 */
[----:B0-----:R-:W-:Y:S02]  /*84d20*/  PRMT R9, R142, 0x7771, RZ ;  /* 0x000077718e097816 */ /* 0x001fe400000000ff */
[----:B------:R-:W4:Y:S04]  /*84d30*/  LDL.LU.64 R170, [R1+0x620] ;  /* 0x0006200001aa7983 */ /* 0x000f280000300a00 */
[----:B------:R0:W-:Y:S02]  /*84d40*/  @P3 STG.E.U8 desc[UR6][R172.64], R9 ;  /* 0x00000009ac003986 */ /* 0x0001e4000c101106 */
[----:B0-----:R-:W-:-:S02]  /*84d50*/  PRMT R9, R143, 0x7770, RZ ;  /* 0x000077708f097816 */ /* 0x001fc400000000ff */
[----:B------:R-:W4:Y:S04]  /*84d60*/  LDL.LU.64 R172, [R1+0x618] ;  /* 0x0006180001ac7983 */ /* 0x000f280000300a00 */
[----:B------:R0:W-:Y:S01]  /*84d70*/  @P4 STG.E.U8 desc[UR6][R174.64], R9 ;  /* 0x00000009ae004986 */ /* 0x0001e2000c101106 */
[C---:B------:R-:W-:Y:S02]  /*84d80*/  LOP3.LUT P4, RZ, R4.reuse, 0x800, RZ, 0xc0, !PT ;  /* 0x0000080004ff7812 */ /* 0x040fe4000788c0ff */
[----:B0-----:R-:W-:Y:S01]  /*84d90*/  PRMT R9, R143, 0x7771, RZ ;  /* 0x000077718f097816 */ /* 0x001fe200000000ff */
[----:B------:R-:W4:Y:S10]  /*84da0*/  LDL.LU.64 R174, [R1+0x610] ;  /* 0x0006100001ae7983 */ /* 0x000f340000300a00 */
[----:B------:R0:W-:Y:S01]  /*84db0*/  @P4 STG.E.U8 desc[UR6][R176.64], R9 ;  /* 0x00000009b0004986 */ /* 0x0001e2000c101106 */
[----:B------:R-:W-:-:S02]  /*84dc0*/  LOP3.LUT P4, RZ, R4, 0x400, RZ, 0xc0, !PT ;  /* 0x0000040004ff7812 */ /* 0x000fc4000788c0ff */
[----:B0-----:R-:W-:Y:S01]  /*84dd0*/  PRMT R9, R140, 0x7772, RZ ;  /* 0x000077728c097816 */ /* 0x001fe200000000ff */
[----:B------:R-:W4:Y:S10]  /*84de0*/  LDL.LU.64 R176, [R1+0x608] ;  /* 0x0006080001b07983 */ /* 0x000f340000300a00 */
[----:B------:R0:W-:Y:S01]  /*84df0*/  @P4 STG.E.U8 desc[UR6][R178.64], R9 ;  /* 0x00000009b2004986 */ /* 0x0001e2000c101106 */
[----:B------:R-:W-:-:S02]  /*84e00*/  LOP3.LUT P4, RZ, R4, 0x200, RZ, 0xc0, !PT ;  /* 0x0000020004ff7812 */ /* 0x000fc4000788c0ff */
[----:B------:R-:W-:Y:S02]  /*84e10*/  PRMT R140, R140, 0x7773, RZ ;  /* 0x000077738c8c7816 */ /* 0x000fe400000000ff */
[----:B0-----:R-:W-:Y:S01]  /*84e20*/  PRMT R9, R141, 0x7772, RZ ;  /* 0x000077728d097816 */ /* 0x001fe200000000ff */
[----:B------:R-:W4:Y:S08]  /*84e30*/  LDL.LU.64 R178, [R1+0x600] ;  /* 0x0006000001b27983 */ /* 0x000f300000300a00 */
[----:B------:R-:W-:Y:S01]  /*84e40*/  @P4 STG.E.U8 desc[UR6][R160.64], R140 ;  /* 0x0000008ca0004986 */ /* 0x000fe2000c101106 */
[----:B------:R-:W-:-:S02]  /*84e50*/  LOP3.LUT P4, RZ, R4, 0x100, RZ, 0xc0, !PT ;  /* 0x0000010004ff7812 */ /* 0x000fc4000788c0ff */
[----:B------:R-:W-:-:S11]  /*84e60*/  PRMT R141, R141, 0x7773, RZ ;  /* 0x000077738d8d7816 */ /* 0x000fd600000000ff */
[----:B------:R-:W-:Y:S01]  /*84e70*/  @P4 STG.E.U8 desc[UR6][R162.64], R9 ;  /* 0x00000009a2004986 */ /* 0x000fe2000c101106 */
[----:B------:R-:W-:-:S13]  /*84e80*/  LOP3.LUT P4, RZ, R4, 0x80, RZ, 0xc0, !PT ;  /* 0x0000008004ff7812 */ /* 0x000fda000788c0ff */
[----:B------:R0:W-:Y:S01]  /*84e90*/  @P4 STG.E.U8 desc[UR6][R136.64], R141 ;  /* 0x0000008d88004986 */ /* 0x0001e2000c101106 */
[----:B------:R-:W-:-:S03]  /*84ea0*/  LOP3.LUT P4, RZ, R4, 0x40, RZ, 0xc0, !PT ;  /* 0x0000004004ff7812 */ /* 0x000fc6000788c0ff */
[----:B0-----:R-:W4:Y:S01]  /*84eb0*/  LDL.LU.64 R136, [R1+0x1ec0] ;  /* 0x001ec00001887983 */ /* 0x001f220000300a00 */
[----:B------:R-:W-:-:S09]  /*84ec0*/  PRMT R9, R142, 0x7772, RZ ;  /* 0x000077728e097816 */ /* 0x000fd200000000ff */
[----:B------:R0:W-:Y:S01]  /*84ed0*/  @P4 STG.E.U8 desc[UR6][R164.64], R9 ;  /* 0x00000009a4004986 */ /* 0x0001e2000c101106 */
[----:B------:R-:W-:Y:S02]  /*84ee0*/  LOP3.LUT P4, RZ, R4, 0x20, RZ, 0xc0, !PT ;  /* 0x0000002004ff7812 */ /* 0x000fe4000788c0ff */
[----:B------:R-:W-:Y:S02]  /*84ef0*/  PRMT R142, R142, 0x7773, RZ ;  /* 0x000077738e8e7816 */ /* 0x000fe400000000ff */
[----:B0-----:R-:W-:-:S09]  /*84f00*/  PRMT R9, R143, 0x7772, RZ ;  /* 0x000077728f097816 */ /* 0x001fd200000000ff */
[----:B---3--:R-:W-:Y:S01]  /*84f10*/  @P4 STG.E.U8 desc[UR6][R166.64], R142 ;  /* 0x0000008ea6004986 */ /* 0x008fe2000c101106 */
[----:B------:R-:W-:-:S13]  /*84f20*/  LOP3.LUT P4, RZ, R4, 0x10, RZ, 0xc0, !PT ;  /* 0x0000001004ff7812 */ /* 0x000fda000788c0ff */
[----:B------:R0:W-:Y:S04]  /*84f30*/  @P4 STG.E.U8 desc[UR6][R138.64], R9 ;  /* 0x000000098a004986 */ /* 0x0001e8000c101106 */
[----:B0-----:R-:W3:Y:S01]  /*84f40*/  LDL.LU.64 R138, [R1+0x1eb8] ;  /* 0x001eb800018a7983 */ /* 0x001ee20000300a00 */
[C---:B------:R-:W-:Y:S02]  /*84f50*/  LOP3.LUT P5, RZ, R8.reuse, 0x40, RZ, 0xc0, !PT ;  /* 0x0000004008ff7812 */ /* 0x040fe400078ac0ff */
[C---:B------:R-:W-:Y:S02]  /*84f60*/  LOP3.LUT P6, RZ, R8.reuse, 0x80, RZ, 0xc0, !PT ;  /* 0x0000008008ff7812 */ /* 0x040fe400078cc0ff */
[----:B------:R-:W-:Y:S02]  /*84f70*/  LOP3.LUT P0, RZ, R8, 0x100, RZ, 0xc0, !PT ;  /* 0x0000010008ff7812 */ /* 0x000fe4000780c0ff */
[----:B------:R-:W-:-:S02]  /*84f80*/  PRMT R143, R143, 0x7773, RZ ;  /* 0x000077738f8f7816 */ /* 0x000fc400000000ff */
[----:B------:R-:W-:-:S05]  /*84f90*/  LOP3.LUT P1, RZ, R8, 0x200, RZ, 0xc0, !PT ;  /* 0x0000020008ff7812 */ /* 0x000fca000782c0ff */
[----:B--2---:R0:W-:Y:S01]  /*84fa0*/  @P5 STG.E.U8 desc[UR6][R168.64], R143 ;  /* 0x0000008fa8005986 */ /* 0x0041e2000c101106 */
[----:B------:R-:W-:-:S03]  /*84fb0*/  LOP3.LUT P2, RZ, R8, 0x400, RZ, 0xc0, !PT ;  /* 0x0000040008ff7812 */ /* 0x000fc6000784c0ff */
[----:B0-----:R-:W2:Y:S01]  /*84fc0*/  LDL.LU.64 R168, [R1+0x5f8] ;  /* 0x0005f80001a87983 */ /* 0x001ea20000300a00 */
[----:B------:R-:W-:Y:S02]  /*84fd0*/  LOP3.LUT P3, RZ, R8, 0x800, RZ, 0xc0, !PT ;  /* 0x0000080008ff7812 */ /* 0x000fe4000786c0ff */
[----:B----4-:R-:W-:-:S05]  /*84fe0*/  PRMT R9, R136, 0x7770, RZ ;  /* 0x0000777088097816 */ /* 0x010fca00000000ff */
[----:B------:R0:W-:Y:S02]  /*84ff0*/  @P6 STG.E.U8 desc[UR6][R170.64], R9 ;  /* 0x00000009aa006986 */ /* 0x0001e4000c101106 */
[----:B0-----:R-:W-:Y:S02]  /*85000*/  PRMT R9, R136, 0x7771, RZ ;  /* 0x0000777188097816 */ /* 0x001fe400000000ff */
[----:B------:R-:W4:Y:S04]  /*85010*/  LDL.LU.64 R170, [R1+0x5f0] ;  /* 0x0005f00001aa7983 */ /* 0x000f280000300a00 */
[----:B------:R0:W-:Y:S02]  /*85020*/  @P0 STG.E.U8 desc[UR6][R172.64], R9 ;  /* 0x00000009ac000986 */ /* 0x0001e4000c101106 */
[----:B0-----:R-:W-:-:S02]  /*85030*/  PRMT R9, R137, 0x7770, RZ ;  /* 0x0000777089097816 */ /* 0x001fc400000000ff */
[----:B------:R-:W4:Y:S04]  /*85040*/  LDL.LU.64 R172, [R1+0x5e8] ;  /* 0x0005e80001ac7983 */ /* 0x000f280000300a00 */
[----:B------:R0:W-:Y:S02]  /*85050*/  @P1 STG.E.U8 desc[UR6][R174.64], R9 ;  /* 0x00000009ae001986 */ /* 0x0001e4000c101106 */
[----:B0-----:R-:W-:Y:S02]  /*85060*/  PRMT R9, R137, 0x7771, RZ ;  /* 0x0000777189097816 */ /* 0x001fe400000000ff */
[----:B------:R-:W4:Y:S04]  /*85070*/  LDL.LU.64 R174, [R1+0x5e0] ;  /* 0x0005e00001ae7983 */ /* 0x000f280000300a00 */
[----:B------:R0:W-:Y:S04]  /*85080*/  @P2 STG.E.U8 desc[UR6][R176.64], R9 ;  /* 0x00000009b0002986 */ /* 0x0001e8000c101106 */
[----:B0-----:R-:W4:Y:S04]  /*85090*/  LDL.LU.64 R176, [R1+0x5d8] ;  /* 0x0005d80001b07983 */ /* 0x001f280000300a00 */
[----:B------:R-:W4:Y:S01]  /*850a0*/  LDL.LU.64 R160, [R1+0x5d0] ;  /* 0x0005d00001a07983 */ /* 0x000f220000300a00 */
[----:B---3--:R-:W-:-:S05]  /*850b0*/  PRMT R9, R138, 0x7770, RZ ;  /* 0x000077708a097816 */ /* 0x008fca00000000ff */
[----:B------:R0:W-:Y:S04]  /*850c0*/  @P3 STG.E.U8 desc[UR6][R178.64], R9 ;  /* 0x00000009b2003986 */ /* 0x0001e8000c101106 */
[----:B0-----:R-:W3:Y:S04]  /*850d0*/  LDL.LU.64 R178, [R1+0x5c8] ;  /* 0x0005c80001b27983 */ /* 0x001ee80000300a00 */
[----:B------:R-:W3:Y:S04]  /*850e0*/  LDL.LU.64 R162, [R1+0x5b8] ;  /* 0x0005b80001a27983 */ /* 0x000ee80000300a00 */
[----:B------:R-:W3:Y:S01]  /*850f0*/  LDL.LU.64 R164, [R1+0x5b0] ;  /* 0x0005b00001a47983 */ /* 0x000ee20000300a00 */
[----:B------:R-:W-:-:S02]  /*85100*/  LOP3.LUT P4, RZ, R8, 0x1000000, RZ, 0xc0, !PT ;  /* 0x0100000008ff7812 */ /* 0x000fc4000788c0ff */
[----:B------:R-:W-:Y:S01]  /*85110*/  LOP3.LUT R2, R2, 0xefffffff, RZ, 0xc0, !PT ;  /* 0xefffffff02027812 */ /* 0x000fe200078ec0ff */
[----:B------:R-:W3:Y:S10]  /*85120*/  LDL.LU.64 R166, [R1+0x5a0] ;  /* 0x0005a00001a67983 */ /* 0x000ef40000300a00 */
        /* <DEDUP_REMOVED lines=17> */
[----:B------:R-:W-:Y:S02]  /*85240*/  LOP3.LUT P0, RZ, R8, 0x1000, RZ, 0xc0, !PT ;  /* 0x0000100008ff7812 */ /* 0x000fe4000780c0ff */
[----:B------:R-:W-:Y:S02]  /*85250*/  LOP3.LUT R4, R4, 0xfffffffb, RZ, 0xc0, !PT ;  /* 0xfffffffb04047812 */ /* 0x000fe400078ec0ff */
[----:B------:R-:W-:Y:S02]  /*85260*/  LOP3.LUT P1, RZ, R8, 0x2000, RZ, 0xc0, !PT ;  /* 0x0000200008ff7812 */ /* 0x000fe4000782c0ff */
[----:B------:R-:W-:-:S05]  /*85270*/  PRMT R9, R138, 0x7771, RZ ;  /* 0x000077718a097816 */ /* 0x000fca00000000ff */
[----:B------:R-:W-:Y:S02]  /*85280*/  @P4 LOP3.LUT R4, R4, 0x4, RZ, 0xfc, !PT ;  /* 0x0000000404044812 */ /* 0x000fe400078efcff */
[C---:B------:R-:W-:Y:S01]  /*85290*/  LOP3.LUT P4, RZ, R8.reuse, 0x20000, RZ, 0xc0, !PT ;  /* 0x0002000008ff7812 */ /* 0x040fe2000788c0ff */
[----:B--2---:R0:W-:Y:S01]  /*852a0*/  @P0 STG.E.U8 desc[UR6][R168.64], R9 ;  /* 0x00000009a8000986 */ /* 0x0041e2000c101106 */
[----:B------:R-:W-:Y:S02]  /*852b0*/  LOP3.LUT P2, RZ, R8, 0x4000, RZ, 0xc0, !PT ;  /* 0x0000400008ff7812 */ /* 0x000fe4000784c0ff */
[----:B------:R-:W-:Y:S02]  /*852c0*/  LOP3.LUT R4, R4, 0xfffffff7, RZ, 0xc0, !PT ;  /* 0xfffffff704047812 */ /* 0x000fe400078ec0ff */
[----:B------:R-:W-:Y:S02]  /*852d0*/  LOP3.LUT P3, RZ, R8, 0x8000, RZ, 0xc0, !PT ;  /* 0x0000800008ff7812 */ /* 0x000fe4000786c0ff */
[----:B0-----:R-:W-:Y:S01]  /*852e0*/  PRMT R9, R139, 0x7770, RZ ;  /* 0x000077708b097816 */ /* 0x001fe200000000ff */
[----:B------:R-:W2:Y:S04]  /*852f0*/  LDL.LU.64 R168, [R1+0x598] ;  /* 0x0005980001a87983 */ /* 0x000ea80000300a00 */
[----:B------:R-:W-:-:S02]  /*85300*/  @P4 LOP3.LUT R4, R4, 0x8, RZ, 0xfc, !PT ;  /* 0x0000000804044812 */ /* 0x000fc400078efcff */
[----:B------:R-:W-:Y:S01]  /*85310*/  LOP3.LUT P4, RZ, R8, 0x10000, RZ, 0xc0, !PT ;  /* 0x0001000008ff7812 */ /* 0x000fe2000788c0ff */
[----:B----4-:R0:W-:Y:S02]  /*85320*/  @P1 STG.E.U8 desc[UR6][R170.64], R9 ;  /* 0x00000009aa001986 */ /* 0x0101e4000c101106 */
[----:B0-----:R-:W-:Y:S02]  /*85330*/  PRMT R9, R139, 0x7771, RZ ;  /* 0x000077718b097816 */ /* 0x001fe400000000ff */
[----:B------:R-:W4:Y:S04]  /*85340*/  LDL.LU.64 R170, [R1+0x590] ;  /* 0x0005900001aa7983 */ /* 0x000f280000300a00 */
[----:B------:R0:W-:Y:S02]  /*85350*/  @P2 STG.E.U8 desc[UR6][R172.64], R9 ;  /* 0x00000009ac002986 */ /* 0x0001e4000c101106 */
[----:B0-----:R-:W-:-:S02]  /*85360*/  PRMT R9, R136, 0x7772, RZ ;  /* 0x0000777288097816 */ /* 0x001fc400000000ff */
[----:B------:R-:W4:Y:S01]  /*85370*/  LDL.LU.64 R172, [R1+0x588] ;  /* 0x0005880001ac7983 */ /* 0x000f220000300a00 */
[----:B------:R-:W-:-:S03]  /*85380*/  PRMT R136, R136, 0x7773, RZ ;  /* 0x0000777388887816 */ /* 0x000fc600000000ff */
[----:B------:R0:W-:Y:S02]  /*85390*/  @P3 STG.E.U8 desc[UR6][R174.64], R9 ;  /* 0x00000009ae003986 */ /* 0x0001e4000c101106 */
[C---:B0-----:R-:W-:Y:S02]  /*853a0*/  PRMT R9, R137.reuse, 0x7772, RZ ;  /* 0x0000777289097816 */ /* 0x041fe400000000ff */
[----:B------:R-:W4:Y:S04]  /*853b0*/  LDL.LU.64 R174, [R1+0x580] ;  /* 0x0005800001ae7983 */ /* 0x000f280000300a00 */
[----:B------:R0:W-:Y:S01]  /*853c0*/  @P4 STG.E.U8 desc[UR6][R176.64], R136 ;  /* 0x00000088b0004986 */ /* 0x0001e2000c101106 */
[C---:B------:R-:W-:Y:S02]  /*853d0*/  LOP3.LUT P4, RZ, R4.reuse, 0x8, RZ, 0xc0, !PT ;  /* 0x0000000804ff7812 */ /* 0x040fe4000788c0ff */
[----:B------:R-:W-:Y:S01]  /*853e0*/  PRMT R137, R137, 0x7773, RZ ;  /* 0x0000777389897816 */ /* 0x000fe200000000ff */
[----:B0-----:R-:W4:Y:S10]  /*853f0*/  LDL.LU.64 R176, [R1+0x578] ;  /* 0x0005780001b07983 */ /* 0x001f340000300a00 */
[----:B------:R0:W-:Y:S01]  /*85400*/  @P4 STG.E.U8 desc[UR6][R160.64], R9 ;  /* 0x00000009a0004986 */ /* 0x0001e2000c101106 */
[----:B------:R-:W-:-:S02]  /*85410*/  LOP3.LUT P4, RZ, R4, 0x4, RZ, 0xc0, !PT ;  /* 0x0000000404ff7812 */ /* 0x000fc4000788c0ff */
[C---:B0-----:R-:W-:Y:S02]  /*85420*/  PRMT R9, R138.reuse, 0x7772, RZ ;  /* 0x000077728a097816 */ /* 0x041fe400000000ff */
[----:B------:R-:W-:-:S09]  /*85430*/  PRMT R138, R138, 0x7773, RZ ;  /* 0x000077738a8a7816 */ /* 0x000fd200000000ff */
[----:B---3--:R0:W-:Y:S01]  /*85440*/  @P4 STG.E.U8 desc[UR6][R178.64], R137 ;  /* 0x00000089b2004986 */ /* 0x0081e2000c101106 */
[----:B------:R-:W-:-:S03]  /*85450*/  LOP3.LUT P4, RZ, R4, 0x2, RZ, 0xc0, !PT ;  /* 0x0000000204ff7812 */ /* 0x000fc6000788c0ff */
[----:B0-----:R-:W3:Y:S10]  /*85460*/  LDL.LU.64 R178, [R1+0x568] ;  /* 0x0005680001b27983 */ /* 0x001ef40000300a00 */
[----:B------:R0:W-:Y:S01]  /*85470*/  @P4 STG.E.U8 desc[UR6][R132.64], R9 ;  /* 0x0000000984004986 */ /* 0x0001e2000c101106 */
[----:B------:R-:W-:-:S03]  /*85480*/  LOP3.LUT P4, RZ, R4, 0x1, RZ, 0xc0, !PT ;  /* 0x0000000104ff7812 */ /* 0x000fc6000788c0ff */
[----:B0-----:R-:W2:Y:S10]  /*85490*/  LDL.LU.64 R132, [R1+0x1eb0] ;  /* 0x001eb00001847983 */ /* 0x001eb40000300a00 */
[----:B------:R-:W-:Y:S01]  /*854a0*/  @P4 STG.E.U8 desc[UR6][R162.64], R138 ;  /* 0x0000008aa2004986 */ /* 0x000fe2000c101106 */
[----:B------:R-:W-:-:S02]  /*854b0*/  LOP3.LUT P4, RZ, R2, 0x80000000, RZ, 0xc0, !PT ;  /* 0x8000000002ff7812 */ /* 0x000fc4000788c0ff */
[C---:B------:R-:W-:Y:S02]  /*854c0*/  PRMT R4, R139.reuse, 0x7772, RZ ;  /* 0x000077728b047816 */ /* 0x040fe400000000ff */
[----:B------:R-:W-:-:S09]  /*854d0*/  PRMT R139, R139, 0x7773, RZ ;  /* 0x000077738b8b7816 */ /* 0x000fd200000000ff */
[----:B------:R-:W-:Y:S01]  /*854e0*/  @P4 STG.E.U8 desc[UR6][R164.64], R4 ;  /* 0x00000004a4004986 */ /* 0x000fe2000c101106 */
[----:B------:R-:W-:-:S13]  /*854f0*/  LOP3.LUT P4, RZ, R2, 0x40000000, RZ, 0xc0, !PT ;  /* 0x4000000002ff7812 */ /* 0x000fda000788c0ff */
[----:B------:R0:W-:Y:S04]  /*85500*/  @P4 STG.E.U8 desc[UR6][R134.64], R139 ;  /* 0x0000008b86004986 */ /* 0x0001e8000c101106 */
[----:B0-----:R-:W3:Y:S01]  /*85510*/  LDL.LU.64 R134, [R1+0x1ea8] ;  /* 0x001ea80001867983 */ /* 0x001ee20000300a00 */
[----:B------:R-:W-:Y:S02]  /*85520*/  LOP3.LUT P4, RZ, R2, 0x20000000, RZ, 0xc0, !PT ;  /* 0x2000000002ff7812 */ /* 0x000fe4000788c0ff */
[C---:B------:R-:W-:Y:S02]  /*85530*/  LOP3.LUT P5, RZ, R6.reuse, 0x1000, RZ, 0xc0, !PT ;  /* 0x0000100006ff7812 */ /* 0x040fe400078ac0ff */
[C---:B------:R-:W-:Y:S02]  /*85540*/  LOP3.LUT P6, RZ, R6.reuse, 0x800, RZ, 0xc0, !PT ;  /* 0x0000080006ff7812 */ /* 0x040fe400078cc0ff */
[----:B------:R-:W-:-:S02]  /*85550*/  LOP3.LUT P0, RZ, R6, 0x400, RZ, 0xc0, !PT ;  /* 0x0000040006ff7812 */ /* 0x000fc4000780c0ff */
        /* <DEDUP_REMOVED lines=8> */
[----:B----4-:R0:W-:Y:S02]  /*855e0*/  @P5 STG.E.U8 desc[UR6][R170.64], R4 ;  /* 0x00000004aa005986 */ /* 0x0101e4000c101106 */
[----:B0-----:R-:W-:-:S05]  /*855f0*/  PRMT R4, R133, 0x7771, RZ ;  /* 0x0000777185047816 */ /* 0x001fca00000000ff */
[----:B------:R3:W-:Y:S02]  /*85600*/  @P6 STG.E.U8 desc[UR6][R172.64], R4 ;  /* 0x00000004ac006986 */ /* 0x0007e4000c101106 */
[----:B---3--:R-:W-:-:S05]  /*85610*/  PRMT R4, R134, 0x7770, RZ ;  /* 0x0000777086047816 */ /* 0x008fca00000000ff */
[----:B------:R0:W-:Y:S02]  /*85620*/  @P0 STG.E.U8 desc[UR6][R174.64], R4 ;  /* 0x00000004ae000986 */ /* 0x0001e4000c101106 */
        /* <DEDUP_REMOVED lines=9> */
[----:B------:R-:W4:Y:S01]  /*856c0*/  LDL.LU.64 R176, [R1+0x540] ;  /* 0x0005400001b07983 */ /* 0x000f220000300a00 */
[----:B------:R-:W-:-:S02]  /*856d0*/  LOP3.LUT R2, R2, 0xffefffff, RZ, 0xc0, !PT ;  /* 0xffefffff02027812 */ /* 0x000fc400078ec0ff */
[C---:B------:R-:W-:Y:S02]  /*856e0*/  LOP3.LUT P3, RZ, R6.reuse, 0x80, RZ, 0xc0, !PT ;  /* 0x0000008006ff7812 */ /* 0x040fe4000786c0ff */
[C---:B------:R-:W-:Y:S02]  /*856f0*/  LOP3.LUT P0, RZ, R6.reuse, 0x40, RZ, 0xc0, !PT ;  /* 0x0000004006ff7812 */ /* 0x040fe4000780c0ff */
[----:B------:R-:W-:Y:S02]  /*85700*/  PRMT R4, R135, 0x7771, RZ ;  /* 0x0000777187047816 */ /* 0x000fe400000000ff */
[C---:B------:R-:W-:Y:S02]  /*85710*/  LOP3.LUT P1, RZ, R6.reuse, 0x20, RZ, 0xc0, !PT ;  /* 0x0000002006ff7812 */ /* 0x040fe4000782c0ff */
[----:B------:R-:W-:-:S05]  /*85720*/  LOP3.LUT P2, RZ, R6, 0x10, RZ, 0xc0, !PT ;  /* 0x0000001006ff7812 */ /* 0x000fca000784c0ff */
[----:B------:R0:W-:Y:S01]  /*85730*/  @P3 STG.E.U8 desc[UR6][R178.64], R4 ;  /* 0x00000004b2003986 */ /* 0x0001e2000c101106 */
[----:B------:R-:W-:Y:S02]  /*85740*/  LOP3.LUT P3, RZ, R6, 0x8, RZ, 0xc0, !PT ;  /* 0x0000000806ff7812 */ /* 0x000fe4000786c0ff */
[C---:B0-----:R-:W-:Y:S01]  /*85750*/  PRMT R4, R132.reuse, 0x7772, RZ ;  /* 0x0000777284047816 */ /* 0x041fe200000000ff */
[----:B------:R-:W4:Y:S01]  /*85760*/  LDL.LU.64 R178, [R1+0x530] ;  /* 0x0005300001b27983 */ /* 0x000f220000300a00 */
[----:B------:R-:W-:-:S03]  /*85770*/  PRMT R132, R132, 0x7773, RZ ;  /* 0x0000777384847816 */ /* 0x000fc600000000ff */
[----:B------:R-:W4:Y:S04]  /*85780*/  LDL.LU.64 R158, [R1+0x528] ;  /* 0x00052800019e7983 */ /* 0x000f280000300a00 */
[----:B------:R-:W4:Y:S04]  /*85790*/  LDL.LU.64 R160, [R1+0x518] ;  /* 0x0005180001a07983 */ /* 0x000f280000300a00 */
[----:B------:R-:W4:Y:S04]  /*857a0*/  LDL.LU.64 R162, [R1+0x510] ;  /* 0x0005100001a27983 */ /* 0x000f280000300a00 */
[----:B------:R-:W4:Y:S04]  /*857b0*/  LDL.LU.64 R164, [R1+0x508] ;  /* 0x0005080001a47983 */ /* 0x000f280000300a00 */
[----:B------:R-:W4:Y:S01]  /*857c0*/  LDL.LU.64 R166, [R1+0x500] ;  /* 0x0005000001a67983 */ /* 0x000f220000300a00 */
[----:B--2---:R-:W-:-:S13]  /*857d0*/  LOP3.LUT P4, RZ, R244, 0x4000000, RZ, 0xc0, !PT ;  /* 0x04000000f4ff7812 */ /* 0x004fda000788c0ff */
        /* <DEDUP_REMOVED lines=21> */
[----:B---3--:R0:W-:Y:S10]  /*85930*/  @P0 STG.E.U8 desc[UR6][R168.64], R4 ;  /* 0x00000004a8000986 */ /* 0x0081f4000c101106 */
[----:B------:R-:W-:-:S02]  /*85940*/  @P4 LOP3.LUT R2, R2, 0x8000000, RZ, 0xfc, !PT ;  /* 0x0800000002024812 */ /* 0x000fc400078efcff */
[----:B------:R-:W-:Y:S02]  /*85950*/  LOP3.LUT P4, RZ, R6, 0x4, RZ, 0xc0, !PT ;  /* 0x0000000406ff7812 */ /* 0x000fe4000788c0ff */
[C---:B0-----:R-:W-:Y:S01]  /*85960*/  PRMT R4, R133.reuse, 0x7772, RZ ;  /* 0x0000777285047816 */ /* 0x041fe200000000ff */
[----:B----4-:R-:W-:Y:S01]  /*85970*/  @P1 STG.E.U8 desc[UR6][R170.64], R132 ;  /* 0x00000084aa001986 */ /* 0x010fe2000c101106 */
[----:B------:R-:W-:-:S03]  /*85980*/  PRMT R133, R133, 0x7773, RZ ;  /* 0x0000777385857816 */ /* 0x000fc600000000ff */
[----:B------:R0:W-:Y:S04]  /*85990*/  @P2 STG.E.U8 desc[UR6][R172.64], R4 ;  /* 0x00000004ac002986 */ /* 0x0001e8000c101106 */
[----:B------:R-:W-:Y:S04]  /*859a0*/  @P3 STG.E.U8 desc[UR6][R174.64], R133 ;  /* 0x00000085ae003986 */ /* 0x000fe8000c101106 */
[----:B------:R-:W2:Y:S01]  /*859b0*/  LDL.LU.64 R168, [R1+0x4f8] ;  /* 0x0004f80001a87983 */ /* 0x000ea20000300a00 */
[----:B0-----:R-:W-:-:S03]  /*859c0*/  PRMT R4, R134, 0x7772, RZ ;  /* 0x0000777286047816 */ /* 0x001fc600000000ff */
[----:B------:R-:W3:Y:S04]  /*859d0*/  LDL.LU.64 R170, [R1+0x4f0] ;  /* 0x0004f00001aa7983 */ /* 0x000ee80000300a00 */
[----:B------:R-:W-:Y:S01]  /*859e0*/  @P4 STG.E.U8 desc[UR6][R176.64], R4 ;  /* 0x00000004b0004986 */ /* 0x000fe2000c101106 */
[----:B------:R-:W-:Y:S02]  /*859f0*/  LOP3.LUT P4, RZ, R2, 0x8000000, RZ, 0xc0, !PT ;  /* 0x0800000002ff7812 */ /* 0x000fe4000788c0ff */
[----:B------:R-:W-:Y:S01]  /*85a00*/  PRMT R134, R134, 0x7773, RZ ;  /* 0x0000777386867816 */ /* 0x000fe200000000ff */
[----:B------:R-:W4:Y:S10]  /*85a10*/  LDL.LU.64 R172, [R1+0x4e8] ;  /* 0x0004e80001ac7983 */ /* 0x000f340000300a00 */
[----:B------:R0:W-:Y:S04]  /*85a20*/  @P4 STG.E.U8 desc[UR6][R128.64], R134 ;  /* 0x0000008680004986 */ /* 0x0001e8000c101106 */
[----:B0-----:R-:W2:Y:S01]  /*85a30*/  LDL.LU.64 R128, [R1+0x1e98] ;  /* 0x001e980001807983 */ /* 0x001ea20000300a00 */
[----:B------:R-:W-:-:S02]  /*85a40*/  LOP3.LUT P4, RZ, R2, 0x4000000, RZ, 0xc0, !PT ;  /* 0x0400000002ff7812 */ /* 0x000fc4000788c0ff */
[C---:B------:R-:W-:Y:S01]  /*85a50*/  PRMT R4, R135.reuse, 0x7772, RZ ;  /* 0x0000777287047816 */ /* 0x040fe200000000ff */
[----:B------:R-:W4:Y:S01]  /*85a60*/  LDL.LU.64 R174, [R1+0x4e0] ;  /* 0x0004e00001ae7983 */ /* 0x000f220000300a00 */
[----:B------:R-:W-:-:S03]  /*85a70*/  PRMT R135, R135, 0x7773, RZ ;  /* 0x0000777387877816 */ /* 0x000fc600000000ff */
[----:B------:R-:W4:Y:S06]  /*85a80*/  LDL.LU.64 R176, [R1+0x4d8] ;  /* 0x0004d80001b07983 */ /* 0x000f2c0000300a00 */
[----:B------:R0:W-:Y:S01]  /*85a90*/  @P4 STG.E.U8 desc[UR6][R178.64], R4 ;  /* 0x00000004b2004986 */ /* 0x0001e2000c101106 */
[----:B------:R-:W-:-:S03]  /*85aa0*/  LOP3.LUT P4, RZ, R2, 0x2000000, RZ, 0xc0, !PT ;  /* 0x0200000002ff7812 */ /* 0x000fc6000788c0ff */
[----:B0-----:R-:W4:Y:S10]  /*85ab0*/  LDL.LU.64 R178, [R1+0x4d0] ;  /* 0x0004d00001b27983 */ /* 0x001f340000300a00 */
[----:B------:R-:W-:Y:S01]  /*85ac0*/  @P4 STG.E.U8 desc[UR6][R158.64], R135 ;  /* 0x000000879e004986 */ /* 0x000fe2000c101106 */
[----:B------:R-:W-:-:S02]  /*85ad0*/  LOP3.LUT P4, RZ, R2, 0x1000000, RZ, 0xc0, !PT ;  /* 0x0100000002ff7812 */ /* 0x000fc4000788c0ff */
[----:B--2---:R-:W-:-:S11]  /*85ae0*/  PRMT R4, R128, 0x7770, RZ ;  /* 0x0000777080047816 */ /* 0x004fd600000000ff */
[----:B------:R0:W-:Y:S04]  /*85af0*/  @P4 STG.E.U8 desc[UR6][R130.64], R4 ;  /* 0x0000000482004986 */ /* 0x0001e8000c101106 */
[----:B0-----:R-:W2:Y:S01]  /*85b00*/  LDL.LU.64 R130, [R1+0x1e90] ;  /* 0x001e900001827983 */ /* 0x001ea20000300a00 */
[----:B------:R-:W-:Y:S02]  /*85b10*/  LOP3.LUT P4, RZ, R2, 0x800000, RZ, 0xc0, !PT ;  /* 0x0080000002ff7812 */ /* 0x000fe4000788c0ff */
[----:B------:R-:W-:-:S11]  /*85b20*/  PRMT R4, R128, 0x7771, RZ ;  /* 0x0000777180047816 */ /* 0x000fd600000000ff */
        /* <DEDUP_REMOVED lines=15> */
[----:B------:R0:W-:Y:S02]  /*85c20*/  @P4 STG.E.U8 desc[UR6][R166.64], R4 ;  /* 0x00000004a6004986 */ /* 0x0001e4000c101106 */
[----:B0-----:R-:W-:-:S05]  /*85c30*/  PRMT R4, R130, 0x7771, RZ ;  /* 0x0000777182047816 */ /* 0x001fca00000000ff */
[----:B------:R0:W-:Y:S02]  /*85c40*/  @P5 STG.E.U8 desc[UR6][R168.64], R4 ;  /* 0x00000004a8005986 */ /* 0x0001e4000c101106 */
[----:B0-----:R-:W-:-:S05]  /*85c50*/  PRMT R4, R131, 0x7770, RZ ;  /* 0x0000777083047816 */ /* 0x001fca00000000ff */
[----:B---3--:R0:W-:Y:S02]  /*85c60*/  @P6 STG.E.U8 desc[UR6][R170.64], R4 ;  /* 0x00000004aa006986 */ /* 0x0081e4000c101106 */
[----:B0-----:R-:W-:-:S05]  /*85c70*/  PRMT R4, R131, 0x7771, RZ ;  /* 0x0000777183047816 */ /* 0x001fca00000000ff */
[----:B----4-:R0:W-:Y:S02]  /*85c80*/  @P0 STG.E.U8 desc[UR6][R172.64], R4 ;  /* 0x00000004ac000986 */ /* 0x0101e4000c101106 */
[C---:B0-----:R-:W-:Y:S02]  /*85c90*/  PRMT R4, R128.reuse, 0x7772, RZ ;  /* 0x0000777280047816 */ /* 0x041fe400000000ff */
[----:B------:R-:W-:-:S03]  /*85ca0*/  PRMT R128, R128, 0x7773, RZ ;  /* 0x0000777380807816 */ /* 0x000fc600000000ff */
[----:B------:R0:W-:Y:S04]  /*85cb0*/  @P1 STG.E.U8 desc[UR6][R174.64], R4 ;  /* 0x00000004ae001986 */ /* 0x0001e8000c101106 */
[----:B------:R-:W-:Y:S01]  /*85cc0*/  @P2 STG.E.U8 desc[UR6][R176.64], R128 ;  /* 0x00000080b0002986 */ /* 0x000fe2000c101106 */
[----:B0-----:R-:W-:-:S05]  /*85cd0*/  PRMT R4, R129, 0x7772, RZ ;  /* 0x0000777281047816 */ /* 0x001fca00000000ff */
[----:B------:R0:W-:Y:S04]  /*85ce0*/  @P3 STG.E.U8 desc[UR6][R178.64], R4 ;  /* 0x00000004b2003986 */ /* 0x0001e8000c101106 */
[----:B0-----:R-:W2:Y:S04]  /*85cf0*/  LDL.LU.64 R178, [R1+0x4c8] ;  /* 0x0004c80001b27983 */ /* 0x001ea80000300a00 */
[----:B------:R-:W3:Y:S01]  /*85d00*/  LDL.LU.64 R172, [R1+0x4c0] ;  /* 0x0004c00001ac7983 */ /* 0x000ee20000300a00 */
[C---:B------:R-:W-:Y:S02]  /*85d10*/  LOP3.LUT P0, RZ, R244.reuse, 0x80000, RZ, 0xc0, !PT ;  /* 0x00080000f4ff7812 */ /* 0x040fe4000780c0ff */
[C---:B------:R-:W-:Y:S01]  /*85d20*/  LOP3.LUT P1, RZ, R244.reuse, 0x40000, RZ, 0xc0, !PT ;  /* 0x00040000f4ff7812 */ /* 0x040fe2000782c0ff */
[----:B------:R-:W4:Y:S01]  /*85d30*/  LDL.LU.64 R174, [R1+0x4b0] ;  /* 0x0004b00001ae7983 */ /* 0x000f220000300a00 */
[----:B------:R-:W-:-:S02]  /*85d40*/  LOP3.LUT P2, RZ, R244, 0x20000, RZ, 0xc0, !PT ;  /* 0x00020000f4ff7812 */ /* 0x000fc4000784c0ff */
[----:B------:R-:W-:Y:S01]  /*85d50*/  PRMT R129, R129, 0x7773, RZ ;  /* 0x0000777381817816 */ /* 0x000fe200000000ff */
[----:B------:R-:W4:Y:S01]  /*85d60*/  LDL.LU.64 R176, [R1+0x4a8] ;  /* 0x0004a80001b07983 */ /* 0x000f220000300a00 */
[C---:B------:R-:W-:Y:S02]  /*85d70*/  PRMT R4, R130.reuse, 0x7772, RZ ;  /* 0x0000777282047816 */ /* 0x040fe400000000ff */
        /* <DEDUP_REMOVED lines=12> */
[----:B--2---:R0:W-:Y:S04]  /*85e40*/  @P0 STG.E.U8 desc[UR6][R178.64], R129 ;  /* 0x00000081b2000986 */ /* 0x0041e8000c101106 */
[----:B---3--:R-:W-:Y:S04]  /*85e50*/  @P1 STG.E.U8 desc[UR6][R172.64], R4 ;  /* 0x00000004ac001986 */ /* 0x008fe8000c101106 */
[----:B------:R1:W-:Y:S04]  /*85e60*/  @P2 STG.E.U8 desc[UR6][R124.64], R130 ;  /* 0x000000827c002986 */ /* 0x0003e8000c101106 */
[----:B0-----:R-:W2:Y:S04]  /*85e70*/  LDL.LU.64 R178, [R1+0x498] ;  /* 0x0004980001b27983 */ /* 0x001ea80000300a00 */
[----:B------:R-:W3:Y:S04]  /*85e80*/  LDL.LU.64 R156, [R1+0x490] ;  /* 0x00049000019c7983 */ /* 0x000ee80000300a00 */
[----:B------:R-:W3:Y:S04]  /*85e90*/  LDL.LU.64 R158, [R1+0x488] ;  /* 0x00048800019e7983 */ /* 0x000ee80000300a00 */
[----:B------:R-:W3:Y:S04]  /*85ea0*/  LDL.LU.64 R160, [R1+0x480] ;  /* 0x0004800001a07983 */ /* 0x000ee80000300a00 */
[----:B-1----:R-:W2:Y:S01]  /*85eb0*/  LDL.LU.64 R124, [R1+0x1e88] ;  /* 0x001e8800017c7983 */ /* 0x002ea20000300a00 */
[----:B------:R-:W-:-:S02]  /*85ec0*/  @P4 LOP3.LUT R2, R2, 0x8000, RZ, 0xfc, !PT ;  /* 0x0000800002024812 */ /* 0x000fc400078efcff */
[----:B------:R-:W-:Y:S01]  /*85ed0*/  LOP3.LUT P4, RZ, R244, 0x800, RZ, 0xc0, !PT ;  /* 0x00000800f4ff7812 */ /* 0x000fe2000788c0ff */
[----:B------:R-:W3:Y:S01]  /*85ee0*/  LDL.LU.64 R162, [R1+0x478] ;  /* 0x0004780001a27983 */ /* 0x000ee20000300a00 */
[----:B------:R-:W-:Y:S02]  /*85ef0*/  LOP3.LUT R2, R2, 0xfffeffff, RZ, 0xc0, !PT ;  /* 0xfffeffff02027812 */ /* 0x000fe400078ec0ff */
[----:B------:R-:W-:Y:S01]  /*85f00*/  LOP3.LUT P3, RZ, R244, 0x10000, RZ, 0xc0, !PT ;  /* 0x00010000f4ff7812 */ /* 0x000fe2000786c0ff */
[----:B------:R-:W3:Y:S01]  /*85f10*/  LDL.LU.64 R164, [R1+0x470] ;  /* 0x0004700001a47983 */ /* 0x000ee20000300a00 */
[----:B------:R-:W-:-:S07]  /*85f20*/  PRMT R4, R131, 0x7772, RZ ;  /* 0x0000777283047816 */ /* 0x000fce00000000ff */
[----:B------:R-:W-:Y:S01]  /*85f30*/  @P4 LOP3.LUT R2, R2, 0x10000, RZ, 0xfc, !PT ;  /* 0x0001000002024812 */ /* 0x000fe200078efcff */
[----:B------:R-:W3:Y:S01]  /*85f40*/  LDL.LU.64 R166, [R1+0x468] ;  /* 0x0004680001a67983 */ /* 0x000ee20000300a00 */
[----:B------:R-:W-:Y:S02]  /*85f50*/  LOP3.LUT P4, RZ, R244, 0x1000, RZ, 0xc0, !PT ;  /* 0x00001000f4ff7812 */ /* 0x000fe4000788c0ff */
[----:B------:R-:W-:Y:S02]  /*85f60*/  LOP3.LUT R2, R2, 0xfffdffff, RZ, 0xc0, !PT ;  /* 0xfffdffff02027812 */ /* 0x000fe400078ec0ff */
[----:B------:R-:W-:Y:S01]  /*85f70*/  PRMT R131, R131, 0x7773, RZ ;  /* 0x0000777383837816 */ /* 0x000fe200000000ff */
[----:B----4-:R2:W-:Y:S04]  /*85f80*/  @P3 STG.E.U8 desc[UR6][R174.64], R4 ;  /* 0x00000004ae003986 */ /* 0x0105e8000c101106 */
[----:B------:R-:W4:Y:S04]  /*85f90*/  LDL.LU.64 R168, [R1+0x460] ;  /* 0x0004600001a87983 */ /* 0x000f280000300a00 */
[----:B------:R-:W-:Y:S01]  /*85fa0*/  @P4 LOP3.LUT R2, R2, 0x20000, RZ, 0xfc, !PT ;  /* 0x0002000002024812 */ /* 0x000fe200078efcff */
        /* <DEDUP_REMOVED lines=8> */
[----:B------:R-:W-:-:S13]  /*86030*/  LOP3.LUT P4, RZ, R244, 0x8000, RZ, 0xc0, !PT ;  /* 0x00008000f4ff7812 */ /* 0x000fda000788c0ff */
[----:B------:R-:W-:Y:S01]  /*86040*/  @P4 STG.E.U8 desc[UR6][R176.64], R131 ;  /* 0x00000083b0004986 */ /* 0x000fe2000c101106 */
[----:B------:R-:W-:Y:S02]  /*86050*/  LOP3.LUT P4, RZ, R2, 0x80000, RZ, 0xc0, !PT ;  /* 0x0008000002ff7812 */ /* 0x000fe4000788c0ff */
[----:B--2---:R-:W-:-:S11]  /*86060*/  PRMT R4, R124, 0x7770, RZ ;  /* 0x000077707c047816 */ /* 0x004fd600000000ff */
[----:B------:R0:W-:Y:S04]  /*86070*/  @P4 STG.E.U8 desc[UR6][R126.64], R4 ;  /* 0x000000047e004986 */ /* 0x0001e8000c101106 */
[----:B0-----:R-:W2:Y:S01]  /*86080*/  LDL.LU.64 R126, [R1+0x1e80] ;  /* 0x001e8000017e7983 */ /* 0x001ea20000300a00 */
[----:B------:R-:W-:Y:S02]  /*86090*/  LOP3.LUT P4, RZ, R2, 0x40000, RZ, 0xc0, !PT ;  /* 0x0004000002ff7812 */ /* 0x000fe4000788c0ff */
[----:B------:R-:W-:Y:S01]  /*860a0*/  PRMT R4, R124, 0x7771, RZ ;  /* 0x000077717c047816 */ /* 0x000fe200000000ff */
[----:B------:R-:W4:Y:S04]  /*860b0*/  LDL.LU.64 R174, [R1+0x448] ;  /* 0x0004480001ae7983 */ /* 0x000f280000300a00 */
[----:B------:R-:W4:Y:S06]  /*860c0*/  LDL.LU.64 R176, [R1+0x440] ;  /* 0x0004400001b07983 */ /* 0x000f2c0000300a00 */
[----:B------:R0:W-:Y:S04]  /*860d0*/  @P4 STG.E.U8 desc[UR6][R178.64], R4 ;  /* 0x00000004b2004986 */ /* 0x0001e8000c101106 */
[----:B0-----:R-:W4:Y:S01]  /*860e0*/  LDL.LU.64 R178, [R1+0x438] ;  /* 0x0004380001b27983 */ /* 0x001f220000300a00 */
[----:B------:R-:W-:-:S02]  /*860f0*/  LOP3.LUT P4, RZ, R2, 0x20000, RZ, 0xc0, !PT ;  /* 0x0002000002ff7812 */ /* 0x000fc4000788c0ff */
[----:B------:R-:W-:-:S11]  /*86100*/  PRMT R4, R125, 0x7770, RZ ;  /* 0x000077707d047816 */ /* 0x000fd600000000ff */
[----:B---3--:R0:W-:Y:S01]  /*86110*/  @P4 STG.E.U8 desc[UR6][R156.64], R4 ;  /* 0x000000049c004986 */ /* 0x0081e2000c101106 */
        /* <DEDUP_REMOVED lines=20> */
[----:B------:R0:W-:Y:S02]  /*86260*/  @P4 STG.E.U8 desc[UR6][R166.64], R4 ;  /* 0x00000004a6004986 */ /* 0x0001e4000c101106 */
[C---:B0-----:R-:W-:Y:S02]  /*86270*/  PRMT R4, R124.reuse, 0x7772, RZ ;  /* 0x000077727c047816 */ /* 0x041fe400000000ff */
[----:B------:R-:W-:-:S03]  /*86280*/  PRMT R124, R124, 0x7773, RZ ;  /* 0x000077737c7c7816 */ /* 0x000fc600000000ff */
[----:B----4-:R0:W-:Y:S04]  /*86290*/  @P5 STG.E.U8 desc[UR6][R168.64], R4 ;  /* 0x00000004a8005986 */ /* 0x0101e8000c101106 */
[----:B------:R-:W-:Y:S01]  /*862a0*/  @P6 STG.E.U8 desc[UR6][R170.64], R124 ;  /* 0x0000007caa006986 */ /* 0x000fe2000c101106 */
[C---:B0-----:R-:W-:Y:S02]  /*862b0*/  PRMT R4, R125.reuse, 0x7772, RZ ;  /* 0x000077727d047816 */ /* 0x041fe400000000ff */
[----:B------:R-:W-:-:S03]  /*862c0*/  PRMT R125, R125, 0x7773, RZ ;  /* 0x000077737d7d7816 */ /* 0x000fc600000000ff */
[----:B------:R0:W-:Y:S01]  /*862d0*/  @P0 STG.E.U8 desc[UR6][R172.64], R4 ;  /* 0x00000004ac000986 */ /* 0x0001e2000c101106 */
[----:B------:R-:W-:-:S03]  /*862e0*/  LOP3.LUT P0, RZ, R244, 0x1, RZ, 0xc0, !PT ;  /* 0x00000001f4ff7812 */ /* 0x000fc6000780c0ff */
[----:B------:R1:W-:Y:S01]  /*862f0*/  @P1 STG.E.U8 desc[UR6][R174.64], R125 ;  /* 0x0000007dae001986 */ /* 0x0003e2000c101106 */
[----:B0-----:R-:W-:-:S03]  /*86300*/  PRMT R4, R126, 0x7772, RZ ;  /* 0x000077727e047816 */ /* 0x001fc600000000ff */
[----:B------:R-:W2:Y:S01]  /*86310*/  LDL.LU.64 R172, [R1+0x428] ;  /* 0x0004280001ac7983 */ /* 0x000ea20000300a00 */
[----:B------:R-:W-:-:S03]  /*86320*/  PRMT R126, R126, 0x7773, RZ ;  /* 0x000077737e7e7816 */ /* 0x000fc600000000ff */
[----:B------:R0:W-:Y:S04]  /*86330*/  @P2 STG.E.U8 desc[UR6][R176.64], R4 ;  /* 0x00000004b0002986 */ /* 0x0001e8000c101106 */
[----:B-1----:R-:W3:Y:S04]  /*86340*/  LDL.LU.64 R174, [R1+0x420] ;  /* 0x0004200001ae7983 */ /* 0x002ee80000300a00 */
[----:B------:R1:W-:Y:S01]  /*86350*/  @P3 STG.E.U8 desc[UR6][R178.64], R126 ;  /* 0x0000007eb2003986 */ /* 0x0003e2000c101106 */
[----:B0-----:R-:W-:-:S03]  /*86360*/  PRMT R4, R127, 0x7772, RZ ;  /* 0x000077727f047816 */ /* 0x001fc600000000ff */
[----:B------:R-:W4:Y:S04]  /*86370*/  LDL.LU.64 R176, [R1+0x410] ;  /* 0x0004100001b07983 */ /* 0x000f280000300a00 */
[----:B------:R0:W-:Y:S04]  /*86380*/  @P0 STG.E.U8 desc[UR6][R120.64], R4 ;  /* 0x0000000478000986 */ /* 0x0001e8000c101106 */
[----:B-1----:R-:W4:Y:S04]  /*86390*/  LDL.LU.64 R178, [R1+0x408] ;  /* 0x0004080001b27983 */ /* 0x002f280000300a00 */
[----:B------:R-:W4:Y:S04]  /*863a0*/  LDL.LU.64 R158, [R1+0x400] ;  /* 0x00040000019e7983 */ /* 0x000f280000300a00 */
[----:B0-----:R-:W3:Y:S01]  /*863b0*/  LDL.LU.64 R120, [R1+0x1e78] ;  /* 0x001e780001787983 */ /* 0x001ee20000300a00 */
[----:B------:R-:W-:-:S02]  /*863c0*/  LOP3.LUT P1, RZ, R245, 0x80000000, RZ, 0xc0, !PT ;  /* 0x80000000f5ff7812 */ /* 0x000fc4000782c0ff */
[C---:B------:R-:W-:Y:S01]  /*863d0*/  LOP3.LUT P2, RZ, R245.reuse, 0x40000000, RZ, 0xc0, !PT ;  /* 0x40000000f5ff7812 */ /* 0x040fe2000784c0ff */
[----:B------:R-:W4:Y:S01]  /*863e0*/  LDL.LU.64 R160, [R1+0x3f8] ;  /* 0x0003f80001a07983 */ /* 0x000f220000300a00 */
[----:B------:R-:W-:Y:S02]  /*863f0*/  LOP3.LUT P3, RZ, R245, 0x20000000, RZ, 0xc0, !PT ;  /* 0x20000000f5ff7812 */ /* 0x000fe4000786c0ff */
[----:B------:R-:W-:Y:S01]  /*86400*/  PRMT R127, R127, 0x7773, RZ ;  /* 0x000077737f7f7816 */ /* 0x000fe200000000ff */
        /* <DEDUP_REMOVED lines=11> */
[----:B------:R-:W-:-:S11]  /*864c0*/  LOP3.LUT R2, R2, 0xffffffbf, RZ, 0xc0, !PT ;  /* 0xffffffbf02027812 */ /* 0x000fd600078ec0ff */
[----:B------:R-:W-:Y:S01]  /*864d0*/  @P4 LOP3.LUT R2, R2, 0x40, RZ, 0xfc, !PT ;  /* 0x0000004002024812 */ /* 0x000fe200078efcff */
[----:B--2---:R-:W-:Y:S01]  /*864e0*/  @P1 STG.E.U8 desc[UR6][R172.64], R127 ;  /* 0x0000007fac001986 */ /* 0x004fe2000c101106 */
[----:B---3--:R-:W-:-:S05]  /*864f0*/  PRMT R4, R120, 0x7770, RZ ;  /* 0x0000777078047816 */ /* 0x008fca00000000ff */
[----:B------:R0:W-:Y:S02]  /*86500*/  @P2 STG.E.U8 desc[UR6][R174.64], R4 ;  /* 0x00000004ae002986 */ /* 0x0001e4000c101106 */
[----:B0-----:R-:W-:-:S05]  /*86510*/  PRMT R4, R120, 0x7771, RZ ;  /* 0x0000777178047816 */ /* 0x001fca00000000ff */
[----:B------:R0:W-:Y:S04]  /*86520*/  @P3 STG.E.U8 desc[UR6][R122.64], R4 ;  /* 0x000000047a003986 */ /* 0x0001e8000c101106 */
[----:B0-----:R-:W2:Y:S01]  /*86530*/  LDL.LU.64 R122, [R1+0x1e70] ;  /* 0x001e7000017a7983 */ /* 0x001ea20000300a00 */
[----:B------:R-:W-:Y:S02]  /*86540*/  LOP3.LUT P4, RZ, R245, 0x800000, RZ, 0xc0, !PT ;  /* 0x00800000f5ff7812 */ /* 0x000fe4000788c0ff */
[----:B------:R-:W-:Y:S01]  /*86550*/  LOP3.LUT R2, R2, 0xffffff7f, RZ, 0xc0, !PT ;  /* 0xffffff7f02027812 */ /* 0x000fe200078ec0ff */
[----:B------:R-:W3:Y:S01]  /*86560*/  LDL.LU.64 R170, [R1+0x3c8] ;  /* 0x0003c80001aa7983 */ /* 0x000ee20000300a00 */
[----:B------:R-:W-:-:S03]  /*86570*/  PRMT R4, R121, 0x7770, RZ ;  /* 0x0000777079047816 */ /* 0x000fc600000000ff */
[----:B------:R-:W3:Y:S04]  /*86580*/  LDL.LU.64 R172, [R1+0x3c0] ;  /* 0x0003c00001ac7983 */ /* 0x000ee80000300a00 */
[----:B------:R-:W3:Y:S02]  /*86590*/  LDL.LU.64 R174, [R1+0x3b8] ;  /* 0x0003b80001ae7983 */ /* 0x000ee40000300a00 */
        /* <DEDUP_REMOVED lines=14> */
[----:B----4-:R0:W-:Y:S01]  /*86680*/  @P4 STG.E.U8 desc[UR6][R176.64], R4 ;  /* 0x00000004b0004986 */ /* 0x0101e2000c101106 */
[C---:B------:R-:W-:Y:S02]  /*86690*/  LOP3.LUT P4, RZ, R2.reuse, 0x800, RZ, 0xc0, !PT ;  /* 0x0000080002ff7812 */ /* 0x040fe4000788c0ff */
[----:B0-----:R-:W-:Y:S01]  /*866a0*/  PRMT R4, R121, 0x7771, RZ ;  /* 0x0000777179047816 */ /* 0x001fe200000000ff */
[----:B------:R-:W4:Y:S10]  /*866b0*/  LDL.LU.64 R176, [R1+0x3b0] ;  /* 0x0003b00001b07983 */ /* 0x000f340000300a00 */
[----:B------:R0:W-:Y:S01]  /*866c0*/  @P4 STG.E.U8 desc[UR6][R178.64], R4 ;  /* 0x00000004b2004986 */ /* 0x0001e2000c101106 */
[----:B------:R-:W-:-:S03]  /*866d0*/  LOP3.LUT P4, RZ, R2, 0x400, RZ, 0xc0, !PT ;  /* 0x0000040002ff7812 */ /* 0x000fc6000788c0ff */
[----:B0-----:R-:W4:Y:S01]  /*866e0*/  LDL.LU.64 R178, [R1+0x3a8] ;  /* 0x0003a80001b27983 */ /* 0x001f220000300a00 */
[----:B--2---:R-:W-:-:S09]  /*866f0*/  PRMT R4, R122, 0x7770, RZ ;  /* 0x000077707a047816 */ /* 0x004fd200000000ff */
        /* <DEDUP_REMOVED lines=20> */
[C---:B------:R-:W-:Y:S02]  /*86840*/  LOP3.LUT P5, RZ, R245.reuse, 0x80000, RZ, 0xc0, !PT ;  /* 0x00080000f5ff7812 */ /* 0x040fe400078ac0ff */
[C---:B------:R-:W-:Y:S02]  /*86850*/  LOP3.LUT P6, RZ, R245.reuse, 0x40000, RZ, 0xc0, !PT ;  /* 0x00040000f5ff7812 */ /* 0x040fe400078cc0ff */
[C---:B------:R-:W-:Y:S02]  /*86860*/  LOP3.LUT P0, RZ, R245.reuse, 0x20000, RZ, 0xc0, !PT ;  /* 0x00020000f5ff7812 */ /* 0x040fe4000780c0ff */
[----:B------:R-:W-:-:S02]  /*86870*/  LOP3.LUT P1, RZ, R245, 0x10000, RZ, 0xc0, !PT ;  /* 0x00010000f5ff7812 */ /* 0x000fc4000782c0ff */
[----:B------:R-:W-:Y:S02]  /*86880*/  PRMT R121, R121, 0x7773, RZ ;  /* 0x0000777379797816 */ /* 0x000fe400000000ff */
[C---:B------:R-:W-:Y:S02]  /*86890*/  PRMT R4, R122.reuse, 0x7772, RZ ;  /* 0x000077727a047816 */ /* 0x040fe400000000ff */
[C---:B------:R-:W-:Y:S01]  /*868a0*/  LOP3.LUT P2, RZ, R245.reuse, 0x8000, RZ, 0xc0, !PT ;  /* 0x00008000f5ff7812 */ /* 0x040fe2000784c0ff */
[----:B---3--:R-:W-:Y:S01]  /*868b0*/  @P5 STG.E.U8 desc[UR6][R170.64], R121 ;  /* 0x00000079aa005986 */ /* 0x008fe2000c101106 */
[C---:B------:R-:W-:Y:S02]  /*868c0*/  LOP3.LUT P3, RZ, R245.reuse, 0x4000, RZ, 0xc0, !PT ;  /* 0x00004000f5ff7812 */ /* 0x040fe4000786c0ff */
[----:B------:R-:W-:Y:S01]  /*868d0*/  PRMT R122, R122, 0x7773, RZ ;  /* 0x000077737a7a7816 */ /* 0x000fe200000000ff */
[----:B------:R0:W-:Y:S04]  /*868e0*/  @P6 STG.E.U8 desc[UR6][R172.64], R4 ;  /* 0x00000004ac006986 */ /* 0x0001e8000c101106 */
[----:B------:R-:W-:Y:S01]  /*868f0*/  @P0 STG.E.U8 desc[UR6][R174.64], R122 ;  /* 0x0000007aae000986 */ /* 0x000fe2000c101106 */
[----:B------:R-:W-:-:S02]  /*86900*/  LOP3.LUT P0, RZ, R245, 0x2000, RZ, 0xc0, !PT ;  /* 0x00002000f5ff7812 */ /* 0x000fc4000780c0ff */
[C---:B0-----:R-:W-:Y:S02]  /*86910*/  PRMT R4, R123.reuse, 0x7772, RZ ;  /* 0x000077727b047816 */ /* 0x041fe400000000ff */
[----:B------:R-:W-:-:S03]  /*86920*/  PRMT R123, R123, 0x7773, RZ ;  /* 0x000077737b7b7816 */ /* 0x000fc600000000ff */
[----:B----4-:R2:W-:Y:S04]  /*86930*/  @P1 STG.E.U8 desc[UR6][R176.64], R4 ;  /* 0x00000004b0001986 */ /* 0x0105e8000c101106 */
[----:B------:R-:W-:Y:S01]  /*86940*/  @P2 STG.E.U8 desc[UR6][R178.64], R123 ;  /* 0x0000007bb2002986 */ /* 0x000fe2000c101106 */
[----:B------:R-:W-:Y:S02]  /*86950*/  LOP3.LUT P4, RZ, R245, 0x2, RZ, 0xc0, !PT ;  /* 0x00000002f5ff7812 */ /* 0x000fe4000788c0ff */
[----:B------:R-:W-:-:S11]  /*86960*/  LOP3.LUT R3, R3, 0xefffffff, RZ, 0xc0, !PT ;  /* 0xefffffff03037812 */ /* 0x000fd600078ec0ff */
[----:B------:R-:W-:Y:S02]  /*86970*/  @P4 LOP3.LUT R3, R3, 0x10000000, RZ, 0xfc, !PT ;  /* 0x1000000003034812 */ /* 0x000fe400078efcff */
[----:B------:R-:W-:Y:S02]  /*86980*/  LOP3.LUT P4, RZ, R245, 0x4, RZ, 0xc0, !PT ;  /* 0x00000004f5ff7812 */ /* 0x000fe4000788c0ff */
[----:B------:R-:W-:-:S11]  /*86990*/  LOP3.LUT R3, R3, 0xdfffffff, RZ, 0xc0, !PT ;  /* 0xdfffffff03037812 */ /* 0x000fd600078ec0ff */
[----:B------:R-:W-:Y:S02]  /*869a0*/  @P4 LOP3.LUT R3, R3, 0x20000000, RZ, 0xfc, !PT ;  /* 0x2000000003034812 */ /* 0x000fe400078efcff */
[----:B------:R-:W-:Y:S02]  /*869b0*/  LOP3.LUT P4, RZ, R245, 0x8, RZ, 0xc0, !PT ;  /* 0x00000008f5ff7812 */ /* 0x000fe4000788c0ff */
[----:B--2---:R-:W-:-:S05]  /*869c0*/  PRMT R4, R116, 0x7770, RZ ;  /* 0x0000777074047816 */ /* 0x004fca00000000ff */
[----:B------:R0:W-:Y:S04]  /*869d0*/  @P3 STG.E.U8 desc[UR6][R246.64], R4 ;  /* 0x00000004f6003986 */ /* 0x0001e8000c101106 */
[----:B0-----:R-:W2:Y:S01]  /*869e0*/  LDL.LU.64 R246, [R1+0x1e60] ;  /* 0x001e600001f67983 */ /* 0x001ea20000300a00 */
[----:B------:R-:W-:-:S03]  /*869f0*/  PRMT R4, R116, 0x7771, RZ ;  /* 0x0000777174047816 */ /* 0x000fc600000000ff */
[----:B------:R-:W3:Y:S04]  /*86a00*/  LDL.LU.64 R170, [R1+0x390] ;  /* 0x0003900001aa7983 */ /* 0x000ee80000300a00 */
[----:B------:R-:W4:Y:S04]  /*86a10*/  LDL.LU.64 R172, [R1+0x388] ;  /* 0x0003880001ac7983 */ /* 0x000f280000300a00 */
[----:B------:R-:W2:Y:S04]  /*86a20*/  LDL.LU.64 R174, [R1+0x380] ;  /* 0x0003800001ae7983 */ /* 0x000ea80000300a00 */
[----:B------:R-:W2:Y:S04]  /*86a30*/  LDL.LU.64 R176, [R1+0x378] ;  /* 0x0003780001b07983 */ /* 0x000ea80000300a00 */
[----:B------:R-:W2:Y:S04]  /*86a40*/  LDL.LU.64 R178, [R1+0x370] ;  /* 0x0003700001b27983 */ /* 0x000ea80000300a00 */
[----:B------:R-:W2:Y:S04]  /*86a50*/  LDL.LU.64 R158, [R1+0x368] ;  /* 0x00036800019e7983 */ /* 0x000ea80000300a00 */
[----:B------:R0:W-:Y:S04]  /*86a60*/  @P0 STG.E.U8 desc[UR6][R118.64], R4 ;  /* 0x0000000476000986 */ /* 0x0001e8000c101106 */
[----:B0-----:R-:W2:Y:S04]  /*86a70*/  LDL.LU.64 R118, [R1+0x1e58] ;  /* 0x001e580001767983 */ /* 0x001ea80000300a00 */
[----:B------:R-:W2:Y:S04]  /*86a80*/  LDL.LU.64 R160, [R1+0x360] ;  /* 0x0003600001a07983 */ /* 0x000ea80000300a00 */
[----:B------:R-:W2:Y:S04]  /*86a90*/  LDL.LU.64 R162, [R1+0x358] ;  /* 0x0003580001a27983 */ /* 0x000ea80000300a00 */
[----:B------:R-:W2:Y:S01]  /*86aa0*/  LDL.LU.64 R164, [R1+0x350] ;  /* 0x0003500001a47983 */ /* 0x000ea20000300a00 */
[----:B------:R-:W-:-:S02]  /*86ab0*/  LOP3.LUT R3, R3, 0xbfffffff, RZ, 0xc0, !PT ;  /* 0xbfffffff03037812 */ /* 0x000fc400078ec0ff */
[----:B------:R-:W-:Y:S01]  /*86ac0*/  LOP3.LUT R2, R2, 0xfffffffe, RZ, 0xc0, !PT ;  /* 0xfffffffe02027812 */ /* 0x000fe200078ec0ff */
[----:B------:R-:W2:Y:S01]  /*86ad0*/  LDL.LU.64 R166, [R1+0x340] ;  /* 0x0003400001a67983 */ /* 0x000ea20000300a00 */
[----:B------:R-:W-:Y:S02]  /*86ae0*/  @P4 LOP3.LUT R3, R3, 0x40000000, RZ, 0xfc, !PT ;  /* 0x4000000003034812 */ /* 0x000fe400078efcff */
[----:B------:R-:W-:Y:S01]  /*86af0*/  LOP3.LUT P4, RZ, R245, 0x10, RZ, 0xc0, !PT ;  /* 0x00000010f5ff7812 */ /* 0x000fe2000788c0ff */
[----:B------:R-:W2:Y:S01]  /*86b00*/  LDL.LU.64 R168, [R1+0x338] ;  /* 0x0003380001a87983 */ /* 0x000ea20000300a00 */
[----:B------:R-:W-:-:S11]  /*86b10*/  LOP3.LUT R3, R3, 0x7fffffff, RZ, 0xc0, !PT ;  /* 0x7fffffff03037812 */ /* 0x000fd600078ec0ff */
[----:B------:R-:W-:Y:S02]  /*86b20*/  @P4 LOP3.LUT R3, R3, 0x80000000, RZ, 0xfc, !PT ;  /* 0x8000000003034812 */ /* 0x000fe400078efcff */
[----:B------:R-:W-:-:S13]  /*86b30*/  LOP3.LUT P4, RZ, R245, 0x20, RZ, 0xc0, !PT ;  /* 0x00000020f5ff7812 */ /* 0x000fda000788c0ff */
[----:B------:R-:W-:Y:S02]  /*86b40*/  @P4 LOP3.LUT R2, R2, 0x1, RZ, 0xfc, !PT ;  /* 0x0000000102024812 */ /* 0x000fe400078efcff */
[----:B------:R-:W-:Y:S02]  /*86b50*/  LOP3.LUT P4, RZ, R245, 0x40, RZ, 0xc0, !PT ;  /* 0x00000040f5ff7812 */ /* 0x000fe4000788c0ff */
[----:B------:R-:W-:-:S11]  /*86b60*/  LOP3.LUT R2, R2, 0xfffffffd, RZ, 0xc0, !PT ;  /* 0xfffffffd02027812 */ /* 0x000fd600078ec0ff */
[----:B------:R-:W-:Y:S02]  /*86b70*/  @P4 LOP3.LUT R2, R2, 0x2, RZ, 0xfc, !PT ;  /* 0x0000000202024812 */ /* 0x000fe400078efcff */
[C---:B------:R-:W-:Y:S02]  /*86b80*/  LOP3.LUT P4, RZ, R245.reuse, 0x80, RZ, 0xc0, !PT ;  /* 0x00000080f5ff7812 */ /* 0x040fe4000788c0ff */
[----:B------:R-:W-:Y:S02]  /*86b90*/  LOP3.LUT R2, R2, 0xfffffffb, RZ, 0xc0, !PT ;  /* 0xfffffffb02027812 */ /* 0x000fe400078ec0ff */
[C---:B------:R-:W-:Y:S02]  /*86ba0*/  LOP3.LUT P1, RZ, R245.reuse, 0x1000, RZ, 0xc0, !PT ;  /* 0x00001000f5ff7812 */ /* 0x040fe4000782c0ff */
[----:B------:R-:W-:Y:S02]  /*86bb0*/  LOP3.LUT P2, RZ, R245, 0x800, RZ, 0xc0, !PT ;  /* 0x00000800f5ff7812 */ /* 0x000fe4000784c0ff */
[----:B------:R-:W-:-:S05]  /*86bc0*/  PRMT R4, R117, 0x7770, RZ ;  /* 0x0000777075047816 */ /* 0x000fca00000000ff */
[----:B------:R-:W-:Y:S02]  /*86bd0*/  @P4 LOP3.LUT R2, R2, 0x4, RZ, 0xfc, !PT ;  /* 0x0000000402024812 */ /* 0x000fe400078efcff */
[C---:B------:R-:W-:Y:S02]  /*86be0*/  LOP3.LUT P4, RZ, R245.reuse, 0x100, RZ, 0xc0, !PT ;  /* 0x00000100f5ff7812 */ /* 0x040fe4000788c0ff */
[----:B------:R-:W-:Y:S02]  /*86bf0*/  LOP3.LUT P3, RZ, R245, 0x400, RZ, 0xc0, !PT ;  /* 0x00000400f5ff7812 */ /* 0x000fe4000786c0ff */
[----:B------:R-:W-:-:S09]  /*86c00*/  LOP3.LUT R2, R2, 0xfffffff7, RZ, 0xc0, !PT ;  /* 0xfffffff702027812 */ /* 0x000fd200078ec0ff */
[----:B------:R-:W-:Y:S02]  /*86c10*/  @P4 LOP3.LUT R2, R2, 0x8, RZ, 0xfc, !PT ;  /* 0x0000000802024812 */ /* 0x000fe400078efcff */
[----:B------:R-:W-:Y:S01]  /*86c20*/  LOP3.LUT P4, RZ, R245, 0x200, RZ, 0xc0, !PT ;  /* 0x00000200f5ff7812 */ /* 0x000fe2000788c0ff */
[----:B---3--:R0:W-:Y:S02]  /*86c30*/  @P1 STG.E.U8 desc[UR6][R170.64], R4 ;  /* 0x00000004aa001986 */ /* 0x0081e4000c101106 */
[----:B0-----:R-:W-:Y:S02]  /*86c40*/  PRMT R4, R117, 0x7771, RZ ;  /* 0x0000777175047816 */ /* 0x001fe400000000ff */
[----:B------:R-:W3:Y:S04]  /*86c50*/  LDL.LU.64 R170, [R1+0x330] ;  /* 0x0003300001aa7983 */ /* 0x000ee80000300a00 */
[----:B----4-:R0:W-:Y:S04]  /*86c60*/  @P2 STG.E.U8 desc[UR6][R172.64], R4 ;  /* 0x00000004ac002986 */ /* 0x0101e8000c101106 */
[----:B0-----:R-:W4:Y:S01]  /*86c70*/  LDL.LU.64 R172, [R1+0x328] ;  /* 0x0003280001ac7983 */ /* 0x001f220000300a00 */
[----:B--2---:R-:W-:-:S05]  /*86c80*/  PRMT R4, R118, 0x7770, RZ ;  /* 0x0000777076047816 */ /* 0x004fca00000000ff */
[----:B------:R0:W-:Y:S02]  /*86c90*/  @P3 STG.E.U8 desc[UR6][R174.64], R4 ;  /* 0x00000004ae003986 */ /* 0x0001e4000c101106 */
[----:B0-----:R-:W-:Y:S02]  /*86ca0*/  PRMT R4, R118, 0x7771, RZ ;  /* 0x0000777176047816 */ /* 0x001fe400000000ff */
[----:B------:R-:W2:Y:S04]  /*86cb0*/  LDL.LU.64 R174, [R1+0x320] ;  /* 0x0003200001ae7983 */ /* 0x000ea80000300a00 */
        /* <DEDUP_REMOVED lines=10> */
[----:B0-----:R-:W-:-:S11]  /*86d60*/  PRMT R4, R116, 0x7772, RZ ;  /* 0x0000777274047816 */ /* 0x001fd600000000ff */
[----:B------:R-:W-:Y:S01]  /*86d70*/  @P4 STG.E.U8 desc[UR6][R160.64], R4 ;  /* 0x00000004a0004986 */ /* 0x000fe2000c101106 */
[----:B------:R-:W-:Y:S02]  /*86d80*/  LOP3.LUT P4, RZ, R2, 0x1, RZ, 0xc0, !PT ;  /* 0x0000000102ff7812 */ /* 0x000fe4000788c0ff */
[----:B------:R-:W-:Y:S02]  /*86d90*/  PRMT R116, R116, 0x7773, RZ ;  /* 0x0000777374747816 */ /* 0x000fe400000000ff */
[----:B------:R-:W-:-:S09]  /*86da0*/  PRMT R2, R117, 0x7772, RZ ;  /* 0x0000777275027816 */ /* 0x000fd200000000ff */
[----:B------:R-:W-:Y:S01]  /*86db0*/  @P4 STG.E.U8 desc[UR6][R162.64], R116 ;  /* 0x00000074a2004986 */ /* 0x000fe2000c101106 */
[----:B------:R-:W-:Y:S02]  /*86dc0*/  LOP3.LUT P4, RZ, R3, 0x80000000, RZ, 0xc0, !PT ;  /* 0x8000000003ff7812 */ /* 0x000fe4000788c0ff */
[----:B------:R-:W-:-:S11]  /*86dd0*/  PRMT R117, R117, 0x7773, RZ ;  /* 0x0000777375757816 */ /* 0x000fd600000000ff */
[----:B------:R-:W-:Y:S01]  /*86de0*/  @P4 STG.E.U8 desc[UR6][R164.64], R2 ;  /* 0x00000002a4004986 */ /* 0x000fe2000c101106 */
[----:B------:R-:W-:-:S13]  /*86df0*/  LOP3.LUT P4, RZ, R3, 0x40000000, RZ, 0xc0, !PT ;  /* 0x4000000003ff7812 */ /* 0x000fda000788c0ff */
[----:B------:R0:W-:Y:S04]  /*86e00*/  @P4 STG.E.U8 desc[UR6][R112.64], R117 ;  /* 0x0000007570004986 */ /* 0x0001e8000c101106 */
[----:B0-----:R-:W2:Y:S01]  /*86e10*/  LDL.LU.64 R112, [R1+0x1e50] ;  /* 0x001e500001707983 */ /* 0x001ea20000300a00 */
[----:B------:R-:W-:Y:S02]  /*86e20*/  LOP3.LUT P4, RZ, R3, 0x20000000, RZ, 0xc0, !PT ;  /* 0x2000000003ff7812 */ /* 0x000fe4000788c0ff */
[----:B------:R-:W-:Y:S02]  /*86e30*/  PRMT R2, R118, 0x7772, RZ ;  /* 0x0000777276027816 */ /* 0x000fe400000000ff */
[----:B------:R-:W-:Y:S02]  /*86e40*/  LOP3.LUT P5, RZ, R245, 0x1, RZ, 0xc0, !PT ;  /* 0x00000001f5ff7812 */ /* 0x000fe400078ac0ff */
[----:B------:R-:W-:-:S07]  /*86e50*/  LOP3.LUT P6, RZ, R246, 0x80000000, RZ, 0xc0, !PT ;  /* 0x80000000f6ff7812 */ /* 0x000fce00078cc0ff */
[----:B------:R0:W-:Y:S01]  /*86e60*/  @P4 STG.E.U8 desc[UR6][R166.64], R2 ;  /* 0x00000002a6004986 */ /* 0x0001e2000c101106 */
[----:B------:R-:W-:Y:S02]  /*86e70*/  LOP3.LUT P4, RZ, R3, 0x10000000, RZ, 0xc0, !PT ;  /* 0x1000000003ff7812 */ /* 0x000fe4000788c0ff */
[----:B------:R-:W-:Y:S02]  /*86e80*/  LOP3.LUT P0, RZ, R246, 0x40000000, RZ, 0xc0, !PT ;  /* 0x40000000f6ff7812 */ /* 0x000fe4000780c0ff */
[----:B------:R-:W-:Y:S02]  /*86e90*/  PRMT R118, R118, 0x7773, RZ ;  /* 0x0000777376767816 */ /* 0x000fe400000000ff */
[----:B------:R-:W-:Y:S02]  /*86ea0*/  LOP3.LUT P1, RZ, R246, 0x20000000, RZ, 0xc0, !PT ;  /* 0x20000000f6ff7812 */ /* 0x000fe4000782c0ff */
[----:B0-----:R-:W-:-:S05]  /*86eb0*/  PRMT R2, R119, 0x7772, RZ ;  /* 0x0000777277027816 */ /* 0x001fca00000000ff */
[----:B------:R-:W-:Y:S01]  /*86ec0*/  @P4 STG.E.U8 desc[UR6][R168.64], R118 ;  /* 0x00000076a8004986 */ /* 0x000fe2000c101106 */
[----:B------:R-:W-:Y:S02]  /*86ed0*/  PRMT R119, R119, 0x7773, RZ ;  /* 0x0000777377777816 */ /* 0x000fe400000000ff */
[C---:B------:R-:W-:Y:S02]  /*86ee0*/  LOP3.LUT P2, RZ, R246.reuse, 0x10000000, RZ, 0xc0, !PT ;  /* 0x10000000f6ff7812 */ /* 0x040fe4000784c0ff */
[----:B------:R-:W-:Y:S01]  /*86ef0*/  LOP3.LUT P3, RZ, R246, 0x8000000, RZ, 0xc0, !PT ;  /* 0x08000000f6ff7812 */ /* 0x000fe2000786c0ff */
[----:B---3--:R2:W-:Y:S04]  /*86f00*/  @P5 STG.E.U8 desc[UR6][R170.64], R2 ;  /* 0x00000002aa005986 */ /* 0x0085e8000c101106 */
[----:B----4-:R-:W-:Y:S01]  /*86f10*/  @P6 STG.E.U8 desc[UR6][R172.64], R119 ;  /* 0x00000077ac006986 */ /* 0x010fe2000c101106 */
[----:B--2---:R-:W-:-:S05]  /*86f20*/  PRMT R2, R112, 0x7770, RZ ;  /* 0x0000777070027816 */ /* 0x004fca00000000ff */
[----:B------:R0:W-:Y:S02]  /*86f30*/  @P0 STG.E.U8 desc[UR6][R174.64], R2 ;  /* 0x00000002ae000986 */ /* 0x0001e4000c101106 */
[----:B0-----:R-:W-:-:S05]  /*86f40*/  PRMT R2, R112, 0x7771, RZ ;  /* 0x0000777170027816 */ /* 0x001fca00000000ff */
        /* <DEDUP_REMOVED lines=32> */
[----:B------:R-:W-:Y:S02]  /*87150*/  LOP3.LUT R3, R3, 0xfdffffff, RZ, 0xc0, !PT ;  /* 0xfdffffff03037812 */ /* 0x000fe400078ec0ff */
[----:B------:R-:W-:-:S09]  /*87160*/  LOP3.LUT P0, RZ, R246, 0x4000000, RZ, 0xc0, !PT ;  /* 0x04000000f6ff7812 */ /* 0x000fd2000780c0ff */
[----:B------:R-:W-:Y:S02]  /*87170*/  @P4 LOP3.LUT R3, R3, 0x2000000, RZ, 0xfc, !PT ;  /* 0x0200000003034812 */ /* 0x000fe400078efcff */
[C---:B------:R-:W-:Y:S02]  /*87180*/  LOP3.LUT P4, RZ, R246.reuse, 0x100000, RZ, 0xc0, !PT ;  /* 0x00100000f6ff7812 */ /* 0x040fe4000788c0ff */
[----:B------:R-:W-:Y:S02]  /*87190*/  LOP3.LUT R3, R3, 0xfbffffff, RZ, 0xc0, !PT ;  /* 0xfbffffff03037812 */ /* 0x000fe400078ec0ff */
[C---:B------:R-:W-:Y:S02]  /*871a0*/  LOP3.LUT P1, RZ, R246.reuse, 0x2000000, RZ, 0xc0, !PT ;  /* 0x02000000f6ff7812 */ /* 0x040fe4000782c0ff */
[----:B------:R-:W-:-:S07]  /*871b0*/  LOP3.LUT P2, RZ, R246, 0x1000000, RZ, 0xc0, !PT ;  /* 0x01000000f6ff7812 */ /* 0x000fce000784c0ff */
[----:B------:R-:W-:Y:S02]  /*871c0*/  @P4 LOP3.LUT R3, R3, 0x4000000, RZ, 0xfc, !PT ;  /* 0x0400000003034812 */ /* 0x000fe400078efcff */
[C---:B------:R-:W-:Y:S02]  /*871d0*/  LOP3.LUT P4, RZ, R246.reuse, 0x200000, RZ, 0xc0, !PT ;  /* 0x00200000f6ff7812 */ /* 0x040fe4000788c0ff */
[----:B------:R-:W-:Y:S02]  /*871e0*/  LOP3.LUT P3, RZ, R246, 0x800000, RZ, 0xc0, !PT ;  /* 0x00800000f6ff7812 */ /* 0x000fe4000786c0ff */
[----:B------:R-:W-:-:S09]  /*871f0*/  LOP3.LUT R3, R3, 0xf7ffffff, RZ, 0xc0, !PT ;  /* 0xf7ffffff03037812 */ /* 0x000fd200078ec0ff */
[----:B------:R-:W-:Y:S02]  /*87200*/  @P4 LOP3.LUT R3, R3, 0x8000000, RZ, 0xfc, !PT ;  /* 0x0800000003034812 */ /* 0x000fe400078efcff */
[----:B------:R-:W-:Y:S02]  /*87210*/  LOP3.LUT P4, RZ, R246, 0x400000, RZ, 0xc0, !PT ;  /* 0x00400000f6ff7812 */ /* 0x000fe4000788c0ff */
[----:B--2---:R-:W-:-:S05]  /*87220*/  PRMT R2, R114, 0x7770, RZ ;  /* 0x0000777072027816 */ /* 0x004fca00000000ff */
[----:B---3--:R0:W-:Y:S02]  /*87230*/  @P0 STG.E.U8 desc[UR6][R166.64], R2 ;  /* 0x00000002a6000986 */ /* 0x0081e4000c101106 */
[----:B0-----:R-:W-:Y:S02]  /*87240*/  PRMT R2, R114, 0x7771, RZ ;  /* 0x0000777172027816 */ /* 0x001fe400000000ff */
[----:B------:R-:W2:Y:S04]  /*87250*/  LDL.LU.64 R166, [R1+0x2a0] ;  /* 0x0002a00001a67983 */ /* 0x000ea80000300a00 */
[----:B----4-:R0:W-:Y:S02]  /*87260*/  @P1 STG.E.U8 desc[UR6][R168.64], R2 ;  /* 0x00000002a8001986 */ /* 0x0101e4000c101106 */
[----:B0-----:R-:W-:-:S02]  /*87270*/  PRMT R2, R115, 0x7770, RZ ;  /* 0x0000777073027816 */ /* 0x001fc400000000ff */
[----:B------:R-:W3:Y:S04]  /*87280*/  LDL.LU.64 R168, [R1+0x298] ;  /* 0x0002980001a87983 */ /* 0x000ee80000300a00 */
[----:B------:R0:W-:Y:S02]  /*87290*/  @P2 STG.E.U8 desc[UR6][R170.64], R2 ;  /* 0x00000002aa002986 */ /* 0x0001e4000c101106 */
[----:B0-----:R-:W-:Y:S02]  /*872a0*/  PRMT R2, R115, 0x7771, RZ ;  /* 0x0000777173027816 */ /* 0x001fe400000000ff */
[----:B------:R-:W4:Y:S04]  /*872b0*/  LDL.LU.64 R170, [R1+0x290] ;  /* 0x0002900001aa7983 */ /* 0x000f280000300a00 */
[----:B------:R0:W-:Y:S02]  /*872c0*/  @P3 STG.E.U8 desc[UR6][R172.64], R2 ;  /* 0x00000002ac003986 */ /* 0x0001e4000c101106 */
[----:B0-----:R-:W-:-:S02]  /*872d0*/  PRMT R2, R112, 0x7772, RZ ;  /* 0x0000777270027816 */ /* 0x001fc400000000ff */
[----:B------:R-:W4:Y:S04]  /*872e0*/  LDL.LU.64 R172, [R1+0x288] ;  /* 0x0002880001ac7983 */ /* 0x000f280000300a00 */
[----:B------:R0:W-:Y:S01]  /*872f0*/  @P4 STG.E.U8 desc[UR6][R174.64], R2 ;  /* 0x00000002ae004986 */ /* 0x0001e2000c101106 */
[----:B------:R-:W-:Y:S02]  /*87300*/  LOP3.LUT P4, RZ, R3, 0x8000000, RZ, 0xc0, !PT ;  /* 0x0800000003ff7812 */ /* 0x000fe4000788c0ff */
[----:B------:R-:W-:Y:S02]  /*87310*/  PRMT R112, R112, 0x7773, RZ ;  /* 0x0000777370707816 */ /* 0x000fe400000000ff */
[----:B0-----:R-:W-:Y:S01]  /*87320*/  PRMT R2, R113, 0x7772, RZ ;  /* 0x0000777271027816 */ /* 0x001fe200000000ff */
[----:B------:R-:W4:Y:S08]  /*87330*/  LDL.LU.64 R174, [R1+0x280] ;  /* 0x0002800001ae7983 */ /* 0x000f300000300a00 */
[----:B------:R0:W-:Y:S01]  /*87340*/  @P4 STG.E.U8 desc[UR6][R176.64], R112 ;  /* 0x00000070b0004986 */ /* 0x0001e2000c101106 */
[----:B------:R-:W-:-:S02]  /*87350*/  LOP3.LUT P4, RZ, R3, 0x4000000, RZ, 0xc0, !PT ;  /* 0x0400000003ff7812 */ /* 0x000fc4000788c0ff */
[----:B------:R-:W-:Y:S01]  /*87360*/  PRMT R113, R113, 0x7773, RZ ;  /* 0x0000777371717816 */ /* 0x000fe200000000ff */
[----:B0-----:R-:W4:Y:S10]  /*87370*/  LDL.LU.64 R176, [R1+0x278] ;  /* 0x0002780001b07983 */ /* 0x001f340000300a00 */
[----:B------:R0:W-:Y:S01]  /*87380*/  @P4 STG.E.U8 desc[UR6][R178.64], R2 ;  /* 0x00000002b2004986 */ /* 0x0001e2000c101106 */
[----:B------:R-:W-:-:S02]  /*87390*/  LOP3.LUT P4, RZ, R3, 0x2000000, RZ, 0xc0, !PT ;  /* 0x0200000003ff7812 */ /* 0x000fc4000788c0ff */
[----:B0-----:R-:W-:Y:S01]  /*873a0*/  PRMT R2, R114, 0x7772, RZ ;  /* 0x0000777272027816 */ /* 0x001fe200000000ff */
[----:B------:R-:W4:Y:S10]  /*873b0*/  LDL.LU.64 R178, [R1+0x270] ;  /* 0x0002700001b27983 */ /* 0x000f340000300a00 */
[----:B------:R-:W-:Y:S01]  /*873c0*/  @P4 STG.E.U8 desc[UR6][R160.64], R113 ;  /* 0x00000071a0004986 */ /* 0x000fe2000c101106 */
[----:B------:R-:W-:-:S02]  /*873d0*/  LOP3.LUT P4, RZ, R3, 0x1000000, RZ, 0xc0, !PT ;  /* 0x0100000003ff7812 */ /* 0x000fc4000788c0ff */
[----:B------:R-:W-:-:S11]  /*873e0*/  PRMT R114, R114, 0x7773, RZ ;  /* 0x0000777372727816 */ /* 0x000fd600000000ff */
[----:B------:R0:W-:Y:S01]  /*873f0*/  @P4 STG.E.U8 desc[UR6][R108.64], R2 ;  /* 0x000000026c004986 */ /* 0x0001e2000c101106 */
[----:B------:R-:W-:-:S03]  /*87400*/  LOP3.LUT P4, RZ, R3, 0x800000, RZ, 0xc0, !PT ;  /* 0x0080000003ff7812 */ /* 0x000fc6000788c0ff */
[----:B0-----:R-:W2:Y:S10]  /*87410*/  LDL.LU.64 R108, [R1+0x1e40] ;  /* 0x001e4000016c7983 */ /* 0x001eb40000300a00 */
[----:B------:R-:W-:Y:S01]  /*87420*/  @P4 STG.E.U8 desc[UR6][R162.64], R114 ;  /* 0x00000072a2004986 */ /* 0x000fe2000c101106 */
[----:B------:R-:W-:-:S02]  /*87430*/  LOP3.LUT P4, RZ, R3, 0x400000, RZ, 0xc0, !PT ;  /* 0x0040000003ff7812 */ /* 0x000fc4000788c0ff */
[----:B------:R-:W-:-:S11]  /*87440*/  PRMT R2, R115, 0x7772, RZ ;  /* 0x0000777273027816 */ /* 0x000fd600000000ff */
[----:B------:R0:W-:Y:S04]  /*87450*/  @P4 STG.E.U8 desc[UR6][R110.64], R2 ;  /* 0x000000026e004986 */ /* 0x0001e8000c101106 */
[----:B0-----:R-:W4:Y:S01]  /*87460*/  LDL.LU.64 R110, [R1+0x1e38] ;  /* 0x001e3800016e7983 */ /* 0x001f220000300a00 */
[----:B------:R-:W-:Y:S02]  /*87470*/  LOP3.LUT P4, RZ, R3, 0x200000, RZ, 0xc0, !PT ;  /* 0x0020000003ff7812 */ /* 0x000fe4000788c0ff */
[----:B------:R-:W-:Y:S02]  /*87480*/  PRMT R115, R115, 0x7773, RZ ;  /* 0x0000777373737816 */ /* 0x000fe400000000ff */
[----:B------:R-:W-:-:S09]  /*87490*/  LOP3.LUT P5, RZ, R246, 0x2000, RZ, 0xc0, !PT ;  /* 0x00002000f6ff7812 */ /* 0x000fd200078ac0ff */
[----:B------:R-:W-:Y:S01]  /*874a0*/  @P4 STG.E.U8 desc[UR6][R164.64], R115 ;  /* 0x00000073a4004986 */ /* 0x000fe2000c101106 */
[----:B------:R-:W-:Y:S02]  /*874b0*/  LOP3.LUT P4, RZ, R3, 0x100000, RZ, 0xc0, !PT ;  /* 0x0010000003ff7812 */ /* 0x000fe4000788c0ff */
[C---:B------:R-:W-:Y:S02]  /*874c0*/  LOP3.LUT P6, RZ, R246.reuse, 0x1000, RZ, 0xc0, !PT ;  /* 0x00001000f6ff7812 */ /* 0x040fe400078cc0ff */
[C---:B------:R-:W-:Y:S02]  /*874d0*/  LOP3.LUT P0, RZ, R246.reuse, 0x800, RZ, 0xc0, !PT ;  /* 0x00000800f6ff7812 */ /* 0x040fe4000780c0ff */
[C---:B------:R-:W-:Y:S02]  /*874e0*/  LOP3.LUT P1, RZ, R246.reuse, 0x400, RZ, 0xc0, !PT ;  /* 0x00000400f6ff7812 */ /* 0x040fe4000782c0ff */
[C---:B------:R-:W-:Y:S02]  /*874f0*/  LOP3.LUT P2, RZ, R246.reuse, 0x200, RZ, 0xc0, !PT ;  /* 0x00000200f6ff7812 */ /* 0x040fe4000784c0ff */
[----:B------:R-:W-:-:S02]  /*87500*/  LOP3.LUT P3, RZ, R246, 0x100, RZ, 0xc0, !PT ;  /* 0x00000100f6ff7812 */ /* 0x000fc4000786c0ff */
[----:B------:R-:W-:Y:S02]  /*87510*/  LOP3.LUT R3, R3, 0xffffefff, RZ, 0xc0, !PT ;  /* 0xffffefff03037812 */ /* 0x000fe400078ec0ff */
[----:B--2---:R-:W-:-:S05]  /*87520*/  PRMT R2, R108, 0x7770, RZ ;  /* 0x000077706c027816 */ /* 0x004fca00000000ff */
[----:B------:R0:W-:Y:S02]  /*87530*/  @P4 STG.E.U8 desc[UR6][R166.64], R2 ;  /* 0x00000002a6004986 */ /* 0x0001e4000c101106 */
[----:B0-----:R-:W-:-:S05]  /*87540*/  PRMT R2, R108, 0x7771, RZ ;  /* 0x000077716c027816 */ /* 0x001fca00000000ff */
[----:B---3--:R0:W-:Y:S02]  /*87550*/  @P5 STG.E.U8 desc[UR6][R168.64], R2 ;  /* 0x00000002a8005986 */ /* 0x0081e4000c101106 */
[C---:B0-----:R-:W-:Y:S02]  /*87560*/  PRMT R2, R109.reuse, 0x7770, RZ ;  /* 0x000077706d027816 */ /* 0x041fe400000000ff */
[----:B------:R-:W2:Y:S04]  /*87570*/  LDL.LU.64 R168, [R1+0x268] ;  /* 0x0002680001a87983 */ /* 0x000ea80000300a00 */
[----:B----4-:R0:W-:Y:S02]  /*87580*/  @P6 STG.E.U8 desc[UR6][R170.64], R2 ;  /* 0x00000002aa006986 */ /* 0x0101e4000c101106 */
[----:B0-----:R-:W-:-:S02]  /*87590*/  PRMT R2, R109, 0x7771, RZ ;  /* 0x000077716d027816 */ /* 0x001fc400000000ff */
[----:B------:R-:W3:Y:S04]  /*875a0*/  LDL.LU.64 R170, [R1+0x260] ;  /* 0x0002600001aa7983 */ /* 0x000ee80000300a00 */
        /* <DEDUP_REMOVED lines=8> */
[----:B------:R-:W-:-:S05]  /*87630*/  PRMT R2, R111, 0x7770, RZ ;  /* 0x000077706f027816 */ /* 0x000fca00000000ff */
[----:B------:R0:W-:Y:S04]  /*87640*/  @P3 STG.E.U8 desc[UR6][R178.64], R2 ;  /* 0x00000002b2003986 */ /* 0x0001e8000c101106 */
[----:B0-----:R-:W4:Y:S04]  /*87650*/  LDL.LU.64 R178, [R1+0x238] ;  /* 0x0002380001b27983 */ /* 0x001f280000300a00 */
[----:B------:R-:W4:Y:S01]  /*87660*/  LDL.LU.64 R158, [R1+0x230] ;  /* 0x00023000019e7983 */ /* 0x000f220000300a00 */
[----:B------:R-:W-:Y:S02]  /*87670*/  LOP3.LUT P4, RZ, R247, 0x8000000, RZ, 0xc0, !PT ;  /* 0x08000000f7ff7812 */ /* 0x000fe4000788c0ff */
[C---:B------:R-:W-:Y:S01]  /*87680*/  LOP3.LUT P0, RZ, R246.reuse, 0x80, RZ, 0xc0, !PT ;  /* 0x00000080f6ff7812 */ /* 0x040fe2000780c0ff */
[----:B------:R-:W4:Y:S01]  /*87690*/  LDL.LU.64 R160, [R1+0x220] ;  /* 0x0002200001a07983 */ /* 0x000f220000300a00 */
[----:B------:R-:W-:-:S02]  /*876a0*/  LOP3.LUT P1, RZ, R246, 0x40, RZ, 0xc0, !PT ;  /* 0x00000040f6ff7812 */ /* 0x000fc4000782c0ff */
[----:B------:R-:W-:Y:S01]  /*876b0*/  PRMT R2, R111, 0x7771, RZ ;  /* 0x000077716f027816 */ /* 0x000fe200000000ff */
[----:B------:R-:W4:Y:S01]  /*876c0*/  LDL.LU.64 R162, [R1+0x218] ;  /* 0x0002180001a27983 */ /* 0x000f220000300a00 */
[C---:B------:R-:W-:Y:S02]  /*876d0*/  LOP3.LUT P2, RZ, R246.reuse, 0x20, RZ, 0xc0, !PT ;  /* 0x00000020f6ff7812 */ /* 0x040fe4000784c0ff */
[----:B------:R-:W-:Y:S01]  /*876e0*/  LOP3.LUT P3, RZ, R246, 0x10, RZ, 0xc0, !PT ;  /* 0x00000010f6ff7812 */ /* 0x000fe2000786c0ff */
[----:B------:R-:W4:Y:S02]  /*876f0*/  LDL.LU.64 R164, [R1+0x210] ;  /* 0x0002100001a47983 */ /* 0x000f240000300a00 */
[----:B------:R-:W-:Y:S02]  /*87700*/  @P4 LOP3.LUT R3, R3, 0x1000, RZ, 0xfc, !PT ;  /* 0x0000100003034812 */ /* 0x000fe400078efcff */
[----:B------:R-:W-:Y:S01]  /*87710*/  LOP3.LUT P4, RZ, R247, 0x10000000, RZ, 0xc0, !PT ;  /* 0x10000000f7ff7812 */ /* 0x000fe2000788c0ff */
[----:B------:R-:W4:Y:S01]  /*87720*/  LDL.LU.64 R166, [R1+0x208] ;  /* 0x0002080001a67983 */ /* 0x000f220000300a00 */
        /* <DEDUP_REMOVED lines=21> */
[----:B--2---:R0:W-:Y:S02]  /*87880*/  @P0 STG.E.U8 desc[UR6][R168.64], R2 ;  /* 0x00000002a8000986 */ /* 0x0041e4000c101106 */
[C---:B0-----:R-:W-:Y:S02]  /*87890*/  PRMT R2, R108.reuse, 0x7772, RZ ;  /* 0x000077726c027816 */ /* 0x041fe400000000ff */
[----:B------:R-:W2:Y:S01]  /*878a0*/  LDL.LU.64 R168, [R1+0x200] ;  /* 0x0002000001a87983 */ /* 0x000ea20000300a00 */
[----:B------:R-:W-:-:S03]  /*878b0*/  PRMT R108, R108, 0x7773, RZ ;  /* 0x000077736c6c7816 */ /* 0x000fc600000000ff */
[----:B---3--:R0:W-:Y:S02]  /*878c0*/  @P1 STG.E.U8 desc[UR6][R170.64], R2 ;  /* 0x00000002aa001986 */ /* 0x0081e4000c101106 */
[C---:B0-----:R-:W-:Y:S02]  /*878d0*/  PRMT R2, R109.reuse, 0x7772, RZ ;  /* 0x000077726d027816 */ /* 0x041fe400000000ff */
[----:B------:R-:W3:Y:S01]  /*878e0*/  LDL.LU.64 R170, [R1+0x1f8] ;  /* 0x0001f80001aa7983 */ /* 0x000ee20000300a00 */
[----:B------:R-:W-:-:S03]  /*878f0*/  PRMT R109, R109, 0x7773, RZ ;  /* 0x000077736d6d7816 */ /* 0x000fc600000000ff */
[----:B----4-:R0:W-:Y:S04]  /*87900*/  @P2 STG.E.U8 desc[UR6][R172.64], R108 ;  /* 0x0000006cac002986 */ /* 0x0101e8000c101106 */
[----:B0-----:R-:W4:Y:S04]  /*87910*/  LDL.LU.64 R172, [R1+0x1f0] ;  /* 0x0001f00001ac7983 */ /* 0x001f280000300a00 */
[----:B------:R0:W-:Y:S04]  /*87920*/  @P3 STG.E.U8 desc[UR6][R174.64], R2 ;  /* 0x00000002ae003986 */ /* 0x0001e8000c101106 */
[----:B------:R-:W-:Y:S01]  /*87930*/  @P4 STG.E.U8 desc[UR6][R176.64], R109 ;  /* 0x0000006db0004986 */ /* 0x000fe2000c101106 */
[----:B------:R-:W-:-:S02]  /*87940*/  LOP3.LUT P4, RZ, R3, 0x80000, RZ, 0xc0, !PT ;  /* 0x0008000003ff7812 */ /* 0x000fc4000788c0ff */
[----:B0-----:R-:W-:-:S11]  /*87950*/  PRMT R2, R110, 0x7772, RZ ;  /* 0x000077726e027816 */ /* 0x001fd600000000ff */
[----:B------:R0:W-:Y:S01]  /*87960*/  @P4 STG.E.U8 desc[UR6][R104.64], R2 ;  /* 0x0000000268004986 */ /* 0x0001e2000c101106 */
[----:B------:R-:W-:-:S03]  /*87970*/  LOP3.LUT P4, RZ, R3, 0x40000, RZ, 0xc0, !PT ;  /* 0x0004000003ff7812 */ /* 0x000fc6000788c0ff */
[----:B0-----:R-:W2:Y:S01]  /*87980*/  LDL.LU.64 R104, [R1+0x1e30] ;  /* 0x001e300001687983 */ /* 0x001ea20000300a00 */
[----:B------:R-:W-:Y:S02]  /*87990*/  PRMT R110, R110, 0x7773, RZ ;  /* 0x000077736e6e7816 */ /* 0x000fe400000000ff */
[----:B------:R-:W-:Y:S01]  /*879a0*/  PRMT R2, R111, 0x7772, RZ ;  /* 0x000077726f027816 */ /* 0x000fe200000000ff */
[----:B------:R-:W4:Y:S06]  /*879b0*/  LDL.LU.64 R174, [R1+0x1e8] ;  /* 0x0001e80001ae7983 */ /* 0x000f2c0000300a00 */
[----:B------:R0:W-:Y:S01]  /*879c0*/  @P4 STG.E.U8 desc[UR6][R178.64], R110 ;  /* 0x0000006eb2004986 */ /* 0x0001e2000c101106 */
[----:B------:R-:W-:-:S02]  /*879d0*/  LOP3.LUT P4, RZ, R3, 0x20000, RZ, 0xc0, !PT ;  /* 0x0002000003ff7812 */ /* 0x000fc4000788c0ff */
[----:B------:R-:W-:Y:S01]  /*879e0*/  PRMT R111, R111, 0x7773, RZ ;  /* 0x000077736f6f7816 */ /* 0x000fe200000000ff */
[----:B------:R-:W4:Y:S04]  /*879f0*/  LDL.LU.64 R176, [R1+0x1e0] ;  /* 0x0001e00001b07983 */ /* 0x000f280000300a00 */
[----:B0-----:R-:W4:Y:S06]  /*87a00*/  LDL.LU.64 R178, [R1+0x1d8] ;  /* 0x0001d80001b27983 */ /* 0x001f2c0000300a00 */
        /* <DEDUP_REMOVED lines=20> */
[----:B---3--:R-:W-:-:S05]  /*87b50*/  PRMT R2, R106, 0x7770, RZ ;  /* 0x000077706a027816 */ /* 0x008fca00000000ff */
[----:B------:R0:W-:Y:S02]  /*87b60*/  @P5 STG.E.U8 desc[UR6][R168.64], R2 ;  /* 0x00000002a8005986 */ /* 0x0001e4000c101106 */
[----:B0-----:R-:W-:-:S05]  /*87b70*/  PRMT R2, R106, 0x7771, RZ ;  /* 0x000077716a027816 */ /* 0x001fca00000000ff */
[----:B------:R0:W-:Y:S02]  /*87b80*/  @P6 STG.E.U8 desc[UR6][R170.64], R2 ;  /* 0x00000002aa006986 */ /* 0x0001e4000c101106 */
[C---:B0-----:R-:W-:Y:S02]  /*87b90*/  PRMT R2, R107.reuse, 0x7770, RZ ;  /* 0x000077706b027816 */ /* 0x041fe400000000ff */
[----:B------:R-:W2:Y:S04]  /*87ba0*/  LDL.LU.64 R170, [R1+0x1d0] ;  /* 0x0001d00001aa7983 */ /* 0x000ea80000300a00 */
[----:B----4-:R0:W-:Y:S02]  /*87bb0*/  @P0 STG.E.U8 desc[UR6][R172.64], R2 ;  /* 0x00000002ac000986 */ /* 0x0101e4000c101106 */
[----:B0-----:R-:W-:-:S02]  /*87bc0*/  PRMT R2, R107, 0x7771, RZ ;  /* 0x000077716b027816 */ /* 0x001fc400000000ff */
[----:B------:R-:W3:Y:S04]  /*87bd0*/  LDL.LU.64 R172, [R1+0x1c8] ;  /* 0x0001c80001ac7983 */ /* 0x000ee80000300a00 */
[----:B------:R0:W-:Y:S04]  /*87be0*/  @P1 STG.E.U8 desc[UR6][R174.64], R2 ;  /* 0x00000002ae001986 */ /* 0x0001e8000c101106 */
[----:B0-----:R-:W4:Y:S01]  /*87bf0*/  LDL.LU.64 R174, [R1+0x1c0] ;  /* 0x0001c00001ae7983 */ /* 0x001f220000300a00 */
[----:B------:R-:W-:Y:S02]  /*87c00*/  LOP3.LUT P2, RZ, R247, 0x400000, RZ, 0xc0, !PT ;  /* 0x00400000f7ff7812 */ /* 0x000fe4000784c0ff */
[----:B------:R-:W-:-:S02]  /*87c10*/  PRMT R2, R104, 0x7772, RZ ;  /* 0x0000777268027816 */ /* 0x000fc400000000ff */
[C---:B------:R-:W-:Y:S02]  /*87c20*/  LOP3.LUT P3, RZ, R247.reuse, 0x200000, RZ, 0xc0, !PT ;  /* 0x00200000f7ff7812 */ /* 0x040fe4000786c0ff */
[----:B------:R-:W-:Y:S02]  /*87c30*/  LOP3.LUT P0, RZ, R247, 0x100000, RZ, 0xc0, !PT ;  /* 0x00100000f7ff7812 */ /* 0x000fe4000780c0ff */
[----:B------:R-:W-:-:S05]  /*87c40*/  PRMT R104, R104, 0x7773, RZ ;  /* 0x0000777368687816 */ /* 0x000fca00000000ff */
[----:B------:R0:W-:Y:S01]  /*87c50*/  @P2 STG.E.U8 desc[UR6][R176.64], R2 ;  /* 0x00000002b0002986 */ /* 0x0001e2000c101106 */
[C---:B------:R-:W-:Y:S02]  /*87c60*/  LOP3.LUT P1, RZ, R247.reuse, 0x80000, RZ, 0xc0, !PT ;  /* 0x00080000f7ff7812 */ /* 0x040fe4000782c0ff */
[C---:B------:R-:W-:Y:S01]  /*87c70*/  LOP3.LUT P2, RZ, R247.reuse, 0x40000, RZ, 0xc0, !PT ;  /* 0x00040000f7ff7812 */ /* 0x040fe2000784c0ff */
[----:B------:R1:W-:Y:S04]  /*87c80*/  @P3 STG.E.U8 desc[UR6][R178.64], R104 ;  /* 0x00000068b2003986 */ /* 0x0003e8000c101106 */
[----:B0-----:R-:W4:Y:S01]  /*87c90*/  LDL.LU.64 R176, [R1+0x1b0] ;  /* 0x0001b00001b07983 */ /* 0x001f220000300a00 */
[----:B------:R-:W-:Y:S02]  /*87ca0*/  LOP3.LUT P3, RZ, R247, 0x20000, RZ, 0xc0, !PT ;  /* 0x00020000f7ff7812 */ /* 0x000fe4000786c0ff */
[C---:B------:R-:W-:Y:S01]  /*87cb0*/  PRMT R2, R105.reuse, 0x7772, RZ ;  /* 0x0000777269027816 */ /* 0x040fe200000000ff */
[----:B-1----:R-:W4:Y:S01]  /*87cc0*/  LDL.LU.64 R178, [R1+0x1a8] ;  /* 0x0001a80001b27983 */ /* 0x002f220000300a00 */
[----:B------:R-:W-:-:S03]  /*87cd0*/  PRMT R105, R105, 0x7773, RZ ;  /* 0x0000777369697816 */ /* 0x000fc600000000ff */
        /* <DEDUP_REMOVED lines=10> */
[----:B------:R-:W-:Y:S01]  /*87d80*/  @P4 LOP3.LUT R3, R3, 0x20, RZ, 0xfc, !PT ;  /* 0x0000002003034812 */ /* 0x000fe200078efcff */
[----:B--2---:R0:W-:Y:S02]  /*87d90*/  @P0 STG.E.U8 desc[UR6][R170.64], R2 ;  /* 0x00000002aa000986 */ /* 0x0041e4000c101106 */
[C---:B0-----:R-:W-:Y:S02]  /*87da0*/  PRMT R2, R106.reuse, 0x7772, RZ ;  /* 0x000077726a027816 */ /* 0x041fe400000000ff */
[----:B------:R-:W-:Y:S01]  /*87db0*/  PRMT R106, R106, 0x7773, RZ ;  /* 0x000077736a6a7816 */ /* 0x000fe200000000ff */
[----:B---3--:R-:W-:Y:S04]  /*87dc0*/  @P1 STG.E.U8 desc[UR6][R172.64], R105 ;  /* 0x00000069ac001986 */ /* 0x008fe8000c101106 */
[----:B----4-:R-:W-:Y:S04]  /*87dd0*/  @P2 STG.E.U8 desc[UR6][R174.64], R2 ;  /* 0x00000002ae002986 */ /* 0x010fe8000c101106 */
[----:B------:R0:W-:Y:S04]  /*87de0*/  @P3 STG.E.U8 desc[UR6][R100.64], R106 ;  /* 0x0000006a64003986 */ /* 0x0001e8000c101106 */
[----:B0-----:R-:W2:Y:S01]  /*87df0*/  LDL.LU.64 R100, [R1+0x1e20] ;  /* 0x001e200001647983 */ /* 0x001ea20000300a00 */
[----:B------:R-:W-:-:S02]  /*87e00*/  LOP3.LUT P4, RZ, R247, 0x400, RZ, 0xc0, !PT ;  /* 0x00000400f7ff7812 */ /* 0x000fc4000788c0ff */
[----:B------:R-:W-:Y:S01]  /*87e10*/  LOP3.LUT R3, R3, 0xffffffbf, RZ, 0xc0, !PT ;  /* 0xffffffbf03037812 */ /* 0x000fe200078ec0ff */
[----:B------:R-:W3:Y:S01]  /*87e20*/  LDL.LU.64 R168, [R1+0x170] ;  /* 0x0001700001a87983 */ /* 0x000ee20000300a00 */
[----:B------:R-:W-:-:S09]  /*87e30*/  PRMT R2, R107, 0x7772, RZ ;  /* 0x000077726b027816 */ /* 0x000fd200000000ff */
[----:B------:R-:W-:Y:S01]  /*87e40*/  @P4 LOP3.LUT R3, R3, 0x40, RZ, 0xfc, !PT ;  /* 0x0000004003034812 */ /* 0x000fe200078efcff */
[----:B------:R-:W4:Y:S01]  /*87e50*/  LDL.LU.64 R170, [R1+0x168] ;  /* 0x0001680001aa7983 */ /* 0x000f220000300a00 */
[----:B------:R-:W-:Y:S02]  /*87e60*/  LOP3.LUT P4, RZ, R247, 0x800, RZ, 0xc0, !PT ;  /* 0x00000800f7ff7812 */ /* 0x000fe4000788c0ff */
[----:B------:R-:W-:Y:S01]  /*87e70*/  LOP3.LUT R3, R3, 0xffffff7f, RZ, 0xc0, !PT ;  /* 0xffffff7f03037812 */ /* 0x000fe200078ec0ff */
[----:B------:R-:W4:Y:S01]  /*87e80*/  LDL.LU.64 R172, [R1+0x160] ;  /* 0x0001600001ac7983 */ /* 0x000f220000300a00 */
[----:B------:R-:W-:-:S03]  /*87e90*/  PRMT R107, R107, 0x7773, RZ ;  /* 0x000077736b6b7816 */ /* 0x000fc600000000ff */
[----:B------:R-:W4:Y:S06]  /*87ea0*/  LDL.LU.64 R174, [R1+0x158] ;  /* 0x0001580001ae7983 */ /* 0x000f2c0000300a00 */
        /* <DEDUP_REMOVED lines=14> */
[----:B------:R0:W-:Y:S01]  /*87f90*/  @P4 STG.E.U8 desc[UR6][R176.64], R2 ;  /* 0x00000002b0004986 */ /* 0x0001e2000c101106 */
[----:B------:R-:W-:-:S03]  /*87fa0*/  LOP3.LUT P4, RZ, R3, 0x800, RZ, 0xc0, !PT ;  /* 0x0000080003ff7812 */ /* 0x000fc6000788c0ff */
[----:B0-----:R-:W4:Y:S10]  /*87fb0*/  LDL.LU.64 R176, [R1+0xaf8] ;  /* 0x000af80001b07983 */ /* 0x001f340000300a00 */
[----:B------:R-:W-:Y:S01]  /*87fc0*/  @P4 STG.E.U8 desc[UR6][R178.64], R107 ;  /* 0x0000006bb2004986 */ /* 0x000fe2000c101106 */
[----:B------:R-:W-:-:S02]  /*87fd0*/  LOP3.LUT P4, RZ, R3, 0x400, RZ, 0xc0, !PT ;  /* 0x0000040003ff7812 */ /* 0x000fc4000788c0ff */
[----:B--2---:R-:W-:-:S11]  /*87fe0*/  PRMT R2, R100, 0x7770, RZ ;  /* 0x0000777064027816 */ /* 0x004fd600000000ff */
[----:B------:R0:W-:Y:S04]  /*87ff0*/  @P4 STG.E.U8 desc[UR6][R102.64], R2 ;  /* 0x0000000266004986 */ /* 0x0001e8000c101106 */
[----:B0-----:R-:W2:Y:S04]  /*88000*/  LDL.LU.64 R102, [R1+0x1e18] ;  /* 0x001e180001667983 */ /* 0x001ea80000300a00 */
[----:B------:R-:W4:Y:S01]  /*88010*/  LDL.LU.64 R178, [R1+0xb08] ;  /* 0x000b080001b27983 */ /* 0x000f220000300a00 */
        /* <DEDUP_REMOVED lines=32> */
[----:B0-----:R-:W2:Y:S01]  /*88220*/  LDL.LU.64 R248, [R1+0x1e10] ;  /* 0x001e100001f87983 */ /* 0x001ea20000300a00 */
[----:B------:R-:W-:Y:S02]  /*88230*/  LOP3.LUT P0, RZ, R247, 0x2, RZ, 0xc0, !PT ;  /* 0x00000002f7ff7812 */ /* 0x000fe4000780c0ff */
[----:B------:R-:W-:Y:S01]  /*88240*/  PRMT R101, R101, 0x7773, RZ ;  /* 0x0000777365657816 */ /* 0x000fe200000000ff */
[----:B------:R-:W3:Y:S01]  /*88250*/  LDL.LU.64 R172, [R1+0xb18] ;  /* 0x000b180001ac7983 */ /* 0x000ee20000300a00 */
[C---:B------:R-:W-:Y:S02]  /*88260*/  PRMT R2, R102.reuse, 0x7772, RZ ;  /* 0x0000777266027816 */ /* 0x040fe400000000ff */
[----:B------:R-:W-:Y:S01]  /*88270*/  PRMT R102, R102, 0x7773, RZ ;  /* 0x0000777366667816 */ /* 0x000fe200000000ff */
[----:B------:R0:W-:Y:S04]  /*88280*/  @P2 STG.E.U8 desc[UR6][R176.64], R101 ;  /* 0x00000065b0002986 */ /* 0x0001e8000c101106 */
[----:B------:R-:W4:Y:S04]  /*88290*/  LDL.LU.64 R174, [R1+0xb20] ;  /* 0x000b200001ae7983 */ /* 0x000f280000300a00 */
[----:B------:R1:W-:Y:S04]  /*882a0*/  @P3 STG.E.U8 desc[UR6][R178.64], R2 ;  /* 0x00000002b2003986 */ /* 0x0003e8000c101106 */
[----:B0-----:R-:W4:Y:S04]  /*882b0*/  LDL.LU.64 R176, [R1+0xb28] ;  /* 0x000b280001b07983 */ /* 0x001f280000300a00 */
[----:B------:R0:W-:Y:S04]  /*882c0*/  @P0 STG.E.U8 desc[UR6][R96.64], R102 ;  /* 0x0000006660000986 */ /* 0x0001e8000c101106 */
[----:B-1----:R-:W4:Y:S04]  /*882d0*/  LDL.LU.64 R178, [R1+0xb38] ;  /* 0x000b380001b27983 */ /* 0x002f280000300a00 */
[----:B0-----:R-:W4:Y:S01]  /*882e0*/  LDL.LU.64 R96, [R1+0x1e08] ;  /* 0x001e080001607983 */ /* 0x001f220000300a00 */
[----:B------:R-:W-:-:S02]  /*882f0*/  LOP3.LUT R5, R5, 0xefffffff, RZ, 0xc0, !PT ;  /* 0xefffffff05057812 */ /* 0x000fc400078ec0ff */
[----:B------:R-:W-:Y:S01]  /*88300*/  LOP3.LUT R3, R3, 0xfffffffe, RZ, 0xc0, !PT ;  /* 0xfffffffe03037812 */ /* 0x000fe200078ec0ff */
[----:B------:R-:W4:Y:S01]  /*88310*/  LDL.LU.64 R156, [R1+0xb40] ;  /* 0x000b4000019c7983 */ /* 0x000f220000300a00 */
[----:B------:R-:W-:Y:S02]  /*88320*/  LOP3.LUT P1, RZ, R247, 0x1, RZ, 0xc0, !PT ;  /* 0x00000001f7ff7812 */ /* 0x000fe4000782c0ff */
[C---:B------:R-:W-:Y:S01]  /*88330*/  PRMT R2, R103.reuse, 0x7772, RZ ;  /* 0x0000777267027816 */ /* 0x040fe200000000ff */
[----:B------:R-:W4:Y:S01]  /*88340*/  LDL.LU.64 R158, [R1+0xb50] ;  /* 0x000b5000019e7983 */ /* 0x000f220000300a00 */
[----:B------:R-:W-:-:S03]  /*88350*/  PRMT R103, R103, 0x7773, RZ ;  /* 0x0000777367677816 */ /* 0x000fc600000000ff */
[----:B------:R-:W4:Y:S04]  /*88360*/  LDL.LU.64 R160, [R1+0xb58] ;  /* 0x000b580001a07983 */ /* 0x000f280000300a00 */
        /* <DEDUP_REMOVED lines=26> */
[----:B------:R-:W-:Y:S02]  /*88510*/  LOP3.LUT P3, RZ, R248, 0x40000000, RZ, 0xc0, !PT ;  /* 0x40000000f8ff7812 */ /* 0x000fe4000786c0ff */
[----:B------:R-:W-:Y:S01]  /*88520*/  LOP3.LUT R3, R3, 0xfffffff7, RZ, 0xc0, !PT ;  /* 0xfffffff703037812 */ /* 0x000fe200078ec0ff */
[----:B---3--:R4:W-:Y:S08]  /*88530*/  @P1 STG.E.U8 desc[UR6][R172.64], R2 ;  /* 0x00000002ac001986 */ /* 0x0089f0000c101106 */
[----:B------:R-:W-:-:S02]  /*88540*/  @P4 LOP3.LUT R3, R3, 0x8, RZ, 0xfc, !PT ;  /* 0x0000000803034812 */ /* 0x000fc400078efcff */
[----:B------:R-:W-:Y:S02]  /*88550*/  LOP3.LUT P4, RZ, R248, 0x20000000, RZ, 0xc0, !PT ;  /* 0x20000000f8ff7812 */ /* 0x000fe4000788c0ff */
[C---:B----4-:R-:W-:Y:S01]  /*88560*/  PRMT R2, R96.reuse, 0x7770, RZ ;  /* 0x0000777060027816 */ /* 0x050fe200000000ff */
[----:B------:R-:W-:Y:S04]  /*88570*/  @P2 STG.E.U8 desc[UR6][R174.64], R103 ;  /* 0x00000067ae002986 */ /* 0x000fe8000c101106 */
[----:B------:R0:W-:Y:S02]  /*88580*/  @P3 STG.E.U8 desc[UR6][R176.64], R2 ;  /* 0x00000002b0003986 */ /* 0x0001e4000c101106 */
[----:B0-----:R-:W-:-:S05]  /*88590*/  PRMT R2, R96, 0x7771, RZ ;  /* 0x0000777160027816 */ /* 0x001fca00000000ff */
[----:B------:R0:W-:Y:S04]  /*885a0*/  @P4 STG.E.U8 desc[UR6][R98.64], R2 ;  /* 0x0000000262004986 */ /* 0x0001e8000c101106 */
[----:B0-----:R-:W2:Y:S01]  /*885b0*/  LDL.LU.64 R98, [R1+0x1e00] ;  /* 0x001e000001627983 */ /* 0x001ea20000300a00 */
[----:B------:R-:W-:Y:S02]  /*885c0*/  LOP3.LUT P4, RZ, R3, 0x8, RZ, 0xc0, !PT ;  /* 0x0000000803ff7812 */ /* 0x000fe4000788c0ff */
[----:B------:R-:W-:Y:S01]  /*885d0*/  PRMT R2, R97, 0x7770, RZ ;  /* 0x0000777061027816 */ /* 0x000fe200000000ff */
[----:B------:R-:W3:Y:S04]  /*885e0*/  LDL.LU.64 R172, [R1+0xb90] ;  /* 0x000b900001ac7983 */ /* 0x000ee80000300a00 */
[----:B------:R-:W4:Y:S04]  /*885f0*/  LDL.LU.64 R174, [R1+0xb98] ;  /* 0x000b980001ae7983 */ /* 0x000f280000300a00 */
[----:B------:R-:W4:Y:S04]  /*88600*/  LDL.LU.64 R176, [R1+0xba0] ;  /* 0x000ba00001b07983 */ /* 0x000f280000300a00 */
[----:B------:R0:W-:Y:S04]  /*88610*/  @P4 STG.E.U8 desc[UR6][R178.64], R2 ;  /* 0x00000002b2004986 */ /* 0x0001e8000c101106 */
[----:B0-----:R-:W4:Y:S01]  /*88620*/  LDL.LU.64 R178, [R1+0xbb0] ;  /* 0x000bb00001b27983 */ /* 0x001f220000300a00 */
[----:B------:R-:W-:-:S02]  /*88630*/  LOP3.LUT P4, RZ, R3, 0x4, RZ, 0xc0, !PT ;  /* 0x0000000403ff7812 */ /* 0x000fc4000788c0ff */
[----:B------:R-:W-:-:S11]  /*88640*/  PRMT R2, R97, 0x7771, RZ ;  /* 0x0000777161027816 */ /* 0x000fd600000000ff */
        /* <DEDUP_REMOVED lines=23> */
[----:B------:R-:W-:Y:S02]  /*887c0*/  PRMT R96, R96, 0x7773, RZ ;  /* 0x0000777360607816 */ /* 0x000fe400000000ff */
[----:B0-----:R-:W-:-:S09]  /*887d0*/  PRMT R2, R97, 0x7772, RZ ;  /* 0x0000777261027816 */ /* 0x001fd200000000ff */
[----:B------:R-:W-:Y:S01]  /*887e0*/  @P4 STG.E.U8 desc[UR6][R168.64], R96 ;  /* 0x00000060a8004986 */ /* 0x000fe2000c101106 */
[----:B------:R-:W-:-:S03]  /*887f0*/  PRMT R97, R97, 0x7773, RZ ;  /* 0x0000777361617816 */ /* 0x000fc600000000ff */
[----:B------:R0:W-:Y:S04]  /*88800*/  @P5 STG.E.U8 desc[UR6][R170.64], R2 ;  /* 0x00000002aa005986 */ /* 0x0001e8000c101106 */
[----:B---3--:R-:W-:Y:S01]  /*88810*/  @P6 STG.E.U8 desc[UR6][R172.64], R97 ;  /* 0x00000061ac006986 */ /* 0x008fe2000c101106 */
        /* <DEDUP_REMOVED lines=37> */
[C---:B------:R-:W-:Y:S01]  /*88a70*/  LOP3.LUT P2, RZ, R248.reuse, 0x1000, RZ, 0xc0, !PT ;  /* 0x00001000f8ff7812 */ /* 0x040fe2000784c0ff */
[----:B------:R-:W3:Y:S01]  /*88a80*/  LDL.LU.64 R168, [R1+0xc30] ;  /* 0x000c300001a87983 */ /* 0x000ee20000300a00 */
[C---:B------:R-:W-:Y:S02]  /*88a90*/  LOP3.LUT P3, RZ, R248.reuse, 0x800, RZ, 0xc0, !PT ;  /* 0x00000800f8ff7812 */ /* 0x040fe4000786c0ff */
[----:B------:R-:W-:Y:S01]  /*88aa0*/  PRMT R2, R93, 0x7770, RZ ;  /* 0x000077705d027816 */ /* 0x000fe200000000ff */
[----:B------:R-:W3:Y:S04]  /*88ab0*/  LDL.LU.64 R170, [R1+0xc38] ;  /* 0x000c380001aa7983 */ /* 0x000ee80000300a00 */
        /* <DEDUP_REMOVED lines=12> */
[----:B----4-:R0:W-:Y:S10]  /*88b80*/  @P2 STG.E.U8 desc[UR6][R172.64], R2 ;  /* 0x00000002ac002986 */ /* 0x0101f4000c101106 */
[----:B------:R-:W-:-:S02]  /*88b90*/  @P4 LOP3.LUT R5, R5, 0x8000000, RZ, 0xfc, !PT ;  /* 0x0800000005054812 */ /* 0x000fc400078efcff */
[----:B------:R-:W-:Y:S01]  /*88ba0*/  LOP3.LUT P4, RZ, R248, 0x400, RZ, 0xc0, !PT ;  /* 0x00000400f8ff7812 */ /* 0x000fe2000788c0ff */
[----:B0-----:R-:W4:Y:S01]  /*88bb0*/  LDL.LU.64 R172, [R1+0xc40] ;  /* 0x000c400001ac7983 */ /* 0x001f220000300a00 */
[----:B------:R-:W-:-:S05]  /*88bc0*/  PRMT R2, R93, 0x7771, RZ ;  /* 0x000077715d027816 */ /* 0x000fca00000000ff */
        /* <DEDUP_REMOVED lines=19> */
[----:B------:R-:W-:-:S11]  /*88d00*/  PRMT R92, R92, 0x7773, RZ ;  /* 0x000077735c5c7816 */ /* 0x000fd600000000ff */
[----:B---3--:R-:W-:Y:S01]  /*88d10*/  @P4 STG.E.U8 desc[UR6][R164.64], R92 ;  /* 0x0000005ca4004986 */ /* 0x008fe2000c101106 */
[----:B------:R-:W-:Y:S02]  /*88d20*/  LOP3.LUT P4, RZ, R5, 0x400000, RZ, 0xc0, !PT ;  /* 0x0040000005ff7812 */ /* 0x000fe4000788c0ff */
[----:B0-----:R-:W-:-:S11]  /*88d30*/  PRMT R2, R93, 0x7772, RZ ;  /* 0x000077725d027816 */ /* 0x001fd600000000ff */
[----:B------:R0:W-:Y:S04]  /*88d40*/  @P4 STG.E.U8 desc[UR6][R88.64], R2 ;  /* 0x0000000258004986 */ /* 0x0001e8000c101106 */
[----:B0-----:R-:W3:Y:S01]  /*88d50*/  LDL.LU.64 R88, [R1+0x1de8] ;  /* 0x001de80001587983 */ /* 0x001ee20000300a00 */
[----:B------:R-:W-:Y:S02]  /*88d60*/  LOP3.LUT P4, RZ, R5, 0x200000, RZ, 0xc0, !PT ;  /* 0x0020000005ff7812 */ /* 0x000fe4000788c0ff */
[----:B------:R-:W-:Y:S02]  /*88d70*/  PRMT R93, R93, 0x7773, RZ ;  /* 0x000077735d5d7816 */ /* 0x000fe400000000ff */
[C---:B------:R-:W-:Y:S02]  /*88d80*/  LOP3.LUT P5, RZ, R248.reuse, 0x2, RZ, 0xc0, !PT ;  /* 0x00000002f8ff7812 */ /* 0x040fe400078ac0ff */
[----:B------:R-:W-:-:S07]  /*88d90*/  LOP3.LUT P6, RZ, R248, 0x1, RZ, 0xc0, !PT ;  /* 0x00000001f8ff7812 */ /* 0x000fce00078cc0ff */
[----:B------:R-:W-:Y:S01]  /*88da0*/  @P4 STG.E.U8 desc[UR6][R166.64], R93 ;  /* 0x0000005da6004986 */ /* 0x000fe2000c101106 */
[----:B------:R-:W-:Y:S02]  /*88db0*/  LOP3.LUT P4, RZ, R5, 0x100000, RZ, 0xc0, !PT ;  /* 0x0010000005ff7812 */ /* 0x000fe4000788c0ff */
[C---:B------:R-:W-:Y:S02]  /*88dc0*/  PRMT R2, R94.reuse, 0x7772, RZ ;  /* 0x000077725e027816 */ /* 0x040fe400000000ff */
[C---:B------:R-:W-:Y:S02]  /*88dd0*/  LOP3.LUT P0, RZ, R249.reuse, 0x80000000, RZ, 0xc0, !PT ;  /* 0x80000000f9ff7812 */ /* 0x040fe4000780c0ff */
[----:B------:R-:W-:Y:S02]  /*88de0*/  LOP3.LUT P1, RZ, R249, 0x40000000, RZ, 0xc0, !PT ;  /* 0x40000000f9ff7812 */ /* 0x000fe4000782c0ff */
[----:B------:R-:W-:-:S05]  /*88df0*/  PRMT R94, R94, 0x7773, RZ ;  /* 0x000077735e5e7816 */ /* 0x000fca00000000ff */
[----:B------:R0:W-:Y:S01]  /*88e00*/  @P4 STG.E.U8 desc[UR6][R168.64], R2 ;  /* 0x00000002a8004986 */ /* 0x0001e2000c101106 */
[----:B------:R-:W-:-:S03]  /*88e10*/  LOP3.LUT P2, RZ, R249, 0x20000000, RZ, 0xc0, !PT ;  /* 0x20000000f9ff7812 */ /* 0x000fc6000784c0ff */
[----:B------:R-:W-:Y:S01]  /*88e20*/  @P5 STG.E.U8 desc[UR6][R170.64], R94 ;  /* 0x0000005eaa005986 */ /* 0x000fe2000c101106 */
[C---:B0-----:R-:W-:Y:S02]  /*88e30*/  PRMT R2, R95.reuse, 0x7772, RZ ;  /* 0x000077725f027816 */ /* 0x041fe400000000ff */
[----:B------:R-:W-:-:S03]  /*88e40*/  PRMT R95, R95, 0x7773, RZ ;  /* 0x000077735f5f7816 */ /* 0x000fc600000000ff */
[----:B----4-:R3:W-:Y:S01]  /*88e50*/  @P6 STG.E.U8 desc[UR6][R172.64], R2 ;  /* 0x00000002ac006986 */ /* 0x0107e2000c101106 */
[----:B------:R-:W-:-:S03]  /*88e60*/  LOP3.LUT P3, RZ, R249, 0x10000000, RZ, 0xc0, !PT ;  /* 0x10000000f9ff7812 */ /* 0x000fc6000786c0ff */
[----:B------:R-:W-:Y:S01]  /*88e70*/  @P0 STG.E.U8 desc[UR6][R174.64], R95 ;  /* 0x0000005fae000986 */ /* 0x000fe2000c101106 */
[----:B------:R-:W-:Y:S02]  /*88e80*/  LOP3.LUT P4, RZ, R249, 0x8000, RZ, 0xc0, !PT ;  /* 0x00008000f9ff7812 */ /* 0x000fe4000788c0ff */
[----:B------:R-:W-:-:S11]  /*88e90*/  LOP3.LUT R5, R5, 0xffffefff, RZ, 0xc0, !PT ;  /* 0xffffefff05057812 */ /* 0x000fd600078ec0ff */
[----:B------:R-:W-:Y:S02]  /*88ea0*/  @P4 LOP3.LUT R5, R5, 0x1000, RZ, 0xfc, !PT ;  /* 0x0000100005054812 */ /* 0x000fe400078efcff */
[----:B------:R-:W-:Y:S02]  /*88eb0*/  LOP3.LUT P4, RZ, R249, 0x10000, RZ, 0xc0, !PT ;  /* 0x00010000f9ff7812 */ /* 0x000fe4000788c0ff */
        /* <DEDUP_REMOVED lines=17> */
[----:B------:R-:W-:-:S04]  /*88fd0*/  LOP3.LUT R5, R5, 0xffffdfff, RZ, 0xc0, !PT ;  /* 0xffffdfff05057812 */ /* 0x000fc800078ec0ff */
        /* <DEDUP_REMOVED lines=16> */
[----:B------:R-:W-:Y:S02]  /*890e0*/  LOP3.LUT P1, RZ, R249, 0x4000000, RZ, 0xc0, !PT ;  /* 0x04000000f9ff7812 */ /* 0x000fe4000782c0ff */
[----:B------:R-:W-:Y:S02]  /*890f0*/  PRMT R2, R89, 0x7771, RZ ;  /* 0x0000777159027816 */ /* 0x000fe400000000ff */
[----:B------:R-:W-:-:S05]  /*89100*/  LOP3.LUT P2, RZ, R249, 0x2000000, RZ, 0xc0, !PT ;  /* 0x02000000f9ff7812 */ /* 0x000fca000784c0ff */
[----:B------:R-:W-:Y:S02]  /*89110*/  @P4 LOP3.LUT R5, R5, 0x40000, RZ, 0xfc, !PT ;  /* 0x0004000005054812 */ /* 0x000fe400078efcff */
[C---:B------:R-:W-:Y:S02]  /*89120*/  LOP3.LUT P4, RZ, R249.reuse, 0x400000, RZ, 0xc0, !PT ;  /* 0x00400000f9ff7812 */ /* 0x040fe4000788c0ff */
[----:B------:R-:W-:Y:S02]  /*89130*/  LOP3.LUT P3, RZ, R249, 0x1000000, RZ, 0xc0, !PT ;  /* 0x01000000f9ff7812 */ /* 0x000fe4000786c0ff */
[----:B------:R-:W-:-:S09]  /*89140*/  LOP3.LUT R5, R5, 0xfff7ffff, RZ, 0xc0, !PT ;  /* 0xfff7ffff05057812 */ /* 0x000fd200078ec0ff */
[----:B------:R-:W-:Y:S02]  /*89150*/  @P4 LOP3.LUT R5, R5, 0x80000, RZ, 0xfc, !PT ;  /* 0x0008000005054812 */ /* 0x000fe400078efcff */
[----:B------:R-:W-:Y:S01]  /*89160*/  LOP3.LUT P4, RZ, R249, 0x800000, RZ, 0xc0, !PT ;  /* 0x00800000f9ff7812 */ /* 0x000fe2000788c0ff */
[----:B---3--:R2:W-:Y:S02]  /*89170*/  @P0 STG.E.U8 desc[UR6][R168.64], R2 ;  /* 0x00000002a8000986 */ /* 0x0085e4000c101106 */
[C---:B--2---:R-:W-:Y:S02]  /*89180*/  PRMT R2, R90.reuse, 0x7770, RZ ;  /* 0x000077705a027816 */ /* 0x044fe400000000ff */
        /* <DEDUP_REMOVED lines=22> */
[----:B------:R0:W-:Y:S01]  /*892f0*/  @P4 STG.E.U8 desc[UR6][R162.64], R2 ;  /* 0x00000002a2004986 */ /* 0x0001e2000c101106 */
[----:B------:R-:W-:-:S13]  /*89300*/  LOP3.LUT P4, RZ, R5, 0x10000, RZ, 0xc0, !PT ;  /* 0x0001000005ff7812 */ /* 0x000fda000788c0ff */
[----:B------:R-:W-:Y:S01]  /*89310*/  @P4 STG.E.U8 desc[UR6][R164.64], R89 ;  /* 0x00000059a4004986 */ /* 0x000fe2000c101106 */
[----:B------:R-:W-:Y:S02]  /*89320*/  LOP3.LUT P4, RZ, R5, 0x8000, RZ, 0xc0, !PT ;  /* 0x0000800005ff7812 */ /* 0x000fe4000788c0ff */
[C---:B0-----:R-:W-:Y:S02]  /*89330*/  PRMT R2, R90.reuse, 0x7772, RZ ;  /* 0x000077725a027816 */ /* 0x041fe400000000ff */
[----:B------:R-:W-:-:S09]  /*89340*/  PRMT R90, R90, 0x7773, RZ ;  /* 0x000077735a5a7816 */ /* 0x000fd200000000ff */
[----:B------:R0:W-:Y:S01]  /*89350*/  @P4 STG.E.U8 desc[UR6][R84.64], R2 ;  /* 0x0000000254004986 */ /* 0x0001e2000c101106 */
[----:B------:R-:W-:-:S03]  /*89360*/  LOP3.LUT P4, RZ, R5, 0x4000, RZ, 0xc0, !PT ;  /* 0x0000400005ff7812 */ /* 0x000fc6000788c0ff */
[----:B0-----:R-:W3:Y:S10]  /*89370*/  LDL.LU.64 R84, [R1+0x1dd8] ;  /* 0x001dd80001547983 */ /* 0x001ef40000300a00 */
[----:B------:R-:W-:Y:S01]  /*89380*/  @P4 STG.E.U8 desc[UR6][R166.64], R90 ;  /* 0x0000005aa6004986 */ /* 0x000fe2000c101106 */
[----:B------:R-:W-:-:S02]  /*89390*/  LOP3.LUT P4, RZ, R5, 0x2000, RZ, 0xc0, !PT ;  /* 0x0000200005ff7812 */ /* 0x000fc4000788c0ff */
[----:B------:R-:W-:-:S11]  /*893a0*/  PRMT R2, R91, 0x7772, RZ ;  /* 0x000077725b027816 */ /* 0x000fd600000000ff */
[----:B------:R0:W-:Y:S04]  /*893b0*/  @P4 STG.E.U8 desc[UR6][R86.64], R2 ;  /* 0x0000000256004986 */ /* 0x0001e8000c101106 */
[----:B0-----:R-:W4:Y:S01]  /*893c0*/  LDL.LU.64 R86, [R1+0x1dd0] ;  /* 0x001dd00001567983 */ /* 0x001f220000300a00 */
[----:B------:R-:W-:Y:S02]  /*893d0*/  LOP3.LUT P4, RZ, R5, 0x1000, RZ, 0xc0, !PT ;  /* 0x0000100005ff7812 */ /* 0x000fe4000788c0ff */
[C---:B------:R-:W-:Y:S02]  /*893e0*/  LOP3.LUT P5, RZ, R249.reuse, 0x4000, RZ, 0xc0, !PT ;  /* 0x00004000f9ff7812 */ /* 0x040fe400078ac0ff */
[----:B------:R-:W-:Y:S02]  /*893f0*/  LOP3.LUT P6, RZ, R249, 0x2000, RZ, 0xc0, !PT ;  /* 0x00002000f9ff7812 */ /* 0x000fe400078cc0ff */
[----:B------:R-:W-:-:S02]  /*89400*/  PRMT R91, R91, 0x7773, RZ ;  /* 0x000077735b5b7816 */ /* 0x000fc400000000ff */
[C---:B------:R-:W-:Y:S02]  /*89410*/  LOP3.LUT P0, RZ, R249.reuse, 0x1000, RZ, 0xc0, !PT ;  /* 0x00001000f9ff7812 */ /* 0x040fe4000780c0ff */
[C---:B------:R-:W-:Y:S02]  /*89420*/  LOP3.LUT P1, RZ, R249.reuse, 0x800, RZ, 0xc0, !PT ;  /* 0x00000800f9ff7812 */ /* 0x040fe4000782c0ff */
[C---:B------:R-:W-:Y:S02]  /*89430*/  LOP3.LUT P2, RZ, R249.reuse, 0x400, RZ, 0xc0, !PT ;  /* 0x00000400f9ff7812 */ /* 0x040fe4000784c0ff */
[----:B------:R-:W-:Y:S01]  /*89440*/  LOP3.LUT P3, RZ, R249, 0x200, RZ, 0xc0, !PT ;  /* 0x00000200f9ff7812 */ /* 0x000fe2000786c0ff */
[----:B--2---:R-:W-:Y:S01]  /*89450*/  @P4 STG.E.U8 desc[UR6][R168.64], R91 ;  /* 0x0000005ba8004986 */ /* 0x004fe2000c101106 */
[----:B---3--:R-:W-:-:S05]  /*89460*/  PRMT R2, R84, 0x7770, RZ ;  /* 0x0000777054027816 */ /* 0x008fca00000000ff */
[----:B------:R0:W-:Y:S02]  /*89470*/  @P5 STG.E.U8 desc[UR6][R170.64], R2 ;  /* 0x00000002aa005986 */ /* 0x0001e4000c101106 */
[----:B0-----:R-:W-:-:S05]  /*89480*/  PRMT R2, R84, 0x7771, RZ ;  /* 0x0000777154027816 */ /* 0x001fca00000000ff */
[----:B----4-:R0:W-:Y:S02]  /*89490*/  @P6 STG.E.U8 desc[UR6][R172.64], R2 ;  /* 0x00000002ac006986 */ /* 0x0101e4000c101106 */
[----:B0-----:R-:W-:-:S05]  /*894a0*/  PRMT R2, R85, 0x7770, RZ ;  /* 0x0000777055027816 */ /* 0x001fca00000000ff */
        /* <DEDUP_REMOVED lines=13> */
[----:B------:R-:W4:Y:S01]  /*89580*/  LDL.LU.64 R176, [R1+0xd48] ;  /* 0x000d480001b07983 */ /* 0x000f220000300a00 */
[----:B------:R-:W-:-:S02]  /*89590*/  LOP3.LUT P6, RZ, R249, 0x100, RZ, 0xc0, !PT ;  /* 0x00000100f9ff7812 */ /* 0x000fc400078cc0ff */
[----:B------:R-:W-:Y:S02]  /*895a0*/  PRMT R2, R87, 0x7770, RZ ;  /* 0x0000777057027816 */ /* 0x000fe400000000ff */
[----:B------:R-:W-:Y:S02]  /*895b0*/  LOP3.LUT R5, R5, 0xffffffdf, RZ, 0xc0, !PT ;  /* 0xffffffdf05057812 */ /* 0x000fe400078ec0ff */
[C---:B------:R-:W-:Y:S02]  /*895c0*/  LOP3.LUT P2, RZ, R249.reuse, 0x80, RZ, 0xc0, !PT ;  /* 0x00000080f9ff7812 */ /* 0x040fe4000784c0ff */
[C---:B------:R-:W-:Y:S02]  /*895d0*/  LOP3.LUT P3, RZ, R249.reuse, 0x40, RZ, 0xc0, !PT ;  /* 0x00000040f9ff7812 */ /* 0x040fe4000786c0ff */
[C---:B------:R-:W-:Y:S02]  /*895e0*/  LOP3.LUT P0, RZ, R249.reuse, 0x20, RZ, 0xc0, !PT ;  /* 0x00000020f9ff7812 */ /* 0x040fe4000780c0ff */
[----:B------:R-:W-:Y:S01]  /*895f0*/  LOP3.LUT P1, RZ, R249, 0x10, RZ, 0xc0, !PT ;  /* 0x00000010f9ff7812 */ /* 0x000fe2000782c0ff */
[----:B---3--:R0:W-:Y:S04]  /*89600*/  @P6 STG.E.U8 desc[UR6][R178.64], R2 ;  /* 0x00000002b2006986 */ /* 0x0081e8000c101106 */
[----:B0-----:R-:W3:Y:S04]  /*89610*/  LDL.LU.64 R178, [R1+0xd58] ;  /* 0x000d580001b27983 */ /* 0x001ee80000300a00 */
[----:B------:R-:W3:Y:S01]  /*89620*/  LDL.LU.64 R160, [R1+0xd68] ;  /* 0x000d680001a07983 */ /* 0x000ee20000300a00 */
[----:B--2---:R-:W-:-:S02]  /*89630*/  LOP3.LUT P4, RZ, R250, 0x10000000, RZ, 0xc0, !PT ;  /* 0x10000000faff7812 */ /* 0x004fc4000788c0ff */
[----:B------:R-:W-:Y:S01]  /*89640*/  PRMT R2, R87, 0x7771, RZ ;  /* 0x0000777157027816 */ /* 0x000fe200000000ff */
[----:B------:R-:W2:Y:S10]  /*89650*/  LDL.LU.64 R162, [R1+0xd78] ;  /* 0x000d780001a27983 */ /* 0x000eb40000300a00 */
[----:B------:R-:W-:Y:S01]  /*89660*/  @P4 LOP3.LUT R5, R5, 0x20, RZ, 0xfc, !PT ;  /* 0x0000002005054812 */ /* 0x000fe200078efcff */
[----:B----4-:R0:W-:Y:S01]  /*89670*/  @P2 STG.E.U8 desc[UR6][R168.64], R2 ;  /* 0x00000002a8002986 */ /* 0x0101e2000c101106 */
[----:B------:R-:W-:-:S02]  /*89680*/  LOP3.LUT P4, RZ, R250, 0x20000000, RZ, 0xc0, !PT ;  /* 0x20000000faff7812 */ /* 0x000fc4000788c0ff */
[----:B------:R-:W-:Y:S01]  /*89690*/  LOP3.LUT R5, R5, 0xffffffbf, RZ, 0xc0, !PT ;  /* 0xffffffbf05057812 */ /* 0x000fe200078ec0ff */
[----:B------:R-:W4:Y:S04]  /*896a0*/  LDL.LU.64 R164, [R1+0xd80] ;  /* 0x000d800001a47983 */ /* 0x000f280000300a00 */
[----:B------:R-:W4:Y:S01]  /*896b0*/  LDL.LU.64 R166, [R1+0xd88] ;  /* 0x000d880001a67983 */ /* 0x000f220000300a00 */
[----:B0-----:R-:W-:-:S03]  /*896c0*/  PRMT R2, R84, 0x7772, RZ ;  /* 0x0000777254027816 */ /* 0x001fc600000000ff */
[----:B------:R-:W4:Y:S02]  /*896d0*/  LDL.LU.64 R168, [R1+0xd90] ;  /* 0x000d900001a87983 */ /* 0x000f240000300a00 */
        /* <DEDUP_REMOVED lines=15> */
[----:B------:R0:W-:Y:S01]  /*897d0*/  @P3 STG.E.U8 desc[UR6][R170.64], R2 ;  /* 0x00000002aa003986 */ /* 0x0001e2000c101106 */
[----:B------:R-:W-:-:S09]  /*897e0*/  PRMT R84, R84, 0x7773, RZ ;  /* 0x0000777354547816 */ /* 0x000fd200000000ff */
[----:B------:R-:W-:Y:S02]  /*897f0*/  @P4 LOP3.LUT R5, R5, 0x800, RZ, 0xfc, !PT ;  /* 0x0000080005054812 */ /* 0x000fe400078efcff */
[----:B------:R-:W-:Y:S02]  /*89800*/  LOP3.LUT P4, RZ, R249, 0x8, RZ, 0xc0, !PT ;  /* 0x00000008f9ff7812 */ /* 0x000fe4000788c0ff */
[C---:B0-----:R-:W-:Y:S01]  /*89810*/  PRMT R2, R85.reuse, 0x7772, RZ ;  /* 0x0000777255027816 */ /* 0x041fe200000000ff */
[----:B------:R-:W4:Y:S01]  /*89820*/  LDL.LU.64 R170, [R1+0xd98] ;  /* 0x000d980001aa7983 */ /* 0x000f220000300a00 */
[----:B------:R-:W-:-:S03]  /*89830*/  PRMT R85, R85, 0x7773, RZ ;  /* 0x0000777355557816 */ /* 0x000fc600000000ff */
[----:B------:R0:W-:Y:S04]  /*89840*/  @P0 STG.E.U8 desc[UR6][R172.64], R84 ;  /* 0x00000054ac000986 */ /* 0x0001e8000c101106 */
[----:B------:R1:W-:Y:S04]  /*89850*/  @P1 STG.E.U8 desc[UR6][R174.64], R2 ;  /* 0x00000002ae001986 */ /* 0x0003e8000c101106 */
[----:B------:R-:W-:Y:S01]  /*89860*/  @P4 STG.E.U8 desc[UR6][R176.64], R85 ;  /* 0x00000055b0004986 */ /* 0x000fe2000c101106 */
[----:B------:R-:W-:-:S03]  /*89870*/  LOP3.LUT P4, RZ, R5, 0x800, RZ, 0xc0, !PT ;  /* 0x0000080005ff7812 */ /* 0x000fc6000788c0ff */
[----:B0-----:R-:W4:Y:S01]  /*89880*/  LDL.LU.64 R172, [R1+0xda0] ;  /* 0x000da00001ac7983 */ /* 0x001f220000300a00 */
[----:B-1----:R-:W-:-:S03]  /*89890*/  PRMT R2, R86, 0x7772, RZ ;  /* 0x0000777256027816 */ /* 0x002fc600000000ff */
[----:B------:R-:W4:Y:S06]  /*898a0*/  LDL.LU.64 R174, [R1+0xda8] ;  /* 0x000da80001ae7983 */ /* 0x000f2c0000300a00 */
[----:B------:R0:W-:Y:S01]  /*898b0*/  @P4 STG.E.U8 desc[UR6][R80.64], R2 ;  /* 0x0000000250004986 */ /* 0x0001e2000c101106 */
[----:B------:R-:W-:Y:S02]  /*898c0*/  LOP3.LUT P4, RZ, R5, 0x400, RZ, 0xc0, !PT ;  /* 0x0000040005ff7812 */ /* 0x000fe4000788c0ff */
[----:B------:R-:W-:Y:S01]  /*898d0*/  PRMT R86, R86, 0x7773, RZ ;  /* 0x0000777356567816 */ /* 0x000fe200000000ff */
[----:B0-----:R-:W2:Y:S01]  /*898e0*/  LDL.LU.64 R80, [R1+0x1dc0] ;  /* 0x001dc00001507983 */ /* 0x001ea20000300a00 */
[----:B------:R-:W-:-:S02]  /*898f0*/  PRMT R2, R87, 0x7772, RZ ;  /* 0x0000777257027816 */ /* 0x000fc400000000ff */
[----:B------:R-:W-:Y:S01]  /*89900*/  PRMT R87, R87, 0x7773, RZ ;  /* 0x0000777357577816 */ /* 0x000fe200000000ff */
[----:B------:R-:W4:Y:S06]  /*89910*/  LDL.LU.64 R176, [R1+0xdb0] ;  /* 0x000db00001b07983 */ /* 0x000f2c0000300a00 */
[----:B---3--:R0:W-:Y:S01]  /*89920*/  @P4 STG.E.U8 desc[UR6][R178.64], R86 ;  /* 0x00000056b2004986 */ /* 0x0081e2000c101106 */
[----:B------:R-:W-:-:S03]  /*89930*/  LOP3.LUT P4, RZ, R5, 0x200, RZ, 0xc0, !PT ;  /* 0x0000020005ff7812 */ /* 0x000fc6000788c0ff */
[----:B0-----:R-:W3:Y:S10]  /*89940*/  LDL.LU.64 R178, [R1+0xdb8] ;  /* 0x000db80001b27983 */ /* 0x001ef40000300a00 */
        /* <DEDUP_REMOVED lines=14> */
[----:B----4-:R0:W-:Y:S01]  /*89a30*/  @P4 STG.E.U8 desc[UR6][R164.64], R2 ;  /* 0x00000002a4004986 */ /* 0x0101e2000c101106 */
[----:B------:R-:W-:Y:S02]  /*89a40*/  LOP3.LUT P4, RZ, R5, 0x20, RZ, 0xc0, !PT ;  /* 0x0000002005ff7812 */ /* 0x000fe4000788c0ff */
[----:B0-----:R-:W-:-:S11]  /*89a50*/  PRMT R2, R81, 0x7770, RZ ;  /* 0x0000777051027816 */ /* 0x001fd600000000ff */
[----:B------:R0:W-:Y:S02]  /*89a60*/  @P4 STG.E.U8 desc[UR6][R166.64], R2 ;  /* 0x00000002a6004986 */ /* 0x0001e4000c101106 */
[----:B0-----:R-:W-:-:S05]  /*89a70*/  PRMT R2, R81, 0x7771, RZ ;  /* 0x0000777151027816 */ /* 0x001fca00000000ff */
[----:B------:R3:W-:Y:S02]  /*89a80*/  @P5 STG.E.U8 desc[UR6][R168.64], R2 ;  /* 0x00000002a8005986 */ /* 0x0007e4000c101106 */
[----:B---3--:R-:W-:-:S05]  /*89a90*/  PRMT R2, R82, 0x7770, RZ ;  /* 0x0000777052027816 */ /* 0x008fca00000000ff */
[----:B------:R0:W-:Y:S02]  /*89aa0*/  @P6 STG.E.U8 desc[UR6][R170.64], R2 ;  /* 0x00000002aa006986 */ /* 0x0001e4000c101106 */
[----:B0-----:R-:W-:-:S05]  /*89ab0*/  PRMT R2, R82, 0x7771, RZ ;  /* 0x0000777152027816 */ /* 0x001fca00000000ff */
[----:B------:R0:W-:Y:S02]  /*89ac0*/  @P2 STG.E.U8 desc[UR6][R172.64], R2 ;  /* 0x00000002ac002986 */ /* 0x0001e4000c101106 */
[----:B0-----:R-:W-:-:S05]  /*89ad0*/  PRMT R2, R83, 0x7770, RZ ;  /* 0x0000777053027816 */ /* 0x001fca00000000ff */
[----:B------:R0:W-:Y:S02]  /*89ae0*/  @P3 STG.E.U8 desc[UR6][R174.64], R2 ;  /* 0x00000002ae003986 */ /* 0x0001e4000c101106 */
[----:B0-----:R-:W-:Y:S02]  /*89af0*/  PRMT R2, R83, 0x7771, RZ ;  /* 0x0000777153027816 */ /* 0x001fe400000000ff */
[----:B------:R-:W2:Y:S04]  /*89b00*/  LDL.LU.64 R174, [R1+0xdc0] ;  /* 0x000dc00001ae7983 */ /* 0x000ea80000300a00 */
[----:B------:R0:W-:Y:S04]  /*89b10*/  @P0 STG.E.U8 desc[UR6][R176.64], R2 ;  /* 0x00000002b0000986 */ /* 0x0001e8000c101106 */
[----:B0-----:R-:W3:Y:S04]  /*89b20*/  LDL.LU.64 R176, [R1+0xdd0] ;  /* 0x000dd00001b07983 */ /* 0x001ee80000300a00 */
[----:B------:R-:W4:Y:S04]  /*89b30*/  LDL.LU.64 R168, [R1+0xdd8] ;  /* 0x000dd80001a87983 */ /* 0x000f280000300a00 */
[----:B------:R-:W4:Y:S01]  /*89b40*/  LDL.LU.64 R170, [R1+0xde0] ;  /* 0x000de00001aa7983 */ /* 0x000f220000300a00 */
[----:B------:R-:W-:-:S02]  /*89b50*/  LOP3.LUT P1, RZ, R250, 0x400000, RZ, 0xc0, !PT ;  /* 0x00400000faff7812 */ /* 0x000fc4000782c0ff */
[----:B------:R-:W-:-:S11]  /*89b60*/  PRMT R2, R80, 0x7772, RZ ;  /* 0x0000777250027816 */ /* 0x000fd600000000ff */
[----:B------:R0:W-:Y:S01]  /*89b70*/  @P1 STG.E.U8 desc[UR6][R178.64], R2 ;  /* 0x00000002b2001986 */ /* 0x0001e2000c101106 */
[C---:B------:R-:W-:Y:S02]  /*89b80*/  LOP3.LUT P1, RZ, R250.reuse, 0x4000, RZ, 0xc0, !PT ;  /* 0x00004000faff7812 */ /* 0x040fe4000782c0ff */
[----:B------:R-:W-:Y:S02]  /*89b90*/  LOP3.LUT R5, R5, 0xfffffffb, RZ, 0xc0, !PT ;  /* 0xfffffffb05057812 */ /* 0x000fe400078ec0ff */
[C---:B------:R-:W-:Y:S02]  /*89ba0*/  LOP3.LUT P2, RZ, R250.reuse, 0x200000, RZ, 0xc0, !PT ;  /* 0x00200000faff7812 */ /* 0x040fe4000784c0ff */
[----:B------:R-:W-:Y:S01]  /*89bb0*/  LOP3.LUT P3, RZ, R250, 0x100000, RZ, 0xc0, !PT ;  /* 0x00100000faff7812 */ /* 0x000fe2000786c0ff */
[----:B0-----:R-:W4:Y:S06]  /*89bc0*/  LDL.LU.64 R178, [R1+0xdf8] ;  /* 0x000df80001b27983 */ /* 0x001f2c0000300a00 */
[----:B------:R-:W-:-:S02]  /*89bd0*/  @P1 LOP3.LUT R5, R5, 0x4, RZ, 0xfc, !PT ;  /* 0x0000000405051812 */ /* 0x000fc400078efcff */
[C---:B------:R-:W-:Y:S01]  /*89be0*/  LOP3.LUT P1, RZ, R250.reuse, 0x8000, RZ, 0xc0, !PT ;  /* 0x00008000faff7812 */ /* 0x040fe2000782c0ff */
[----:B------:R-:W4:Y:S01]  /*89bf0*/  LDL.LU.64 R172, [R1+0xe00] ;  /* 0x000e000001ac7983 */ /* 0x000f220000300a00 */
[----:B------:R-:W-:Y:S02]  /*89c00*/  LOP3.LUT R5, R5, 0xfffffff7, RZ, 0xc0, !PT ;  /* 0xfffffff705057812 */ /* 0x000fe400078ec0ff */
[----:B------:R-:W-:Y:S01]  /*89c10*/  LOP3.LUT P5, RZ, R250, 0x80000, RZ, 0xc0, !PT ;  /* 0x00080000faff7812 */ /* 0x000fe200078ac0ff */
[----:B------:R-:W4:Y:S08]  /*89c20*/  LDL.LU.64 R162, [R1+0xe10] ;  /* 0x000e100001a27983 */ /* 0x000f300000300a00 */
[----:B------:R-:W-:-:S02]  /*89c30*/  @P1 LOP3.LUT R5, R5, 0x8, RZ, 0xfc, !PT ;  /* 0x0000000805051812 */ /* 0x000fc400078efcff */
[C---:B------:R-:W-:Y:S02]  /*89c40*/  LOP3.LUT P1, RZ, R250.reuse, 0x10000, RZ, 0xc0, !PT ;  /* 0x00010000faff7812 */ /* 0x040fe4000782c0ff */
[----:B------:R-:W-:Y:S02]  /*89c50*/  LOP3.LUT R5, R5, 0xffffffef, RZ, 0xc0, !PT ;  /* 0xffffffef05057812 */ /* 0x000fe400078ec0ff */
[----:B------:R-:W-:Y:S02]  /*89c60*/  LOP3.LUT P4, RZ, R250, 0x40000, RZ, 0xc0, !PT ;  /* 0x00040000faff7812 */ /* 0x000fe4000788c0ff */
[----:B------:R-:W-:Y:S02]  /*89c70*/  PRMT R80, R80, 0x7773, RZ ;  /* 0x0000777350507816 */ /* 0x000fe400000000ff */
[----:B------:R-:W-:-:S05]  /*89c80*/  PRMT R2, R81, 0x7772, RZ ;  /* 0x0000777251027816 */ /* 0x000fca00000000ff */
[----:B------:R-:W-:Y:S02]  /*89c90*/  @P1 LOP3.LUT R5, R5, 0x10, RZ, 0xfc, !PT ;  /* 0x0000001005051812 */ /* 0x000fe400078efcff */
[----:B------:R-:W-:Y:S02]  /*89ca0*/  LOP3.LUT P1, RZ, R250, 0x20000, RZ, 0xc0, !PT ;  /* 0x00020000faff7812 */ /* 0x000fe4000782c0ff */
[----:B------:R-:W-:Y:S01]  /*89cb0*/  PRMT R81, R81, 0x7773, RZ ;  /* 0x0000777351517816 */ /* 0x000fe200000000ff */
[----:B--2---:R0:W-:Y:S04]  /*89cc0*/  @P2 STG.E.U8 desc[UR6][R174.64], R80 ;  /* 0x00000050ae002986 */ /* 0x0041e8000c101106 */
[----:B0-----:R-:W2:Y:S04]  /*89cd0*/  LDL.LU.64 R174, [R1+0xdf0] ;  /* 0x000df00001ae7983 */ /* 0x001ea80000300a00 */
[----:B---3--:R0:W-:Y:S04]  /*89ce0*/  @P3 STG.E.U8 desc[UR6][R176.64], R2 ;  /* 0x00000002b0003986 */ /* 0x0081e8000c101106 */
[----:B----4-:R-:W-:Y:S01]  /*89cf0*/  @P5 STG.E.U8 desc[UR6][R168.64], R81 ;  /* 0x00000051a8005986 */ /* 0x010fe2000c101106 */
[----:B0-----:R-:W-:-:S03]  /*89d00*/  PRMT R2, R82, 0x7772, RZ ;  /* 0x0000777252027816 */ /* 0x001fc600000000ff */
[----:B------:R-:W3:Y:S01]  /*89d10*/  LDL.LU.64 R176, [R1+0xdc8] ;  /* 0x000dc80001b07983 */ /* 0x000ee20000300a00 */
[----:B------:R-:W-:-:S03]  /*89d20*/  PRMT R82, R82, 0x7773, RZ ;  /* 0x0000777352527816 */ /* 0x000fc600000000ff */
[----:B------:R-:W-:Y:S04]  /*89d30*/  @P4 STG.E.U8 desc[UR6][R170.64], R2 ;  /* 0x00000002aa004986 */ /* 0x000fe8000c101106 */
[----:B------:R-:W4:Y:S04]  /*89d40*/  LDL.LU.64 R164, [R1+0xd60] ;  /* 0x000d600001a47983 */ /* 0x000f280000300a00 */
[----:B------:R-:W4:Y:S04]  /*89d50*/  LDL.LU.64 R166, [R1+0xd38] ;  /* 0x000d380001a67983 */ /* 0x000f280000300a00 */
[----:B------:R0:W-:Y:S04]  /*89d60*/  @P1 STG.E.U8 desc[UR6][R76.64], R82 ;  /* 0x000000524c001986 */ /* 0x0001e8000c101106 */
[----:B0-----:R-:W2:Y:S01]  /*89d70*/  LDL.LU.64 R76, [R1+0x1db0] ;  /* 0x001db000014c7983 */ /* 0x001ea20000300a00 */
        /* <DEDUP_REMOVED lines=9> */
[----:B------:R-:W-:-:S04]  /*89e10*/  @P0 LOP3.LUT R5, R5, 0x2, RZ, 0xfc, !PT ;  /* 0x0000000205050812 */ /* 0x000fc800078efcff */
[----:B------:R-:W-:Y:S02]  /*89e20*/  LOP3.LUT P1, RZ, R5, 0x10, RZ, 0xc0, !PT ;  /* 0x0000001005ff7812 */ /* 0x000fe4000782c0ff */
[C---:B------:R-:W-:Y:S02]  /*89e30*/  PRMT R2, R83.reuse, 0x7772, RZ ;  /* 0x0000777253027816 */ /* 0x040fe400000000ff */
[----:B------:R-:W-:-:S09]  /*89e40*/  PRMT R83, R83, 0x7773, RZ ;  /* 0x0000777353537816 */ /* 0x000fd200000000ff */
[----:B------:R0:W-:Y:S01]  /*89e50*/  @P1 STG.E.U8 desc[UR6][R178.64], R2 ;  /* 0x00000002b2001986 */ /* 0x0001e2000c101106 */
[----:B------:R-:W-:-:S03]  /*89e60*/  LOP3.LUT P1, RZ, R5, 0x8, RZ, 0xc0, !PT ;  /* 0x0000000805ff7812 */ /* 0x000fc6000782c0ff */
[----:B0-----:R-:W4:Y:S10]  /*89e70*/  LDL.LU.64 R178, [R1+0xcb8] ;  /* 0x000cb80001b27983 */ /* 0x001f340000300a00 */
[----:B------:R0:W-:Y:S01]  /*89e80*/  @P1 STG.E.U8 desc[UR6][R172.64], R83 ;  /* 0x00000053ac001986 */ /* 0x0001e2000c101106 */
[----:B------:R-:W-:-:S03]  /*89e90*/  LOP3.LUT P1, RZ, R5, 0x4, RZ, 0xc0, !PT ;  /* 0x0000000405ff7812 */ /* 0x000fc6000782c0ff */
[----:B------:R-:W4:Y:S04]  /*89ea0*/  LDL.LU.64 R170, [R1+0xc90] ;  /* 0x000c900001aa7983 */ /* 0x000f280000300a00 */
[----:B0-----:R-:W4:Y:S01]  /*89eb0*/  LDL.LU.64 R172, [R1+0xc28] ;  /* 0x000c280001ac7983 */ /* 0x001f220000300a00 */
[----:B--2---:R-:W-:-:S05]  /*89ec0*/  PRMT R2, R76, 0x7770, RZ ;  /* 0x000077704c027816 */ /* 0x004fca00000000ff */
[----:B------:R0:W-:Y:S04]  /*89ed0*/  @P1 STG.E.U8 desc[UR6][R78.64], R2 ;  /* 0x000000024e001986 */ /* 0x0001e8000c101106 */
[----:B0-----:R-:W2:Y:S01]  /*89ee0*/  LDL.LU.64 R78, [R1+0x1da8] ;  /* 0x001da800014e7983 */ /* 0x001ea20000300a00 */
[C---:B------:R-:W-:Y:S02]  /*89ef0*/  LOP3.LUT P6, RZ, R250.reuse, 0x2000, RZ, 0xc0, !PT ;  /* 0x00002000faff7812 */ /* 0x040fe400078cc0ff */
[----:B------:R-:W-:Y:S02]  /*89f00*/  LOP3.LUT P0, RZ, R250, 0x1000, RZ, 0xc0, !PT ;  /* 0x00001000faff7812 */ /* 0x000fe4000780c0ff */
[----:B------:R-:W-:Y:S02]  /*89f10*/  PRMT R2, R76, 0x7771, RZ ;  /* 0x000077714c027816 */ /* 0x000fe400000000ff */
[----:B------:R-:W-:-:S07]  /*89f20*/  PRMT R3, R77, 0x7770, RZ ;  /* 0x000077704d037816 */ /* 0x000fce00000000ff */
[----:B------:R-:W-:Y:S04]  /*89f30*/  @P6 STG.E.U8 desc[UR6][R162.64], R2 ;  /* 0x00000002a2006986 */ /* 0x000fe8000c101106 */
[----:B------:R0:W-:Y:S01]  /*89f40*/  @P0 STG.E.U8 desc[UR6][R174.64], R3 ;  /* 0x00000003ae000986 */ /* 0x0001e2000c101106 */
[----:B------:R-:W-:Y:S02]  /*89f50*/  LOP3.LUT P0, RZ, R5, 0x2, RZ, 0xc0, !PT ;  /* 0x0000000205ff7812 */ /* 0x000fe4000780c0ff */
[----:B------:R-:W-:Y:S02]  /*89f60*/  PRMT R4, R77, 0x7771, RZ ;  /* 0x000077714d047816 */ /* 0x000fe400000000ff */
[C---:B------:R-:W-:Y:S02]  /*89f70*/  LOP3.LUT P2, RZ, R250.reuse, 0x100, RZ, 0xc0, !PT ;  /* 0x00000100faff7812 */ /* 0x040fe4000784c0ff */
[----:B------:R-:W-:Y:S01]  /*89f80*/  LOP3.LUT P3, RZ, R250, 0x80, RZ, 0xc0, !PT ;  /* 0x00000080faff7812 */ /* 0x000fe2000786c0ff */
[----:B0-----:R-:W4:Y:S06]  /*89f90*/  LDL.LU.64 R174, [R1+0xc00] ;  /* 0x000c000001ae7983 */ /* 0x001f2c0000300a00 */
[----:B---3--:R0:W-:Y:S01]  /*89fa0*/  @P0 STG.E.U8 desc[UR6][R176.64], R4 ;  /* 0x00000004b0000986 */ /* 0x0081e2000c101106 */
[----:B------:R-:W-:-:S03]  /*89fb0*/  LOP3.LUT P0, RZ, R5, 0x1, RZ, 0xc0, !PT ;  /* 0x0000000105ff7812 */ /* 0x000fc6000780c0ff */
[----:B0-----:R-:W3:Y:S01]  /*89fc0*/  LDL.LU.64 R176, [R1+0xba8] ;  /* 0x000ba80001b07983 */ /* 0x001ee20000300a00 */
[----:B--2---:R-:W-:-:S09]  /*89fd0*/  PRMT R5, R78, 0x7770, RZ ;  /* 0x000077704e057816 */ /* 0x004fd200000000ff */
[----:B----4-:R-:W-:Y:S01]  /*89fe0*/  @P0 STG.E.U8 desc[UR6][R164.64], R5 ;  /* 0x00000005a4000986 */ /* 0x010fe2000c101106 */
[----:B------:R-:W-:Y:S02]  /*89ff0*/  LOP3.LUT P0, RZ, R8, 0x80000000, RZ, 0xc0, !PT ;  /* 0x8000000008ff7812 */ /* 0x000fe4000780c0ff */
[----:B------:R-:W-:Y:S02]  /*8a000*/  PRMT R6, R78, 0x7771, RZ ;  /* 0x000077714e067816 */ /* 0x000fe400000000ff */
[C---:B------:R-:W-:Y:S02]  /*8a010*/  PRMT R9, R79.reuse, 0x7770, RZ ;  /* 0x000077704f097816 */ /* 0x040fe400000000ff */
[----:B------:R-:W-:-:S07]  /*8a020*/  PRMT R2, R79, 0x7771, RZ ;  /* 0x000077714f027816 */ /* 0x000fce00000000ff */
[----:B------:R-:W-:Y:S04]  /*8a030*/  @P0 STG.E.U8 desc[UR6][R166.64], R6 ;  /* 0x00000006a6000986 */ /* 0x000fe8000c101106 */
[----:B------:R-:W-:Y:S04]  /*8a040*/  @P2 STG.E.U8 desc[UR6][R168.64], R9 ;  /* 0x00000009a8002986 */ /* 0x000fe8000c101106 */
[----:B------:R0:W-:Y:S04]  /*8a050*/  @P3 STG.E.U8 desc[UR6][R178.64], R2 ;  /* 0x00000002b2003986 */ /* 0x0001e8000c101106 */
[----:B0-----:R-:W2:Y:S01]  /*8a060*/  LDL.LU.64 R178, [R1+0xb80] ;  /* 0x000b800001b27983 */ /* 0x001ea20000300a00 */
[----:B------:R-:W-:-:S02]  /*8a070*/  LOP3.LUT P5, RZ, R250, 0x40, RZ, 0xc0, !PT ;  /* 0x00000040faff7812 */ /* 0x000fc400078ac0ff */
[C---:B------:R-:W-:Y:S02]  /*8a080*/  LOP3.LUT P4, RZ, R250.reuse, 0x20, RZ, 0xc0, !PT ;  /* 0x00000020faff7812 */ /* 0x040fe4000788c0ff */
[C---:B------:R-:W-:Y:S02]  /*8a090*/  LOP3.LUT P1, RZ, R250.reuse, 0x10, RZ, 0xc0, !PT ;  /* 0x00000010faff7812 */ /* 0x040fe4000782c0ff */
[C---:B------:R-:W-:Y:S02]  /*8a0a0*/  LOP3.LUT P6, RZ, R250.reuse, 0x8, RZ, 0xc0, !PT ;  /* 0x00000008faff7812 */ /* 0x040fe400078cc0ff */
[C---:B------:R-:W-:Y:S02]  /*8a0b0*/  LOP3.LUT P0, RZ, R250.reuse, 0x4, RZ, 0xc0, !PT ;  /* 0x00000004faff7812 */ /* 0x040fe4000780c0ff */
[----:B------:R-:W-:Y:S02]  /*8a0c0*/  LOP3.LUT P2, RZ, R250, 0x2, RZ, 0xc0, !PT ;  /* 0x00000002faff7812 */ /* 0x000fe4000784c0ff */
[----:B------:R-:W-:-:S02]  /*8a0d0*/  PRMT R3, R76, 0x7772, RZ ;  /* 0x000077724c037816 */ /* 0x000fc400000000ff */
[----:B------:R-:W-:Y:S02]  /*8a0e0*/  PRMT R76, R76, 0x7773, RZ ;  /* 0x000077734c4c7816 */ /* 0x000fe400000000ff */
[C---:B------:R-:W-:Y:S02]  /*8a0f0*/  PRMT R4, R77.reuse, 0x7772, RZ ;  /* 0x000077724d047816 */ /* 0x040fe400000000ff */
[----:B------:R-:W-:Y:S01]  /*8a100*/  PRMT R77, R77, 0x7773, RZ ;  /* 0x000077734d4d7816 */ /* 0x000fe200000000ff */
[----:B------:R0:W-:Y:S01]  /*8a110*/  @P5 STG.E.U8 desc[UR6][R170.64], R3 ;  /* 0x00000003aa005986 */ /* 0x0001e2000c101106 */
[C---:B------:R-:W-:Y:S02]  /*8a120*/  PRMT R5, R78.reuse, 0x7772, RZ ;  /* 0x000077724e057816 */ /* 0x040fe400000000ff */
[----:B------:R-:W-:Y:S01]  /*8a130*/  PRMT R78, R78, 0x7773, RZ ;  /* 0x000077734e4e7816 */ /* 0x000fe200000000ff */
[----:B------:R1:W-:Y:S04]  /*8a140*/  @P4 STG.E.U8 desc[UR6][R172.64], R76 ;  /* 0x0000004cac004986 */ /* 0x0003e8000c101106 */
[----:B------:R4:W-:Y:S04]  /*8a150*/  @P1 STG.E.U8 desc[UR6][R174.64], R4 ;  /* 0x00000004ae001986 */ /* 0x0009e8000c101106 */
[----:B0-----:R-:W2:Y:S04]  /*8a160*/  LDL.LU.64 R170, [R1+0xb00] ;  /* 0x000b000001aa7983 */ /* 0x001ea80000300a00 */
[----:B-1----:R-:W2:Y:S04]  /*8a170*/  LDL.LU.64 R172, [R1+0x148] ;  /* 0x0001480001ac7983 */ /* 0x002ea80000300a00 */
[----:B---3--:R0:W-:Y:S04]  /*8a180*/  @P6 STG.E.U8 desc[UR6][R176.64], R77 ;  /* 0x0000004db0006986 */ /* 0x0081e8000c101106 */
[----:B----4-:R-:W3:Y:S04]  /*8a190*/  LDL.LU.64 R174, [R1+0x138] ;  /* 0x0001380001ae7983 */ /* 0x010ee80000300a00 */
[----:B0-----:R-:W4:Y:S04]  /*8a1a0*/  LDL.LU.64 R176, [R1+0x130] ;  /* 0x0001300001b07983 */ /* 0x001f280000300a00 */
[----:B------:R-:W4:Y:S04]  /*8a1b0*/  LDL.LU.64 R160, [R1+0x128] ;  /* 0x0001280001a07983 */ /* 0x000f280000300a00 */
[----:B------:R-:W4:Y:S04]  /*8a1c0*/  LDL.LU.64 R162, [R1+0x120] ;  /* 0x0001200001a27983 */ /* 0x000f280000300a00 */
[----:B--2---:R-:W-:Y:S04]  /*8a1d0*/  @P0 STG.E.U8 desc[UR6][R178.64], R5 ;  /* 0x00000005b2000986 */ /* 0x004fe8000c101106 */
[----:B------:R0:W-:Y:S04]  /*8a1e0*/  @P2 STG.E.U8 desc[UR6][R72.64], R78 ;  /* 0x0000004e48002986 */ /* 0x0001e8000c101106 */
[----:B0-----:R-:W2:Y:S01]  /*8a1f0*/  LDL.LU.64 R72, [R1+0x1da0] ;  /* 0x001da00001487983 */ /* 0x001ea20000300a00 */
[----:B------:R-:W-:-:S02]  /*8a200*/  LOP3.LUT P4, RZ, R251, 0x8000000, RZ, 0xc0, !PT ;  /* 0x08000000fbff7812 */ /* 0x000fc4000788c0ff */
[----:B------:R-:W-:Y:S01]  /*8a210*/  LOP3.LUT P3, RZ, R250, 0x1, RZ, 0xc0, !PT ;  /* 0x00000001faff7812 */ /* 0x000fe2000786c0ff */
[----:B------:R-:W4:Y:S01]  /*8a220*/  LDL.LU.64 R178, [R1+0x118] ;  /* 0x0001180001b27983 */ /* 0x000f220000300a00 */
[----:B------:R-:W-:Y:S02]  /*8a230*/  P2R R76, PR, RZ, 0x10 ;  /* 0x00000010ff4c7803 */ /* 0x000fe40000000000 */
[C---:B------:R-:W-:Y:S01]  /*8a240*/  LOP3.LUT P4, RZ, R251.reuse, 0x10000000, RZ, 0xc0, !PT ;  /* 0x10000000fbff7812 */ /* 0x040fe2000788c0ff */
[----:B------:R-:W4:Y:S03]  /*8a250*/  LDL.LU.64 R164, [R1+0x110] ;  /* 0x0001100001a47983 */ /* 0x000f260000300a00 */
[----:B------:R-:W-:Y:S01]  /*8a260*/  P2R R9, PR, RZ, 0x10 ;  /* 0x00000010ff097803 */ /* 0x000fe20000000000 */
[----:B------:R-:W4:Y:S01]  /*8a270*/  LDL.LU.64 R166, [R1+0x108] ;  /* 0x0001080001a67983 */ /* 0x000f220000300a00 */
[----:B------:R-:W-:-:S02]  /*8a280*/  LOP3.LUT P4, RZ, R251, 0x20000000, RZ, 0xc0, !PT ;  /* 0x20000000fbff7812 */ /* 0x000fc4000788c0ff */
[C---:B------:R-:W-:Y:S01]  /*8a290*/  LOP3.LUT P5, RZ, R251.reuse, 0x80000000, RZ, 0xc0, !PT ;  /* 0x80000000fbff7812 */ /* 0x040fe200078ac0ff */
[----:B------:R-:W4:Y:S01]  /*8a2a0*/  LDL.LU.64 R168, [R1+0x100] ;  /* 0x0001000001a87983 */ /* 0x000f220000300a00 */
[----:B------:R-:W-:Y:S02]  /*8a2b0*/  P2R R6, PR, RZ, 0x10 ;  /* 0x00000010ff067803 */ /* 0x000fe40000000000 */
[----:B------:R-:W-:Y:S02]  /*8a2c0*/  LOP3.LUT P4, RZ, R251, 0x40000000, RZ, 0xc0, !PT ;  /* 0x40000000fbff7812 */ /* 0x000fe4000788c0ff */
[C---:B------:R-:W-:Y:S02]  /*8a2d0*/  PRMT R2, R79.reuse, 0x7772, RZ ;  /* 0x000077724f027816 */ /* 0x040fe400000000ff */
[----:B------:R-:W-:-:S03]  /*8a2e0*/  PRMT R79, R79, 0x7773, RZ ;  /* 0x000077734f4f7816 */ /* 0x000fc600000000ff */
[----:B------:R-:W-:Y:S04]  /*8a2f0*/  @P3 STG.E.U8 desc[UR6][R170.64], R2 ;  /* 0x00000002aa003986 */ /* 0x000fe8000c101106 */
[----:B------:R-:W-:Y:S01]  /*8a300*/  @P5 STG.E.U8 desc[UR6][R172.64], R79 ;  /* 0x0000004fac005986 */ /* 0x000fe2000c101106 */
[----:B--2---:R-:W-:-:S05]  /*8a310*/  PRMT R3, R72, 0x7770, RZ ;  /* 0x0000777048037816 */ /* 0x004fca00000000ff */
[----:B------:R0:W-:Y:S04]  /*8a320*/  @P4 STG.E.U8 desc[UR6][R74.64], R3 ;  /* 0x000000034a004986 */ /* 0x0001e8000c101106 */
[----:B0-----:R-:W2:Y:S01]  /*8a330*/  LDL.LU.64 R74, [R1+0x1d98] ;  /* 0x001d9800014a7983 */ /* 0x001ea20000300a00 */
[----:B------:R-:W-:Y:S02]  /*8a340*/  ISETP.NE.AND P4, PT, R6, RZ, PT ;  /* 0x000000ff0600720c */ /* 0x000fe40003f85270 */
[----:B------:R-:W-:Y:S01]  /*8a350*/  PRMT R4, R72, 0x7771, RZ ;  /* 0x0000777148047816 */ /* 0x000fe200000000ff */
[----:B------:R-:W2:Y:S01]  /*8a360*/  LDL.LU.64 R170, [R1+0xf8] ;  /* 0x0000f80001aa7983 */ /* 0x000ea20000300a00 */
[----:B------:R-:W-:Y:S02]  /*8a370*/  LOP3.LUT P6, RZ, R251, 0x400000, RZ, 0xc0, !PT ;  /* 0x00400000fbff7812 */ /* 0x000fe400078cc0ff */
[----:B------:R-:W-:Y:S01]  /*8a380*/  PRMT R5, R73, 0x7770, RZ ;  /* 0x0000777049057816 */ /* 0x000fe200000000ff */
[----:B------:R-:W2:Y:S06]  /*8a390*/  LDL.LU.64 R172, [R1+0xf0] ;  /* 0x0000f00001ac7983 */ /* 0x000eac0000300a00 */
[----:B---3--:R0:W-:Y:S01]  /*8a3a0*/  @P4 STG.E.U8 desc[UR6][R174.64], R4 ;  /* 0x00000004ae004986 */ /* 0x0081e2000c101106 */
[----:B------:R-:W-:-:S02]  /*8a3b0*/  ISETP.NE.AND P4, PT, R9, RZ, PT ;  /* 0x000000ff0900720c */ /* 0x000fc40003f85270 */
[----:B------:R-:W-:Y:S02]  /*8a3c0*/  P2R R81, PR, RZ, 0x40 ;  /* 0x00000040ff517803 */ /* 0x000fe40000000000 */
[----:B------:R-:W-:-:S04]  /*8a3d0*/  LOP3.LUT P6, RZ, R251, 0x800000, RZ, 0xc0, !PT ;  /* 0x00800000fbff7812 */ /* 0x000fc800078cc0ff */
[----:B------:R-:W-:Y:S02]  /*8a3e0*/  P2R R80, PR, RZ, 0x40 ;  /* 0x00000040ff507803 */ /* 0x000fe40000000000 */
[C---:B------:R-:W-:Y:S01]  /*8a3f0*/  LOP3.LUT P6, RZ, R251.reuse, 0x1000000, RZ, 0xc0, !PT ;  /* 0x01000000fbff7812 */ /* 0x040fe200078cc0ff */
[----:B0-----:R-:W3:Y:S01]  /*8a400*/  LDL.LU.64 R174, [R1+0xe8] ;  /* 0x0000e80001ae7983 */ /* 0x001ee20000300a00 */
[----:B------:R-:W-:-:S03]  /*8a410*/  LOP3.LUT P1, RZ, R251, 0x4000000, RZ, 0xc0, !PT ;  /* 0x04000000fbff7812 */ /* 0x000fc6000782c0ff */
[----:B----4-:R0:W-:Y:S01]  /*8a420*/  @P4 STG.E.U8 desc[UR6][R176.64], R5 ;  /* 0x00000005b0004986 */ /* 0x0101e2000c101106 */
[----:B------:R-:W-:Y:S02]  /*8a430*/  ISETP.NE.AND P4, PT, R76, RZ, PT ;  /* 0x000000ff4c00720c */ /* 0x000fe40003f85270 */
[----:B------:R-:W-:Y:S02]  /*8a440*/  P2R R77, PR, RZ, 0x40 ;  /* 0x00000040ff4d7803 */ /* 0x000fe40000000000 */
[----:B------:R-:W-:Y:S02]  /*8a450*/  LOP3.LUT P6, RZ, R251, 0x2000000, RZ, 0xc0, !PT ;  /* 0x02000000fbff7812 */ /* 0x000fe400078cc0ff */
[----:B------:R-:W-:Y:S01]  /*8a460*/  PRMT R6, R73, 0x7771, RZ ;  /* 0x0000777149067816 */ /* 0x000fe200000000ff */
[----:B0-----:R-:W4:Y:S06]  /*8a470*/  LDL.LU.64 R176, [R1+0xe0] ;  /* 0x0000e00001b07983 */ /* 0x001f2c0000300a00 */
[----:B------:R-:W-:Y:S01]  /*8a480*/  @P4 STG.E.U8 desc[UR6][R160.64], R6 ;  /* 0x00000006a0004986 */ /* 0x000fe2000c101106 */
[----:B--2---:R-:W-:-:S02]  /*8a490*/  PRMT R2, R74, 0x7770, RZ ;  /* 0x000077704a027816 */ /* 0x004fc400000000ff */
[----:B------:R-:W-:-:S03]  /*8a4a0*/  PRMT R9, R74, 0x7771, RZ ;  /* 0x000077714a097816 */ /* 0x000fc600000000ff */
[----:B------:R-:W-:Y:S04]  /*8a4b0*/  @P1 STG.E.U8 desc[UR6][R162.64], R2 ;  /* 0x00000002a2001986 */ /* 0x000fe8000c101106 */
[----:B------:R0:W-:Y:S04]  /*8a4c0*/  @P6 STG.E.U8 desc[UR6][R178.64], R9 ;  /* 0x00000009b2006986 */ /* 0x0001e8000c101106 */
[----:B0-----:R-:W2:Y:S01]  /*8a4d0*/  LDL.LU.64 R178, [R1+0xd8] ;  /* 0x0000d80001b27983 */ /* 0x001ea20000300a00 */
[----:B------:R-:W-:Y:S02]  /*8a4e0*/  ISETP.NE.AND P6, PT, R77, RZ, PT ;  /* 0x000000ff4d00720c */ /* 0x000fe40003fc5270 */
[----:B------:R-:W-:-:S02]  /*8a4f0*/  PRMT R3, R75, 0x7770, RZ ;  /* 0x000077704b037816 */ /* 0x000fc400000000ff */
[----:B------:R-:W-:-:S09]  /*8a500*/  PRMT R4, R75, 0x7771, RZ ;  /* 0x000077714b047816 */ /* 0x000fd200000000ff */
[----:B------:R0:W-:Y:S01]  /*8a510*/  @P6 STG.E.U8 desc[UR6][R164.64], R3 ;  /* 0x00000003a4006986 */ /* 0x0001e2000c101106 */
[----:B------:R-:W-:Y:S02]  /*8a520*/  ISETP.NE.AND P6, PT, R80, RZ, PT ;  /* 0x000000ff5000720c */ /* 0x000fe40003fc5270 */
[C---:B------:R-:W-:Y:S02]  /*8a530*/  LOP3.LUT P0, RZ, R251.reuse, 0x200000, RZ, 0xc0, !PT ;  /* 0x00200000fbff7812 */ /* 0x040fe4000780c0ff */
[C---:B------:R-:W-:Y:S02]  /*8a540*/  LOP3.LUT P2, RZ, R251.reuse, 0x100000, RZ, 0xc0, !PT ;  /* 0x00100000fbff7812 */ /* 0x040fe4000784c0ff */
[C---:B------:R-:W-:Y:S02]  /*8a550*/  LOP3.LUT P3, RZ, R251.reuse, 0x80000, RZ, 0xc0, !PT ;  /* 0x00080000fbff7812 */ /* 0x040fe4000786c0ff */
[----:B------:R-:W-:-:S05]  /*8a560*/  LOP3.LUT P5, RZ, R251, 0x40000, RZ, 0xc0, !PT ;  /* 0x00040000fbff7812 */ /* 0x000fca00078ac0ff */
[----:B------:R1:W-:Y:S01]  /*8a570*/  @P6 STG.E.U8 desc[UR6][R166.64], R4 ;  /* 0x00000004a6006986 */ /* 0x0003e2000c101106 */
[----:B------:R-:W-:Y:S02]  /*8a580*/  ISETP.NE.AND P6, PT, R81, RZ, PT ;  /* 0x000000ff5100720c */ /* 0x000fe40003fc5270 */
[C---:B------:R-:W-:Y:S02]  /*8a590*/  LOP3.LUT P4, RZ, R251.reuse, 0x20000, RZ, 0xc0, !PT ;  /* 0x00020000fbff7812 */ /* 0x040fe4000788c0ff */
[----:B------:R-:W-:Y:S02]  /*8a5a0*/  LOP3.LUT P1, RZ, R251, 0x10000, RZ, 0xc0, !PT ;  /* 0x00010000fbff7812 */ /* 0x000fe4000782c0ff */
[C---:B------:R-:W-:Y:S02]  /*8a5b0*/  PRMT R5, R72.reuse, 0x7772, RZ ;  /* 0x0000777248057816 */ /* 0x040fe400000000ff */
[----:B------:R-:W-:Y:S02]  /*8a5c0*/  PRMT R72, R72, 0x7773, RZ ;  /* 0x0000777348487816 */ /* 0x000fe400000000ff */
[----:B------:R-:W-:-:S02]  /*8a5d0*/  PRMT R2, R73, 0x7772, RZ ;  /* 0x0000777249027816 */ /* 0x000fc400000000ff */
[----:B------:R-:W-:Y:S01]  /*8a5e0*/  PRMT R73, R73, 0x7773, RZ ;  /* 0x0000777349497816 */ /* 0x000fe200000000ff */
[----:B------:R-:W-:Y:S01]  /*8a5f0*/  @P6 STG.E.U8 desc[UR6][R168.64], R5 ;  /* 0x00000005a8006986 */ /* 0x000fe2000c101106 */
[C---:B0-----:R-:W-:Y:S02]  /*8a600*/  PRMT R3, R74.reuse, 0x7772, RZ ;  /* 0x000077724a037816 */ /* 0x041fe400000000ff */
[----:B------:R-:W-:Y:S01]  /*8a610*/  PRMT R74, R74, 0x7773, RZ ;  /* 0x000077734a4a7816 */ /* 0x000fe200000000ff */
[----:B------:R-:W-:Y:S01]  /*8a620*/  @P0 STG.E.U8 desc[UR6][R170.64], R72 ;  /* 0x00000048aa000986 */ /* 0x000fe2000c101106 */
[----:B-1----:R-:W-:-:S03]  /*8a630*/  PRMT R4, R75, 0x7772, RZ ;  /* 0x000077724b047816 */ /* 0x002fc600000000ff */
[----:B------:R0:W-:Y:S04]  /*8a640*/  @P2 STG.E.U8 desc[UR6][R172.64], R2 ;  /* 0x00000002ac002986 */ /* 0x0001e8000c101106 */
[----:B---3--:R1:W-:Y:S04]  /*8a650*/  @P3 STG.E.U8 desc[UR6][R174.64], R73 ;  /* 0x00000049ae003986 */ /* 0x0083e8000c101106 */
[----:B----4-:R3:W-:Y:S04]  /*8a660*/  @P5 STG.E.U8 desc[UR6][R176.64], R3 ;  /* 0x00000003b0005986 */ /* 0x0107e8000c101106 */
[----:B0-----:R-:W4:Y:S04]  /*8a670*/  LDL.LU.64 R172, [R1+0xc8] ;  /* 0x0000c80001ac7983 */ /* 0x001f280000300a00 */
[----:B-1----:R-:W4:Y:S04]  /*8a680*/  LDL.LU.64 R174, [R1+0xc0] ;  /* 0x0000c00001ae7983 */ /* 0x002f280000300a00 */
[----:B---3--:R-:W3:Y:S04]  /*8a690*/  LDL.LU.64 R176, [R1+0xb0] ;  /* 0x0000b00001b07983 */ /* 0x008ee80000300a00 */
[----:B--2---:R0:W-:Y:S04]  /*8a6a0*/  @P4 STG.E.U8 desc[UR6][R178.64], R74 ;  /* 0x0000004ab2004986 */ /* 0x0041e8000c101106 */
[----:B------:R1:W-:Y:S04]  /*8a6b0*/  @P1 STG.E.U8 desc[UR6][R68.64], R4 ;  /* 0x0000000444001986 */ /* 0x0003e8000c101106 */
[----:B0-----:R-:W2:Y:S04]  /*8a6c0*/  LDL.LU.64 R178, [R1+0xa8] ;  /* 0x0000a80001b27983 */ /* 0x001ea80000300a00 */
[----:B-1----:R-:W3:Y:S01]  /*8a6d0*/  LDL.LU.64 R68, [R1+0x1d90] ;  /* 0x001d900001447983 */ /* 0x002ee20000300a00 */
[----:B------:R-:W-:-:S02]  /*8a6e0*/  LOP3.LUT P6, RZ, R251, 0x8000, RZ, 0xc0, !PT ;  /* 0x00008000fbff7812 */ /* 0x000fc400078cc0ff */
[C---:B------:R-:W-:Y:S01]  /*8a6f0*/  LOP3.LUT P0, RZ, R251.reuse, 0x4000, RZ, 0xc0, !PT ;  /* 0x00004000fbff7812 */ /* 0x040fe2000780c0ff */
[----:B------:R-:W2:Y:S01]  /*8a700*/  LDL.LU.64 R160, [R1+0xa0] ;  /* 0x0000a00001a07983 */ /* 0x000ea20000300a00 */
[----:B------:R-:W-:Y:S02]  /*8a710*/  LOP3.LUT P2, RZ, R251, 0x2000, RZ, 0xc0, !PT ;  /* 0x00002000fbff7812 */ /* 0x000fe4000784c0ff */
[----:B------:R-:W-:Y:S01]  /*8a720*/  PRMT R75, R75, 0x7773, RZ ;  /* 0x000077734b4b7816 */ /* 0x000fe200000000ff */
[----:B------:R-:W2:Y:S04]  /*8a730*/  LDL.LU.64 R162, [R1+0x98] ;  /* 0x0000980001a27983 */ /* 0x000ea80000300a00 */
[----:B------:R-:W2:Y:S04]  /*8a740*/  LDL.LU.64 R170, [R1+0x90] ;  /* 0x0000900001aa7983 */ /* 0x000ea80000300a00 */
[----:B------:R-:W2:Y:S04]  /*8a750*/  LDL.LU.64 R164, [R1+0x88] ;  /* 0x0000880001a47983 */ /* 0x000ea80000300a00 */
[----:B----4-:R0:W-:Y:S04]  /*8a760*/  @P6 STG.E.U8 desc[UR6][R172.64], R75 ;  /* 0x0000004bac006986 */ /* 0x0101e8000c101106 */
[----:B0-----:R-:W4:Y:S04]  /*8a770*/  LDL.LU.64 R172, [R1+0x80] ;  /* 0x0000800001ac7983 */ /* 0x001f280000300a00 */
[----:B------:R-:W4:Y:S01]  /*8a780*/  LDL.LU.64 R166, [R1+0x78] ;  /* 0x0000780001a67983 */ /* 0x000f220000300a00 */
[----:B------:R-:W-:-:S04]  /*8a790*/  LOP3.LUT P5, RZ, R251, 0x100, RZ, 0xc0, !PT ;  /* 0x00000100fbff7812 */ /* 0x000fc800078ac0ff */
[----:B------:R-:W-:Y:S02]  /*8a7a0*/  P2R R73, PR, RZ, 0x20 ;  /* 0x00000020ff497803 */ /* 0x000fe40000000000 */
[----:B------:R-:W-:-:S04]  /*8a7b0*/  LOP3.LUT P5, RZ, R251, 0x200, RZ, 0xc0, !PT ;  /* 0x00000200fbff7812 */ /* 0x000fc800078ac0ff */
[----:B------:R-:W-:Y:S02]  /*8a7c0*/  P2R R72, PR, RZ, 0x20 ;  /* 0x00000020ff487803 */ /* 0x000fe40000000000 */
[C---:B------:R-:W-:Y:S02]  /*8a7d0*/  LOP3.LUT P5, RZ, R251.reuse, 0x400, RZ, 0xc0, !PT ;  /* 0x00000400fbff7812 */ /* 0x040fe400078ac0ff */
[C---:B------:R-:W-:Y:S02]  /*8a7e0*/  LOP3.LUT P3, RZ, R251.reuse, 0x1000, RZ, 0xc0, !PT ;  /* 0x00001000fbff7812 */ /* 0x040fe4000786c0ff */
[----:B------:R-:W-:Y:S02]  /*8a7f0*/  P2R R9, PR, RZ, 0x20 ;  /* 0x00000020ff097803 */ /* 0x000fe40000000000 */
[----:B------:R-:W-:Y:S02]  /*8a800*/  LOP3.LUT P5, RZ, R251, 0x800, RZ, 0xc0, !PT ;  /* 0x00000800fbff7812 */ /* 0x000fe400078ac0ff */
[----:B---3--:R-:W-:-:S02]  /*8a810*/  PRMT R2, R68, 0x7770, RZ ;  /* 0x0000777044027816 */ /* 0x008fc400000000ff */
[----:B------:R-:W-:-:S03]  /*8a820*/  PRMT R5, R68, 0x7771, RZ ;  /* 0x0000777144057816 */ /* 0x000fc600000000ff */
[----:B------:R-:W-:Y:S04]  /*8a830*/  @P0 STG.E.U8 desc[UR6][R174.64], R2 ;  /* 0x00000002ae000986 */ /* 0x000fe8000c101106 */
[----:B------:R0:W-:Y:S04]  /*8a840*/  @P2 STG.E.U8 desc[UR6][R70.64], R5 ;  /* 0x0000000546002986 */ /* 0x0001e8000c101106 */
[----:B0-----:R-:W3:Y:S04]  /*8a850*/  LDL.LU.64 R70, [R1+0x1d88] ;  /* 0x001d880001467983 */ /* 0x001ee80000300a00 */
[----:B------:R-:W4:Y:S01]  /*8a860*/  LDL.LU.64 R168, [R1+0x70] ;  /* 0x0000700001a87983 */ /* 0x000f220000300a00 */
[----:B------:R-:W-:-:S02]  /*8a870*/  PRMT R3, R69, 0x7770, RZ ;  /* 0x0000777045037816 */ /* 0x000fc400000000ff */
[----:B------:R-:W-:Y:S01]  /*8a880*/  PRMT R6, R69, 0x7771, RZ ;  /* 0x0000777145067816 */ /* 0x000fe200000000ff */
[----:B------:R-:W4:Y:S04]  /*8a890*/  LDL.LU.64 R174, [R1+0x68] ;  /* 0x0000680001ae7983 */ /* 0x000f280000300a00 */
[----:B------:R0:W-:Y:S04]  /*8a8a0*/  @P3 STG.E.U8 desc[UR6][R176.64], R3 ;  /* 0x00000003b0003986 */ /* 0x0001e8000c101106 */
[----:B--2---:R1:W-:Y:S04]  /*8a8b0*/  @P5 STG.E.U8 desc[UR6][R178.64], R6 ;  /* 0x00000006b2005986 */ /* 0x0043e8000c101106 */
[----:B0-----:R-:W2:Y:S04]  /*8a8c0*/  LDL.LU.64 R176, [R1+0x60] ;  /* 0x0000600001b07983 */ /* 0x001ea80000300a00 */
[----:B-1----:R-:W2:Y:S01]  /*8a8d0*/  LDL.LU.64 R178, [R1+0x58] ;  /* 0x0000580001b27983 */ /* 0x002ea20000300a00 */
[----:B------:R-:W-:-:S02]  /*8a8e0*/  ISETP.NE.AND P5, PT, R9, RZ, PT ;  /* 0x000000ff0900720c */ /* 0x000fc40003fa5270 */
        /* <DEDUP_REMOVED lines=8> */
[----:B------:R-:W-:-:S02]  /*8a970*/  PRMT R3, R68, 0x7772, RZ ;  /* 0x0000777244037816 */ /* 0x000fc400000000ff */
[----:B------:R-:W-:Y:S02]  /*8a980*/  PRMT R68, R68, 0x7773, RZ ;  /* 0x0000777344447816 */ /* 0x000fe400000000ff */
[C---:B------:R-:W-:Y:S02]  /*8a990*/  LOP3.LUT P6, RZ, R251.reuse, 0x4, RZ, 0xc0, !PT ;  /* 0x00000004fbff7812 */ /* 0x040fe400078cc0ff */
[C---:B------:R-:W-:Y:S02]  /*8a9a0*/  LOP3.LUT P0, RZ, R251.reuse, 0x2, RZ, 0xc0, !PT ;  /* 0x00000002fbff7812 */ /* 0x040fe4000780c0ff */
[----:B------:R-:W-:Y:S02]  /*8a9b0*/  LOP3.LUT P2, RZ, R251, 0x1, RZ, 0xc0, !PT ;  /* 0x00000001fbff7812 */ /* 0x000fe4000784c0ff */
[----:B---3--:R-:W-:-:S05]  /*8a9c0*/  PRMT R4, R70, 0x7770, RZ ;  /* 0x0000777046047816 */ /* 0x008fca00000000ff */
[----:B------:R0:W-:Y:S01]  /*8a9d0*/  @P5 STG.E.U8 desc[UR6][R160.64], R4 ;  /* 0x00000004a0005986 */ /* 0x0001e2000c101106 */
[----:B------:R-:W-:Y:S02]  /*8a9e0*/  ISETP.NE.AND P5, PT, R72, RZ, PT ;  /* 0x000000ff4800720c */ /* 0x000fe40003fa5270 */
[----:B------:R-:W-:Y:S02]  /*8a9f0*/  PRMT R9, R70, 0x7771, RZ ;  /* 0x0000777146097816 */ /* 0x000fe400000000ff */
[----:B------:R-:W-:-:S09]  /*8aa00*/  PRMT R2, R71, 0x7770, RZ ;  /* 0x0000777047027816 */ /* 0x000fd200000000ff */
[----:B------:R-:W-:Y:S01]  /*8aa10*/  @P5 STG.E.U8 desc[UR6][R162.64], R9 ;  /* 0x00000009a2005986 */ /* 0x000fe2000c101106 */
[----:B------:R-:W-:Y:S02]  /*8aa20*/  ISETP.NE.AND P5, PT, R73, RZ, PT ;  /* 0x000000ff4900720c */ /* 0x000fe40003fa5270 */
[----:B------:R-:W-:-:S11]  /*8aa30*/  PRMT R5, R71, 0x7771, RZ ;  /* 0x0000777147057816 */ /* 0x000fd600000000ff */
[----:B------:R1:W-:Y:S04]  /*8aa40*/  @P5 STG.E.U8 desc[UR6][R170.64], R2 ;  /* 0x00000002aa005986 */ /* 0x0003e8000c101106 */
[----:B------:R-:W-:Y:S04]  /*8aa50*/  @P4 STG.E.U8 desc[UR6][R164.64], R5 ;  /* 0x00000005a4004986 */ /* 0x000fe8000c101106 */
[----:B----4-:R3:W-:Y:S01]  /*8aa60*/  @P1 STG.E.U8 desc[UR6][R172.64], R3 ;  /* 0x00000003ac001986 */ /* 0x0107e2000c101106 */
[----:B------:R-:W-:Y:S02]  /*8aa70*/  ISETP.NE.AND P1, PT, R74, RZ, PT ;  /* 0x000000ff4a00720c */ /* 0x000fe40003f25270 */
[----:B0-----:R-:W-:Y:S01]  /*8aa80*/  PRMT R4, R69, 0x7772, RZ ;  /* 0x0000777245047816 */ /* 0x001fe200000000ff */
[----:B-1----:R-:W4:Y:S10]  /*8aa90*/  LDL.LU.64 R170, [R1+0x48] ;  /* 0x0000480001aa7983 */ /* 0x002f340000300a00 */
[----:B------:R-:W-:Y:S01]  /*8aaa0*/  @P1 STG.E.U8 desc[UR6][R166.64], R68 ;  /* 0x00000044a6001986 */ /* 0x000fe2000c101106 */
[----:B------:R-:W-:-:S02]  /*8aab0*/  ISETP.NE.AND P1, PT, R76, RZ, PT ;  /* 0x000000ff4c00720c */ /* 0x000fc40003f25270 */
[----:B------:R-:W-:Y:S01]  /*8aac0*/  PRMT R69, R69, 0x7773, RZ ;  /* 0x0000777345457816 */ /* 0x000fe200000000ff */
[----:B---3--:R-:W3:Y:S10]  /*8aad0*/  LDL.LU.64 R172, [R1+0x40] ;  /* 0x0000400001ac7983 */ /* 0x008ef40000300a00 */
[----:B------:R-:W-:Y:S01]  /*8aae0*/  @P1 STG.E.U8 desc[UR6][R168.64], R4 ;  /* 0x00000004a8001986 */ /* 0x000fe2000c101106 */
[----:B------:R-:W-:-:S02]  /*8aaf0*/  ISETP.NE.AND P1, PT, R77, RZ, PT ;  /* 0x000000ff4d00720c */ /* 0x000fc40003f25270 */
[C---:B------:R-:W-:Y:S02]  /*8ab00*/  PRMT R2, R70.reuse, 0x7772, RZ ;  /* 0x0000777246027816 */ /* 0x040fe400000000ff */
[----:B------:R-:W-:Y:S02]  /*8ab10*/  PRMT R70, R70, 0x7773, RZ ;  /* 0x0000777346467816 */ /* 0x000fe400000000ff */
[----:B------:R-:W-:-:S07]  /*8ab20*/  PRMT R3, R71, 0x7772, RZ ;  /* 0x0000777247037816 */ /* 0x000fce00000000ff */
[----:B------:R0:W-:Y:S04]  /*8ab30*/  @P1 STG.E.U8 desc[UR6][R174.64], R69 ;  /* 0x00000045ae001986 */ /* 0x0001e8000c101106 */
[----:B--2---:R1:W-:Y:S04]  /*8ab40*/  @P6 STG.E.U8 desc[UR6][R176.64], R2 ;  /* 0x00000002b0006986 */ /* 0x0043e8000c101106 */
[----:B------:R2:W-:Y:S04]  /*8ab50*/  @P0 STG.E.U8 desc[UR6][R178.64], R70 ;  /* 0x00000046b2000986 */ /* 0x0005e8000c101106 */
[----:B0-----:R-:W3:Y:S04]  /*8ab60*/  LDL.LU.64 R174, [R1+0x30] ;  /* 0x0000300001ae7983 */ /* 0x001ee80000300a00 */
[----:B-1----:R-:W3:Y:S04]  /*8ab70*/  LDL.LU.64 R176, [R1+0x28] ;  /* 0x0000280001b07983 */ /* 0x002ee80000300a00 */
[----:B--2---:R-:W2:Y:S04]  /*8ab80*/  LDL.LU.64 R178, [R1+0x20] ;  /* 0x0000200001b27983 */ /* 0x004ea80000300a00 */
[----:B------:R0:W-:Y:S04]  /*8ab90*/  @P2 STG.E.U8 desc[UR6][R64.64], R3 ;  /* 0x0000000340002986 */ /* 0x0001e8000c101106 */
[----:B0-----:R-:W3:Y:S01]  /*8aba0*/  LDL.LU.64 R64, [R1+0x1d80] ;  /* 0x001d800001407983 */ /* 0x001ee20000300a00 */
[----:B------:R-:W-:-:S02]  /*8abb0*/  LOP3.LUT P3, RZ, R252, 0x80000000, RZ, 0xc0, !PT ;  /* 0x80000000fcff7812 */ /* 0x000fc4000786c0ff */
[C---:B------:R-:W-:Y:S02]  /*8abc0*/  LOP3.LUT P5, RZ, R252.reuse, 0x40000000, RZ, 0xc0, !PT ;  /* 0x40000000fcff7812 */ /* 0x040fe400078ac0ff */
[----:B------:R-:W-:Y:S02]  /*8abd0*/  LOP3.LUT P4, RZ, R252, 0x20000000, RZ, 0xc0, !PT ;  /* 0x20000000fcff7812 */ /* 0x000fe4000788c0ff */
[----:B------:R-:W-:-:S07]  /*8abe0*/  PRMT R71, R71, 0x7773, RZ ;  /* 0x0000777347477816 */ /* 0x000fce00000000ff */
[----:B----4-:R-:W-:Y:S01]  /*8abf0*/  @P3 STG.E.U8 desc[UR6][R170.64], R71 ;  /* 0x00000047aa003986 */ /* 0x010fe2000c101106 */
[C---:B---3--:R-:W-:Y:S02]  /*8ac00*/  PRMT R4, R64.reuse, 0x7770, RZ ;  /* 0x0000777040047816 */ /* 0x048fe400000000ff */
[----:B------:R-:W-:-:S03]  /*8ac10*/  PRMT R5, R64, 0x7771, RZ ;  /* 0x0000777140057816 */ /* 0x000fc600000000ff */
[----:B------:R-:W-:Y:S04]  /*8ac20*/  @P5 STG.E.U8 desc[UR6][R172.64], R4 ;  /* 0x00000004ac005986 */ /* 0x000fe8000c101106 */
[----:B------:R0:W-:Y:S04]  /*8ac30*/  @P4 STG.E.U8 desc[UR6][R66.64], R5 ;  /* 0x0000000542004986 */ /* 0x0001e8000c101106 */
[----:B0-----:R-:W3:Y:S01]  /*8ac40*/  LDL.LU.64 R66, [R1+0x1d78] ;  /* 0x001d780001427983 */ /* 0x001ee20000300a00 */
[----:B------:R-:W-:-:S04]  /*8ac50*/  LOP3.LUT P3, RZ, R252, 0x200000, RZ, 0xc0, !PT ;  /* 0x00200000fcff7812 */ /* 0x000fc8000786c0ff */
[----:B------:R-:W-:Y:S02]  /*8ac60*/  P2R R70, PR, RZ, 0x8 ;  /* 0x00000008ff467803 */ /* 0x000fe40000000000 */
[C---:B------:R-:W-:Y:S02]  /*8ac70*/  LOP3.LUT P3, RZ, R252.reuse, 0x400000, RZ, 0xc0, !PT ;  /* 0x00400000fcff7812 */ /* 0x040fe4000786c0ff */
[C---:B------:R-:W-:Y:S02]  /*8ac80*/  LOP3.LUT P1, RZ, R252.reuse, 0x10000000, RZ, 0xc0, !PT ;  /* 0x10000000fcff7812 */ /* 0x040fe4000782c0ff */
[----:B------:R-:W-:Y:S02]  /*8ac90*/  P2R R69, PR, RZ, 0x8 ;  /* 0x00000008ff457803 */ /* 0x000fe40000000000 */
[C---:B------:R-:W-:Y:S02]  /*8aca0*/  LOP3.LUT P3, RZ, R252.reuse, 0x800000, RZ, 0xc0, !PT ;  /* 0x00800000fcff7812 */ /* 0x040fe4000786c0ff */
[----:B------:R-:W-:-:S02]  /*8acb0*/  LOP3.LUT P6, RZ, R252, 0x8000000, RZ, 0xc0, !PT ;  /* 0x08000000fcff7812 */ /* 0x000fc400078cc0ff */
[C---:B------:R-:W-:Y:S02]  /*8acc0*/  LOP3.LUT P0, RZ, R252.reuse, 0x4000000, RZ, 0xc0, !PT ;  /* 0x04000000fcff7812 */ /* 0x040fe4000780c0ff */
[C---:B------:R-:W-:Y:S02]  /*8acd0*/  LOP3.LUT P2, RZ, R252.reuse, 0x2000000, RZ, 0xc0, !PT ;  /* 0x02000000fcff7812 */ /* 0x040fe4000784c0ff */
[----:B------:R-:W-:Y:S02]  /*8ace0*/  P2R R68, PR, RZ, 0x8 ;  /* 0x00000008ff447803 */ /* 0x000fe40000000000 */
[----:B------:R-:W-:Y:S02]  /*8acf0*/  LOP3.LUT P3, RZ, R252, 0x1000000, RZ, 0xc0, !PT ;  /* 0x01000000fcff7812 */ /* 0x000fe4000786c0ff */
[C---:B------:R-:W-:Y:S02]  /*8ad00*/  PRMT R2, R65.reuse, 0x7770, RZ ;  /* 0x0000777041027816 */ /* 0x040fe400000000ff */
[----:B------:R-:W-:-:S03]  /*8ad10*/  PRMT R6, R65, 0x7771, RZ ;  /* 0x0000777141067816 */ /* 0x000fc600000000ff */
[----:B------:R0:W-:Y:S04]  /*8ad20*/  @P1 STG.E.U8 desc[UR6][R174.64], R2 ;  /* 0x00000002ae001986 */ /* 0x0001e8000c101106 */
[----:B------:R-:W-:Y:S01]  /*8ad30*/  @P6 STG.E.U8 desc[UR6][R176.64], R6 ;  /* 0x00000006b0006986 */ /* 0x000fe2000c101106 */
[----:B0-----:R-:W-:Y:S02]  /*8ad40*/  PRMT R2, R64, 0x7772, RZ ;  /* 0x0000777240027816 */ /* 0x001fe400000000ff */
[----:B------:R-:W-:Y:S02]  /*8ad50*/  LOP3.LUT P4, RZ, R252, 0x10000, RZ, 0xc0, !PT ;  /* 0x00010000fcff7812 */ /* 0x000fe4000788c0ff */
[C---:B---3--:R-:W-:Y:S02]  /*8ad60*/  PRMT R3, R66.reuse, 0x7770, RZ ;  /* 0x0000777042037816 */ /* 0x048fe400000000ff */
[----:B------:R-:W-:-:S02]  /*8ad70*/  PRMT R9, R66, 0x7771, RZ ;  /* 0x0000777142097816 */ /* 0x000fc400000000ff */
[----:B------:R-:W-:Y:S01]  /*8ad80*/  PRMT R4, R67, 0x7770, RZ ;  /* 0x0000777043047816 */ /* 0x000fe200000000ff */
[----:B--2---:R-:W-:Y:S04]  /*8ad90*/  @P0 STG.E.U8 desc[UR6][R178.64], R3 ;  /* 0x00000003b2000986 */ /* 0x004fe8000c101106 */
[----:B------:R0:W-:Y:S04]  /*8ada0*/  @P2 STG.E.U8 desc[UR6][R56.64], R9 ;  /* 0x0000000938002986 */ /* 0x0001e8000c101106 */
[----:B------:R1:W-:Y:S01]  /*8adb0*/  @P3 STG.E.U8 desc[UR6][R58.64], R4 ;  /* 0x000000043a003986 */ /* 0x0003e2000c101106 */
[----:B------:R-:W-:-:S02]  /*8adc0*/  ISETP.NE.AND P3, PT, R68, RZ, PT ;  /* 0x000000ff4400720c */ /* 0x000fc40003f65270 */
[----:B------:R-:W-:Y:S01]  /*8add0*/  PRMT R5, R67, 0x7771, RZ ;  /* 0x0000777143057816 */ /* 0x000fe200000000ff */
[----:B0-----:R-:W2:Y:S04]  /*8ade0*/  LDL.LU.64 R56, [R1+0x1d70] ;  /* 0x001d700001387983 */ /* 0x001ea80000300a00 */
[----:B-1----:R-:W3:Y:S06]  /*8adf0*/  LDL.LU.64 R58, [R1+0x1d68] ;  /* 0x001d6800013a7983 */ /* 0x002eec0000300a00 */
[----:B------:R0:W-:Y:S04]  /*8ae00*/  @P3 STG.E.U8 desc[UR6][R60.64], R5 ;  /* 0x000000053c003986 */ /* 0x0001e8000c101106 */
[----:B0-----:R-:W4:Y:S01]  /*8ae10*/  LDL.LU.64 R60, [R1+0x1d60] ;  /* 0x001d6000013c7983 */ /* 0x001f220000300a00 */
[----:B------:R-:W-:-:S13]  /*8ae20*/  ISETP.NE.AND P3, PT, R69, RZ, PT ;  /* 0x000000ff4500720c */ /* 0x000fda0003f65270 */
[----:B------:R0:W-:Y:S04]  /*8ae30*/  @P3 STG.E.U8 desc[UR6][R62.64], R2 ;  /* 0x000000023e003986 */ /* 0x0001e8000c101106 */
[----:B0-----:R-:W2:Y:S01]  /*8ae40*/  LDL.LU.64 R62, [R1+0x1d58] ;  /* 0x001d5800013e7983 */ /* 0x001ea20000300a00 */
[----:B------:R-:W-:Y:S02]  /*8ae50*/  P2R R73, PR, RZ, 0x10 ;  /* 0x00000010ff497803 */ /* 0x000fe40000000000 */
[----:B------:R-:W-:-:S04]  /*8ae60*/  LOP3.LUT P4, RZ, R252, 0x20000, RZ, 0xc0, !PT ;  /* 0x00020000fcff7812 */ /* 0x000fc8000788c0ff */
[----:B------:R-:W-:Y:S02]  /*8ae70*/  P2R R72, PR, RZ, 0x10 ;  /* 0x00000010ff487803 */ /* 0x000fe40000000000 */
[----:B------:R-:W-:Y:S02]  /*8ae80*/  LOP3.LUT P4, RZ, R252, 0x40000, RZ, 0xc0, !PT ;  /* 0x00040000fcff7812 */ /* 0x000fe4000788c0ff */
[----:B------:R-:W-:Y:S02]  /*8ae90*/  ISETP.NE.AND P3, PT, R70, RZ, PT ;  /* 0x000000ff4600720c */ /* 0x000fe40003f65270 */
[C---:B------:R-:W-:Y:S02]  /*8aea0*/  LOP3.LUT P5, RZ, R252.reuse, 0x100000, RZ, 0xc0, !PT ;  /* 0x00100000fcff7812 */ /* 0x040fe400078ac0ff */
[----:B------:R-:W-:Y:S02]  /*8aeb0*/  P2R R71, PR, RZ, 0x10 ;  /* 0x00000010ff477803 */ /* 0x000fe40000000000 */
[----:B------:R-:W-:-:S02]  /*8aec0*/  LOP3.LUT P4, RZ, R252, 0x80000, RZ, 0xc0, !PT ;  /* 0x00080000fcff7812 */ /* 0x000fc4000788c0ff */
[----:B------:R-:W-:Y:S02]  /*8aed0*/  PRMT R69, R64, 0x7773, RZ ;  /* 0x0000777340457816 */ /* 0x000fe400000000ff */
[C---:B------:R-:W-:Y:S02]  /*8aee0*/  PRMT R3, R65.reuse, 0x7772, RZ ;  /* 0x0000777241037816 */ /* 0x040fe400000000ff */
[----:B------:R-:W-:Y:S01]  /*8aef0*/  PRMT R65, R65, 0x7773, RZ ;  /* 0x0000777341417816 */ /* 0x000fe200000000ff */
[----:B------:R-:W-:Y:S04]  /*8af00*/  @P3 STG.E.U8 desc[UR6][R12.64], R69 ;  /* 0x000000450c003986 */ /* 0x000fe8000c101106 */
[----:B------:R-:W-:Y:S04]  /*8af10*/  @P5 STG.E.U8 desc[UR6][R14.64], R3 ;  /* 0x000000030e005986 */ /* 0x000fe8000c101106 */
[----:B------:R-:W-:Y:S01]  /*8af20*/  @P4 STG.E.U8 desc[UR6][R16.64], R65 ;  /* 0x0000004110004986 */ /* 0x000fe2000c101106 */
[----:B------:R-:W-:-:S02]  /*8af30*/  ISETP.NE.AND P4, PT, R71, RZ, PT ;  /* 0x000000ff4700720c */ /* 0x000fc40003f85270 */
[C---:B------:R-:W-:Y:S02]  /*8af40*/  PRMT R9, R66.reuse, 0x7772, RZ ;  /* 0x0000777242097816 */ /* 0x040fe400000000ff */
        /* <DEDUP_REMOVED lines=9> */
[C---:B------:R-:W-:Y:S02]  /*8afe0*/  PRMT R71, R67.reuse, 0x7772, RZ ;  /* 0x0000777243477816 */ /* 0x040fe400000000ff */
[----:B------:R-:W-:-:S09]  /*8aff0*/  PRMT R67, R67, 0x7773, RZ ;  /* 0x0000777343437816 */ /* 0x000fd200000000ff */
[----:B------:R-:W-:Y:S04]  /*8b000*/  @P4 STG.E.U8 desc[UR6][R22.64], R71 ;  /* 0x0000004716004986 */ /* 0x000fe8000c101106 */
[----:B------:R-:W-:Y:S01]  /*8b010*/  @P1 STG.E.U8 desc[UR6][R24.64], R67 ;  /* 0x0000004318001986 */ /* 0x000fe2000c101106 */
[C---:B------:R-:W-:Y:S02]  /*8b020*/  LOP3.LUT P3, RZ, R252.reuse, 0x800, RZ, 0xc0, !PT ;  /* 0x00000800fcff7812 */ /* 0x040fe4000786c0ff */
[C---:B------:R-:W-:Y:S02]  /*8b030*/  LOP3.LUT P5, RZ, R252.reuse, 0x400, RZ, 0xc0, !PT ;  /* 0x00000400fcff7812 */ /* 0x040fe400078ac0ff */
[----:B------:R-:W-:Y:S02]  /*8b040*/  LOP3.LUT P1, RZ, R252, 0x200, RZ, 0xc0, !PT ;  /* 0x00000200fcff7812 */ /* 0x000fe4000782c0ff */
[----:B------:R-:W-:-:S04]  /*8b050*/  LOP3.LUT P4, RZ, R7, 0x20000000, RZ, 0xc0, !PT ;  /* 0x2000000007ff7812 */ /* 0x000fc8000788c0ff */
[----:B0-----:R-:W-:Y:S02]  /*8b060*/  P2R R18, PR, RZ, 0x10 ;  /* 0x00000010ff127803 */ /* 0x001fe40000000000 */
[----:B------:R-:W-:-:S04]  /*8b070*/  LOP3.LUT P4, RZ, R7, 0x40000000, RZ, 0xc0, !PT ;  /* 0x4000000007ff7812 */ /* 0x000fc8000788c0ff */
[----:B------:R-:W-:Y:S02]  /*8b080*/  P2R R16, PR, RZ, 0x10 ;  /* 0x00000010ff107803 */ /* 0x000fe40000000000 */
[----:B------:R-:W-:-:S04]  /*8b090*/  LOP3.LUT P4, RZ, R7, 0x80000000, RZ, 0xc0, !PT ;  /* 0x8000000007ff7812 */ /* 0x000fc8000788c0ff */
[----:B------:R-:W-:Y:S02]  /*8b0a0*/  P2R R14, PR, RZ, 0x10 ;  /* 0x00000010ff0e7803 */ /* 0x000fe40000000000 */
[----:B------:R-:W-:-:S04]  /*8b0b0*/  LOP3.LUT P4, RZ, R252, 0x1, RZ, 0xc0, !PT ;  /* 0x00000001fcff7812 */ /* 0x000fc8000788c0ff */
[----:B------:R-:W-:Y:S02]  /*8b0c0*/  P2R R12, PR, RZ, 0x10 ;  /* 0x00000010ff0c7803 */ /* 0x000fe40000000000 */
[----:B------:R-:W-:Y:S02]  /*8b0d0*/  LOP3.LUT P4, RZ, R252, 0x2, RZ, 0xc0, !PT ;  /* 0x00000002fcff7812 */ /* 0x000fe4000788c0ff */
[C---:B----4-:R-:W-:Y:S02]  /*8b0e0*/  PRMT R3, R60.reuse, 0x7770, RZ ;  /* 0x000077703c037816 */ /* 0x050fe400000000ff */
[----:B------:R-:W-:Y:S02]  /*8b0f0*/  PRMT R13, R60, 0x7771, RZ ;  /* 0x000077713c0d7816 */ /* 0x000fe400000000ff */
[----:B------:R-:W-:Y:S01]  /*8b100*/  PRMT R9, R61, 0x7770, RZ ;  /* 0x000077703d097816 */ /* 0x000fe200000000ff */
[----:B------:R0:W-:Y:S04]  /*8b110*/  @P6 STG.E.U8 desc[UR6][R26.64], R3 ;  /* 0x000000031a006986 */ /* 0x0001e8000c101106 */
[----:B------:R4:W-:Y:S04]  /*8b120*/  @P0 STG.E.U8 desc[UR6][R28.64], R13 ;  /* 0x0000000d1c000986 */ /* 0x0009e8000c101106 */
[----:B------:R3:W-:Y:S01]  /*8b130*/  @P2 STG.E.U8 desc[UR6][R30.64], R9 ;  /* 0x000000091e002986 */ /* 0x0007e2000c101106 */
[----:B------:R-:W-:-:S04]  /*8b140*/  LOP3.LUT P2, RZ, R252, 0x8, RZ, 0xc0, !PT ;  /* 0x00000008fcff7812 */ /* 0x000fc8000784c0ff */
[----:B------:R-:W-:Y:S02]  /*8b150*/  P2R R6, PR, RZ, 0x4 ;  /* 0x00000004ff067803 */ /* 0x000fe40000000000 */
[----:B------:R-:W-:-:S04]  /*8b160*/  LOP3.LUT P2, RZ, R252, 0x10, RZ, 0xc0, !PT ;  /* 0x00000010fcff7812 */ /* 0x000fc8000784c0ff */
[----:B------:R-:W-:Y:S02]  /*8b170*/  P2R R4, PR, RZ, 0x4 ;  /* 0x00000004ff047803 */ /* 0x000fe40000000000 */
[C---:B------:R-:W-:Y:S02]  /*8b180*/  LOP3.LUT P2, RZ, R252.reuse, 0x20, RZ, 0xc0, !PT ;  /* 0x00000020fcff7812 */ /* 0x040fe4000784c0ff */
[C---:B------:R-:W-:Y:S02]  /*8b190*/  LOP3.LUT P6, RZ, R252.reuse, 0x100, RZ, 0xc0, !PT ;  /* 0x00000100fcff7812 */ /* 0x040fe400078cc0ff */
[C---:B------:R-:W-:Y:S02]  /*8b1a0*/  LOP3.LUT P0, RZ, R252.reuse, 0x80, RZ, 0xc0, !PT ;  /* 0x00000080fcff7812 */ /* 0x040fe4000780c0ff */
[----:B------:R-:W-:Y:S02]  /*8b1b0*/  P2R R2, PR, RZ, 0x4 ;  /* 0x00000004ff027803 */ /* 0x000fe40000000000 */
[----:B------:R-:W-:-:S02]  /*8b1c0*/  LOP3.LUT P2, RZ, R252, 0x40, RZ, 0xc0, !PT ;  /* 0x00000040fcff7812 */ /* 0x000fc4000784c0ff */
[----:B-1----:R-:W-:Y:S02]  /*8b1d0*/  PRMT R5, R61, 0x7771, RZ ;  /* 0x000077713d057816 */ /* 0x002fe400000000ff */
[C---:B--2---:R-:W-:Y:S02]  /*8b1e0*/  PRMT R15, R62.reuse, 0x7770, RZ ;  /* 0x000077703e0f7816 */ /* 0x044fe400000000ff */
[----:B------:R-:W-:Y:S02]  /*8b1f0*/  PRMT R17, R62, 0x7771, RZ ;  /* 0x000077713e117816 */ /* 0x000fe400000000ff */
[C---:B0-----:R-:W-:Y:S01]  /*8b200*/  PRMT R3, R63.reuse, 0x7770, RZ ;  /* 0x000077703f037816 */ /* 0x041fe200000000ff */
[----:B------:R0:W-:Y:S01]  /*8b210*/  @P3 STG.E.U8 desc[UR6][R32.64], R5 ;  /* 0x0000000520003986 */ /* 0x0001e2000c101106 */
[----:B----4-:R-:W-:Y:S02]  /*8b220*/  PRMT R13, R63, 0x7771, RZ ;  /* 0x000077713f0d7816 */ /* 0x010fe400000000ff */
[----:B---3--:R-:W-:Y:S01]  /*8b230*/  PRMT R9, R60, 0x7772, RZ ;  /* 0x000077723c097816 */ /* 0x008fe200000000ff */
[----:B------:R1:W-:Y:S04]  /*8b240*/  @P5 STG.E.U8 desc[UR6][R34.64], R15 ;  /* 0x0000000f22005986 */ /* 0x0003e8000c101106 */
[----:B------:R-:W-:Y:S04]  /*8b250*/  @P1 STG.E.U8 desc[UR6][R36.64], R17 ;  /* 0x0000001124001986 */ /* 0x000fe8000c101106 */
[----:B------:R2:W-:Y:S04]  /*8b260*/  @P6 STG.E.U8 desc[UR6][R38.64], R3 ;  /* 0x0000000326006986 */ /* 0x0005e8000c101106 */
[----:B------:R3:W-:Y:S04]  /*8b270*/  @P0 STG.E.U8 desc[UR6][R40.64], R13 ;  /* 0x0000000d28000986 */ /* 0x0007e8000c101106 */
[----:B------:R4:W-:Y:S01]  /*8b280*/  @P2 STG.E.U8 desc[UR6][R42.64], R9 ;  /* 0x000000092a002986 */ /* 0x0009e2000c101106 */
[----:B------:R-:W-:-:S02]  /*8b290*/  ISETP.NE.AND P2, PT, R2, RZ, PT ;  /* 0x000000ff0200720c */ /* 0x000fc40003f45270 */
[----:B0-----:R-:W-:Y:S02]  /*8b2a0*/  PRMT R5, R60, 0x7773, RZ ;  /* 0x000077733c057816 */ /* 0x001fe400000000ff */
[----:B-1----:R-:W-:-:S09]  /*8b2b0*/  PRMT R15, R61, 0x7772, RZ ;  /* 0x000077723d0f7816 */ /* 0x002fd200000000ff */
[----:B------:R0:W-:Y:S01]  /*8b2c0*/  @P2 STG.E.U8 desc[UR6][R44.64], R5 ;  /* 0x000000052c002986 */ /* 0x0001e2000c101106 */
[----:B------:R-:W-:Y:S02]  /*8b2d0*/  ISETP.NE.AND P2, PT, R4, RZ, PT ;  /* 0x000000ff0400720c */ /* 0x000fe40003f45270 */
[----:B------:R-:W-:Y:S02]  /*8b2e0*/  LOP3.LUT P3, RZ, R252, 0x4, RZ, 0xc0, !PT ;  /* 0x00000004fcff7812 */ /* 0x000fe4000786c0ff */
[----:B------:R-:W-:-:S09]  /*8b2f0*/  PRMT R61, R61, 0x7773, RZ ;  /* 0x000077733d3d7816 */ /* 0x000fd200000000ff */
[----:B------:R1:W-:Y:S01]  /*8b300*/  @P2 STG.E.U8 desc[UR6][R46.64], R15 ;  /* 0x0000000f2e002986 */ /* 0x0003e2000c101106 */
[----:B------:R-:W-:Y:S02]  /*8b310*/  ISETP.NE.AND P2, PT, R6, RZ, PT ;  /* 0x000000ff0600720c */ /* 0x000fe40003f45270 */
[C---:B--2---:R-:W-:Y:S02]  /*8b320*/  PRMT R3, R62.reuse, 0x7772, RZ ;  /* 0x000077723e037816 */ /* 0x044fe400000000ff */
[----:B---3--:R-:W-:-:S09]  /*8b330*/  PRMT R13, R62, 0x7773, RZ ;  /* 0x000077733e0d7816 */ /* 0x008fd200000000ff */
[----:B------:R-:W-:Y:S04]  /*8b340*/  @P2 STG.E.U8 desc[UR6][R48.64], R61 ;  /* 0x0000003d30002986 */ /* 0x000fe8000c101106 */
[----:B------:R2:W-:Y:S04]  /*8b350*/  @P3 STG.E.U8 desc[UR6][R50.64], R3 ;  /* 0x0000000332003986 */ /* 0x0005e8000c101106 */
[----:B------:R3:W-:Y:S01]  /*8b360*/  @P4 STG.E.U8 desc[UR6][R52.64], R13 ;  /* 0x0000000d34004986 */ /* 0x0007e2000c101106 */
[----:B------:R-:W-:Y:S02]  /*8b370*/  ISETP.NE.AND P4, PT, R12, RZ, PT ;  /* 0x000000ff0c00720c */ /* 0x000fe40003f85270 */
[----:B----4-:R-:W-:-:S02]  /*8b380*/  PRMT R9, R63, 0x7772, RZ ;  /* 0x000077723f097816 */ /* 0x010fc400000000ff */
[----:B------:R-:W-:-:S09]  /*8b390*/  PRMT R63, R63, 0x7773, RZ ;  /* 0x000077733f3f7816 */ /* 0x000fd200000000ff */
[----:B------:R4:W-:Y:S01]  /*8b3a0*/  @P4 STG.E.U8 desc[UR6][R54.64], R9 ;  /* 0x0000000936004986 */ /* 0x0009e2000c101106 */
[----:B------:R-:W-:Y:S02]  /*8b3b0*/  ISETP.NE.AND P4, PT, R14, RZ, PT ;  /* 0x000000ff0e00720c */ /* 0x000fe40003f85270 */
[----:B0-----:R-:W-:-:S11]  /*8b3c0*/  PRMT R5, R56, 0x7770, RZ ;  /* 0x0000777038057816 */ /* 0x001fd600000000ff */
[----:B------:R-:W-:Y:S01]  /*8b3d0*/  @P4 STG.E.U8 desc[UR6][R180.64], R63 ;  /* 0x0000003fb4004986 */ /* 0x000fe2000c101106 */
[----:B------:R-:W-:Y:S02]  /*8b3e0*/  ISETP.NE.AND P4, PT, R16, RZ, PT ;  /* 0x000000ff1000720c */ /* 0x000fe40003f85270 */
[----:B-1----:R-:W-:-:S11]  /*8b3f0*/  PRMT R15, R56, 0x7771, RZ ;  /* 0x00007771380f7816 */ /* 0x002fd600000000ff */
[----:B------:R0:W-:Y:S01]  /*8b400*/  @P4 STG.E.U8 desc[UR6][R182.64], R5 ;  /* 0x00000005b6004986 */ /* 0x0001e2000c101106 */
[----:B------:R-:W-:Y:S02]  /*8b410*/  ISETP.NE.AND P4, PT, R18, RZ, PT ;  /* 0x000000ff1200720c */ /* 0x000fe40003f85270 */
[C---:B------:R-:W-:Y:S02]  /*8b420*/  LOP3.LUT P1, RZ, R7.reuse, 0x10000000, RZ, 0xc0, !PT ;  /* 0x1000000007ff7812 */ /* 0x040fe4000782c0ff */
[C---:B------:R-:W-:Y:S02]  /*8b430*/  LOP3.LUT P5, RZ, R7.reuse, 0x8000000, RZ, 0xc0, !PT ;  /* 0x0800000007ff7812 */ /* 0x040fe400078ac0ff */
[----:B------:R-:W-:-:S07]  /*8b440*/  LOP3.LUT P6, RZ, R7, 0x4000000, RZ, 0xc0, !PT ;  /* 0x0400000007ff7812 */ /* 0x000fce00078cc0ff */
[----:B------:R1:W-:Y:S01]  /*8b450*/  @P4 STG.E.U8 desc[UR6][R184.64], R15 ;  /* 0x0000000fb8004986 */ /* 0x0003e2000c101106 */
[----:B------:R-:W-:Y:S02]  /*8b460*/  LOP3.LUT P4, RZ, R7, 0x20000, RZ, 0xc0, !PT ;  /* 0x0002000007ff7812 */ /* 0x000fe4000788c0ff */
[----:B--2---:R-:W-:Y:S02]  /*8b470*/  PRMT R3, R57, 0x7770, RZ ;  /* 0x0000777039037816 */ /* 0x004fe400000000ff */
[----:B------:R-:W-:Y:S02]  /*8b480*/  P2R R6, PR, RZ, 0x10 ;  /* 0x00000010ff067803 */ /* 0x000fe40000000000 */
[----:B------:R-:W-:Y:S02]  /*8b490*/  LOP3.LUT P4, RZ, R7, 0x40000, RZ, 0xc0, !PT ;  /* 0x0004000007ff7812 */ /* 0x000fe4000788c0ff */
[----:B---3--:R-:W-:Y:S02]  /*8b4a0*/  PRMT R13, R57, 0x7771, RZ ;  /* 0x00007771390d7816 */ /* 0x008fe400000000ff */
[----:B----4-:R-:W-:-:S02]  /*8b4b0*/  PRMT R9, R58, 0x7770, RZ ;  /* 0x000077703a097816 */ /* 0x010fc400000000ff */
[----:B------:R-:W-:Y:S01]  /*8b4c0*/  P2R R4, PR, RZ, 0x10 ;  /* 0x00000010ff047803 */ /* 0x000fe20000000000 */
[----:B------:R2:W-:Y:S01]  /*8b4d0*/  @P1 STG.E.U8 desc[UR6][R186.64], R3 ;  /* 0x00000003ba001986 */ /* 0x0005e2000c101106 */
[C---:B------:R-:W-:Y:S02]  /*8b4e0*/  LOP3.LUT P0, RZ, R7.reuse, 0x2000000, RZ, 0xc0, !PT ;  /* 0x0200000007ff7812 */ /* 0x040fe4000780c0ff */
[C---:B------:R-:W-:Y:S01]  /*8b4f0*/  LOP3.LUT P4, RZ, R7.reuse, 0x80000, RZ, 0xc0, !PT ;  /* 0x0008000007ff7812 */ /* 0x040fe2000788c0ff */
[----:B------:R3:W-:Y:S01]  /*8b500*/  @P5 STG.E.U8 desc[UR6][R188.64], R13 ;  /* 0x0000000dbc005986 */ /* 0x0007e2000c101106 */
[C---:B------:R-:W-:Y:S02]  /*8b510*/  LOP3.LUT P2, RZ, R7.reuse, 0x1000000, RZ, 0xc0, !PT ;  /* 0x0100000007ff7812 */ /* 0x040fe4000784c0ff */
[C---:B------:R-:W-:Y:S01]  /*8b520*/  LOP3.LUT P3, RZ, R7.reuse, 0x800000, RZ, 0xc0, !PT ;  /* 0x0080000007ff7812 */ /* 0x040fe2000786c0ff */
[----:B------:R4:W-:Y:S01]  /*8b530*/  @P6 STG.E.U8 desc[UR6][R190.64], R9 ;  /* 0x00000009be006986 */ /* 0x0009e2000c101106 */
[----:B------:R-:W-:-:S02]  /*8b540*/  LOP3.LUT P1, RZ, R7, 0x400000, RZ, 0xc0, !PT ;  /* 0x0040000007ff7812 */ /* 0x000fc4000782c0ff */
[C---:B------:R-:W-:Y:S02]  /*8b550*/  LOP3.LUT P6, RZ, R7.reuse, 0x200000, RZ, 0xc0, !PT ;  /* 0x0020000007ff7812 */ /* 0x040fe400078cc0ff */
[----:B------:R-:W-:Y:S02]  /*8b560*/  P2R R2, PR, RZ, 0x10 ;  /* 0x00000010ff027803 */ /* 0x000fe40000000000 */
[----:B------:R-:W-:Y:S02]  /*8b570*/  LOP3.LUT P4, RZ, R7, 0x100000, RZ, 0xc0, !PT ;  /* 0x0010000007ff7812 */ /* 0x000fe4000788c0ff */
[----:B------:R-:W-:Y:S02]  /*8b580*/  PRMT R17, R58, 0x7771, RZ ;  /* 0x000077713a117816 */ /* 0x000fe400000000ff */
[C---:B0-----:R-:W-:Y:S02]  /*8b590*/  PRMT R5, R59.reuse, 0x7770, RZ ;  /* 0x000077703b057816 */ /* 0x041fe400000000ff */
[----:B-1----:R-:W-:-:S02]  /*8b5a0*/  PRMT R15, R59, 0x7771, RZ ;  /* 0x000077713b0f7816 */ /* 0x002fc400000000ff */
[C---:B--2---:R-:W-:Y:S01]  /*8b5b0*/  PRMT R3, R56.reuse, 0x7772, RZ ;  /* 0x0000777238037816 */ /* 0x044fe200000000ff */
[----:B------:R0:W-:Y:S01]  /*8b5c0*/  @P0 STG.E.U8 desc[UR6][R192.64], R17 ;  /* 0x00000011c0000986 */ /* 0x0001e2000c101106 */
[----:B---3--:R-:W-:Y:S02]  /*8b5d0*/  PRMT R13, R56, 0x7773, RZ ;  /* 0x00007773380d7816 */ /* 0x008fe400000000ff */
[----:B----4-:R-:W-:Y:S01]  /*8b5e0*/  PRMT R9, R57, 0x7772, RZ ;  /* 0x0000777239097816 */ /* 0x010fe200000000ff */
[----:B------:R1:W-:Y:S04]  /*8b5f0*/  @P2 STG.E.U8 desc[UR6][R194.64], R5 ;  /* 0x00000005c2002986 */ /* 0x0003e8000c101106 */
[----:B------:R2:W-:Y:S04]  /*8b600*/  @P3 STG.E.U8 desc[UR6][R196.64], R15 ;  /* 0x0000000fc4003986 */ /* 0x0005e8000c101106 */
[----:B------:R3:W-:Y:S04]  /*8b610*/  @P1 STG.E.U8 desc[UR6][R198.64], R3 ;  /* 0x00000003c6001986 */ /* 0x0007e8000c101106 */
[----:B------:R-:W-:Y:S04]  /*8b620*/  @P6 STG.E.U8 desc[UR6][R200.64], R13 ;  /* 0x0000000dc8006986 */ /* 0x000fe8000c101106 */
[----:B------:R-:W-:Y:S01]  /*8b630*/  @P4 STG.E.U8 desc[UR6][R202.64], R9 ;  /* 0x00000009ca004986 */ /* 0x000fe2000c101106 */
[----:B------:R-:W-:-:S02]  /*8b640*/  ISETP.NE.AND P4, PT, R2, RZ, PT ;  /* 0x000000ff0200720c */ /* 0x000fc40003f85270 */
[----:B------:R-:W-:Y:S02]  /*8b650*/  LOP3.LUT P3, RZ, R7, 0x800, RZ, 0xc0, !PT ;  /* 0x0000080007ff7812 */ /* 0x000fe4000786c0ff */
[----:B------:R-:W-:Y:S02]  /*8b660*/  PRMT R57, R57, 0x7773, RZ ;  /* 0x0000777339397816 */ /* 0x000fe400000000ff */
[----:B------:R-:W-:Y:S02]  /*8b670*/  P2R R18, PR, RZ, 0x8 ;  /* 0x00000008ff127803 */ /* 0x000fe40000000000 */
[----:B------:R-:W-:-:S04]  /*8b680*/  LOP3.LUT P3, RZ, R7, 0x1000, RZ, 0xc0, !PT ;  /* 0x0000100007ff7812 */ /* 0x000fc8000786c0ff */
[----:B------:R-:W-:Y:S01]  /*8b690*/  P2R R16, PR, RZ, 0x8 ;  /* 0x00000008ff107803 */ /* 0x000fe20000000000 */
[----:B------:R-:W-:Y:S01]  /*8b6a0*/  @P4 STG.E.U8 desc[UR6][R204.64], R57 ;  /* 0x00000039cc004986 */ /* 0x000fe2000c101106 */
[C---:B------:R-:W-:Y:S02]  /*8b6b0*/  LOP3.LUT P3, RZ, R7.reuse, 0x2000, RZ, 0xc0, !PT ;  /* 0x0000200007ff7812 */ /* 0x040fe4000786c0ff */
[----:B------:R-:W-:Y:S02]  /*8b6c0*/  ISETP.NE.AND P4, PT, R4, RZ, PT ;  /* 0x000000ff0400720c */ /* 0x000fe40003f85270 */
[----:B------:R-:W-:Y:S02]  /*8b6d0*/  P2R R14, PR, RZ, 0x8 ;  /* 0x00000008ff0e7803 */ /* 0x000fe40000000000 */
[----:B------:R-:W-:Y:S02]  /*8b6e0*/  LOP3.LUT P3, RZ, R7, 0x4000, RZ, 0xc0, !PT ;  /* 0x0000400007ff7812 */ /* 0x000fe4000786c0ff */
[----:B0-----:R-:W-:-:S02]  /*8b6f0*/  PRMT R17, R58, 0x7772, RZ ;  /* 0x000077723a117816 */ /* 0x001fc400000000ff */
[----:B------:R-:W-:Y:S02]  /*8b700*/  P2R R12, PR, RZ, 0x8 ;  /* 0x00000008ff0c7803 */ /* 0x000fe40000000000 */
[----:B------:R-:W-:-:S03]  /*8b710*/  LOP3.LUT P3, RZ, R7, 0x8000, RZ, 0xc0, !PT ;  /* 0x0000800007ff7812 */ /* 0x000fc6000786c0ff */
[----:B------:R-:W-:Y:S01]  /*8b720*/  @P4 STG.E.U8 desc[UR6][R206.64], R17 ;  /* 0x00000011ce004986 */ /* 0x000fe2000c101106 */
[----:B-1----:R-:W-:Y:S02]  /*8b730*/  P2R R5, PR, RZ, 0x8 ;  /* 0x00000008ff057803 */ /* 0x002fe40000000000 */
[----:B------:R-:W-:Y:S02]  /*8b740*/  ISETP.NE.AND P4, PT, R6, RZ, PT ;  /* 0x000000ff0600720c */ /* 0x000fe40003f85270 */
[----:B------:R-:W-:Y:S02]  /*8b750*/  LOP3.LUT P3, RZ, R7, 0x10000, RZ, 0xc0, !PT ;  /* 0x0001000007ff7812 */ /* 0x000fe4000786c0ff */
[----:B--2---:R-:W-:Y:S02]  /*8b760*/  PRMT R15, R58, 0x7773, RZ ;  /* 0x000077733a0f7816 */ /* 0x004fe400000000ff */
[----:B---3--:R-:W-:Y:S02]  /*8b770*/  PRMT R3, R59, 0x7772, RZ ;  /* 0x000077723b037816 */ /* 0x008fe400000000ff */
[----:B------:R-:W-:-:S02]  /*8b780*/  LOP3.LUT P2, RZ, R7, 0x400, RZ, 0xc0, !PT ;  /* 0x0000040007ff7812 */ /* 0x000fc4000784c0ff */
[----:B------:R-:W-:-:S03]  /*8b790*/  LOP3.LUT P1, RZ, R7, 0x200, RZ, 0xc0, !PT ;  /* 0x0000020007ff7812 */ /* 0x000fc6000782c0ff */
[----:B------:R-:W-:Y:S01]  /*8b7a0*/  @P4 STG.E.U8 desc[UR6][R208.64], R15 ;  /* 0x0000000fd0004986 */ /* 0x000fe2000c101106 */
[C---:B------:R-:W-:Y:S02]  /*8b7b0*/  LOP3.LUT P0, RZ, R7.reuse, 0x100, RZ, 0xc0, !PT ;  /* 0x0000010007ff7812 */ /* 0x040fe4000780c0ff */
[C---:B------:R-:W-:Y:S01]  /*8b7c0*/  LOP3.LUT P6, RZ, R7.reuse, 0x80, RZ, 0xc0, !PT ;  /* 0x0000008007ff7812 */ /* 0x040fe200078cc0ff */
[----:B------:R-:W-:Y:S01]  /*8b7d0*/  @P3 STG.E.U8 desc[UR6][R210.64], R3 ;  /* 0x00000003d2003986 */ /* 0x000fe2000c101106 */
[C---:B------:R-:W-:Y:S02]  /*8b7e0*/  LOP3.LUT P5, RZ, R7.reuse, 0x40, RZ, 0xc0, !PT ;  /* 0x0000004007ff7812 */ /* 0x040fe400078ac0ff */
[----:B------:R-:W-:Y:S02]  /*8b7f0*/  LOP3.LUT P4, RZ, R7, 0x20, RZ, 0xc0, !PT ;  /* 0x0000002007ff7812 */ /* 0x000fe4000788c0ff */
[----:B------:R-:W-:Y:S02]  /*8b800*/  ISETP.NE.AND P3, PT, R5, RZ, PT ;  /* 0x000000ff0500720c */ /* 0x000fe40003f65270 */
[----:B------:R-:W0:Y:S01]  /*8b810*/  LDS.128 R4, [R0] ;  /* 0x0000000000047984 */ /* 0x000e220000000c00 */
[----:B------:R-:W-:-:S10]  /*8b820*/  PRMT R59, R59, 0x7773, RZ ;  /* 0x000077733b3b7816 */ /* 0x000fd400000000ff */
[----:B------:R-:W-:Y:S01]  /*8b830*/  @P3 STG.E.U8 desc[UR6][R212.64], R59 ;  /* 0x0000003bd4003986 */ /* 0x000fe2000c101106 */
[----:B------:R-:W-:Y:S02]  /*8b840*/  ISETP.NE.AND P3, PT, R12, RZ, PT ;  /* 0x000000ff0c00720c */ /* 0x000fe40003f65270 */
[----:B0-----:R-:W-:-:S11]  /*8b850*/  PRMT R9, R4, 0x7770, RZ ;  /* 0x0000777004097816 */ /* 0x001fd600000000ff */
[----:B------:R0:W-:Y:S01]  /*8b860*/  @P3 STG.E.U8 desc[UR6][R214.64], R9 ;  /* 0x00000009d6003986 */ /* 0x0001e2000c101106 */
[----:B------:R-:W-:Y:S02]  /*8b870*/  ISETP.NE.AND P3, PT, R14, RZ, PT ;  /* 0x000000ff0e00720c */ /* 0x000fe40003f65270 */
[----:B------:R-:W-:Y:S02]  /*8b880*/  PRMT R13, R4, 0x7771, RZ ;  /* 0x00007771040d7816 */ /* 0x000fe400000000ff */
[----:B------:R-:W-:-:S09]  /*8b890*/  PRMT R17, R5, 0x7770, RZ ;  /* 0x0000777005117816 */ /* 0x000fd200000000ff */
[----:B------:R1:W-:Y:S01]  /*8b8a0*/  @P3 STG.E.U8 desc[UR6][R216.64], R13 ;  /* 0x0000000dd8003986 */ /* 0x0003e2000c101106 */
[----:B------:R-:W-:Y:S02]  /*8b8b0*/  ISETP.NE.AND P3, PT, R16, RZ, PT ;  /* 0x000000ff1000720c */ /* 0x000fe40003f65270 */
[----:B------:R-:W-:-:S11]  /*8b8c0*/  PRMT R15, R5, 0x7771, RZ ;  /* 0x00007771050f7816 */ /* 0x000fd600000000ff */
[----:B------:R2:W-:Y:S01]  /*8b8d0*/  @P3 STG.E.U8 desc[UR6][R218.64], R17 ;  /* 0x00000011da003986 */ /* 0x0005e2000c101106 */
[----:B------:R-:W-:Y:S02]  /*8b8e0*/  ISETP.NE.AND P3, PT, R18, RZ, PT ;  /* 0x000000ff1200720c */ /* 0x000fe40003f65270 */
[C---:B------:R-:W-:Y:S02]  /*8b8f0*/  PRMT R3, R6.reuse, 0x7770, RZ ;  /* 0x0000777006037816 */ /* 0x040fe400000000ff */
[----:B------:R-:W-:Y:S02]  /*8b900*/  PRMT R19, R6, 0x7771, RZ ;  /* 0x0000777106137816 */ /* 0x000fe400000000ff */
[C---:B0-----:R-:W-:Y:S02]  /*8b910*/  PRMT R9, R7.reuse, 0x7770, RZ ;  /* 0x0000777007097816 */ /* 0x041fe400000000ff */
[----:B-1----:R-:W-:Y:S02]  /*8b920*/  PRMT R13, R7, 0x7771, RZ ;  /* 0x00007771070d7816 */ /* 0x002fe400000000ff */
[----:B--2---:R-:W-:-:S03]  /*8b930*/  PRMT R17, R4, 0x7772, RZ ;  /* 0x0000777204117816 */ /* 0x004fc600000000ff */
[----:B------:R0:W-:Y:S01]  /*8b940*/  @P3 STG.E.U8 desc[UR6][R220.64], R15 ;  /* 0x0000000fdc003986 */ /* 0x0001e2000c101106 */
[----:B------:R-:W-:-:S03]  /*8b950*/  LOP3.LUT P3, RZ, R8, 0x40000000, RZ, 0xc0, !PT ;  /* 0x4000000008ff7812 */ /* 0x000fc6000786c0ff */
        /* <DEDUP_REMOVED lines=9> */
[----:B------:R-:W-:Y:S02]  /*8b9f0*/  LOP3.LUT P5, RZ, R8, 0x2000000, RZ, 0xc0, !PT ;  /* 0x0200000008ff7812 */ /* 0x000fe400078ac0ff */
[----:B0-----:R-:W-:Y:S02]  /*8ba00*/  PRMT R15, R4, 0x7773, RZ ;  /* 0x00007773040f7816 */ /* 0x001fe400000000ff */
[C---:B------:R-:W-:Y:S02]  /*8ba10*/  PRMT R21, R5.reuse, 0x7772, RZ ;  /* 0x0000777205157816 */ /* 0x040fe400000000ff */
[----:B------:R-:W-:Y:S02]  /*8ba20*/  PRMT R5, R5, 0x7773, RZ ;  /* 0x0000777305057816 */ /* 0x000fe400000000ff */
[C---:B-1----:R-:W-:Y:S01]  /*8ba30*/  PRMT R3, R6.reuse, 0x7772, RZ ;  /* 0x0000777206037816 */ /* 0x042fe200000000ff */
[----:B------:R3:W-:Y:S01]  /*8ba40*/  @P4 STG.E.U8 desc[UR6][R232.64], R15 ;  /* 0x0000000fe8004986 */ /* 0x0007e2000c101106 */
[----:B--2---:R-:W-:-:S02]  /*8ba50*/  PRMT R19, R6, 0x7773, RZ ;  /* 0x0000777306137816 */ /* 0x004fc400000000ff */
[C---:B------:R-:W-:Y:S01]  /*8ba60*/  PRMT R23, R7.reuse, 0x7772, RZ ;  /* 0x0000777207177816 */ /* 0x040fe200000000ff */
[----:B------:R3:W-:Y:S04]  /*8ba70*/  @P3 STG.E.U8 desc[UR6][R234.64], R21 ;  /* 0x00000015ea003986 */ /* 0x0007e8000c101106 */
[----:B------:R3:W-:Y:S04]  /*8ba80*/  @P2 STG.E.U8 desc[UR6][R236.64], R5 ;  /* 0x00000005ec002986 */ /* 0x0007e8000c101106 */
[----:B------:R3:W-:Y:S04]  /*8ba90*/  @P1 STG.E.U8 desc[UR6][R238.64], R3 ;  /* 0x00000003ee001986 */ /* 0x0007e8000c101106 */
[----:B------:R3:W-:Y:S01]  /*8baa0*/  @P0 STG.E.U8 desc[UR6][R240.64], R19 ;  /* 0x00000013f0000986 */ /* 0x0007e2000c101106 */
[----:B------:R-:W-:-:S03]  /*8bab0*/  PRMT R7, R7, 0x7773, RZ ;  /* 0x0000777307077816 */ /* 0x000fc600000000ff */
[----:B------:R3:W-:Y:S01]  /*8bac0*/  @P6 STG.E.U8 desc[UR6][R242.64], R23 ;  /* 0x00000017f2006986 */ /* 0x0007e2000c101106 */
[----:B------:R-:W-:Y:S05]  /*8bad0*/  @!P5 EXIT ;  /* 0x000000000000d94d */ /* 0x000fea0003800000 */
[----:B------:R-:W-:Y:S01]  /*8bae0*/  STG.E.U8 desc[UR6][R10.64], R7 ;  /* 0x000000070a007986 */ /* 0x000fe2000c101106 */
[----:B------:R-:W-:Y:S05]  /*8baf0*/  EXIT ;  /* 0x000000000000794d */ /* 0x000fea0003800000 */
.L_x_3:
[----:B------:R-:W-:-:S00]  /*8bb00*/  BRA `(.L_x_3) ;  /* 0xfffffffc00fc7947 */ /* 0x000fc0000383ffff */
[----:B------:R-:W-:-:S00]  /*8bb10*/  NOP ;  /* 0x0000000000007918 */ /* 0x000fc00000000000 */
        /* <DEDUP_REMOVED lines=14> */
.L_x_4:


//--------------------- .nv.shared.matmul_kernel  --------------------------
	.section	.nv.shared.matmul_kernel,"aw",@nobits
	.sectionflags	@""
	.align	16
	.zero		1024


//--------------------- .nv.shared.reserved.0     --------------------------
	.section	.nv.shared.reserved.0,"aw",@nobits
	.weak		__nv_reservedSMEM_offset_0_alias
	.size		__nv_reservedSMEM_offset_0_alias, 0, 0
	.other		__nv_reservedSMEM_offset_0_alias,@"STO_CUDA_RESERVED_SHARED STV_DEFAULT"
__nv_reservedSMEM_offset_0_alias:
	.zero		0


//--------------------- .nv.constant0.matmul_kernel --------------------------
	.section	.nv.constant0.matmul_kernel,"a",@progbits
	.sectionflags	@""
	.align	4
.nv.constant0.matmul_kernel:
	.zero		608


//--------------------- SYMBOLS --------------------------

	.type		.nv.reservedSmem.offset0,@object
	.size		.nv.reservedSmem.offset0,0x4
